	.target	sm_100a

	.elftype	@"ET_EXEC"


//--------------------- .note.nv.tkinfo           --------------------------
	.section	.note.nv.tkinfo,"",@"SHT_NOTE"
	.sectionflags	@"SHF_NOTE_NV_TKINFO"
	.tkinfo
        /*0018*/ 	.word	0x00000002
        /*0030*/ 	.string	""
        /*0030*/ 	.string	"ptxas"
        /*0030*/ 	.string	"Cuda compilation tools, release 13.0, V13.0.88"
        /*0030*/ 	.string	"Build cuda_13.0.r13.0/compiler.36424714_0"
        /*0030*/ 	.string	"-arch sm_100a -m 64 "



//--------------------- .note.nv.cuinfo           --------------------------
	.section	.note.nv.cuinfo,"",@"SHT_NOTE"
	.sectionflags	@"SHF_NOTE_NV_CUINFO"
        /*0018*/ 	.short	0x0002
        /*001a*/ 	.short	0x0064
        /*001c*/ 	.short	0x0082
	.zero		2


//--------------------- .nv.info                  --------------------------
	.section	.nv.info,"",@"SHT_CUDA_INFO"
	.align	4


	//----- nvinfo : EIATTR_REGCOUNT
	.align		4
        /*0000*/ 	.byte	0x04, 0x2f
        /*0002*/ 	.short	(.L_37 - .L_36)
	.align		4
.L_36:
        /*0004*/ 	.word	index@(_ZN4vllm38concat_and_cache_mla_rope_fused_kernelIfLb1EffLNS_18Fp8KVCacheDataTypeE0EEEvPKlPT_S5_PKS4_S7_illlliPT2_S3_iiiiPKf)
        /*0008*/ 	.word	0x00000028


	//----- nvinfo : EIATTR_FRAME_SIZE
	.align		4
.L_37:
        /*000c*/ 	.byte	0x04, 0x11
        /*000e*/ 	.short	(.L_39 - .L_38)
	.align		4
.L_38:
        /*0010*/ 	.word	index@($__internal_17_$__cuda_sm20_div_s64)
        /*0014*/ 	.word	0x00000000


	//----- nvinfo : EIATTR_FRAME_SIZE
	.align		4
.L_39:
        /*0018*/ 	.byte	0x04, 0x11
        /*001a*/ 	.short	(.L_41 - .L_40)
	.align		4
.L_40:
        /*001c*/ 	.word	index@(_ZN4vllm38concat_and_cache_mla_rope_fused_kernelIfLb1EffLNS_18Fp8KVCacheDataTypeE0EEEvPKlPT_S5_PKS4_S7_illlliPT2_S3_iiiiPKf)
        /*0020*/ 	.word	0x00000000


	//----- nvinfo : EIATTR_REGCOUNT
	.align		4
.L_41:
        /*0024*/ 	.byte	0x04, 0x2f
        /*0026*/ 	.short	(.L_43 - .L_42)
	.align		4
.L_42:
        /*0028*/ 	.word	index@(_ZN4vllm38concat_and_cache_mla_rope_fused_kernelIfLb0EffLNS_18Fp8KVCacheDataTypeE0EEEvPKlPT_S5_PKS4_S7_illlliPT2_S3_iiiiPKf)
        /*002c*/ 	.word	0x00000020


	//----- nvinfo : EIATTR_FRAME_SIZE
	.align		4
.L_43:
        /*0030*/ 	.byte	0x04, 0x11
        /*0032*/ 	.short	(.L_45 - .L_44)
	.align		4
.L_44:
        /*0034*/ 	.word	index@($__internal_16_$__cuda_sm20_div_s64)
        /*0038*/ 	.word	0x00000000


	//----- nvinfo : EIATTR_FRAME_SIZE
	.align		4
.L_45:
        /*003c*/ 	.byte	0x04, 0x11
        /*003e*/ 	.short	(.L_47 - .L_46)
	.align		4
.L_46:
        /*0040*/ 	.word	index@(_ZN4vllm38concat_and_cache_mla_rope_fused_kernelIfLb0EffLNS_18Fp8KVCacheDataTypeE0EEEvPKlPT_S5_PKS4_S7_illlliPT2_S3_iiiiPKf)
        /*0044*/ 	.word	0x00000000


	//----- nvinfo : EIATTR_REGCOUNT
	.align		4
.L_47:
        /*0048*/ 	.byte	0x04, 0x2f
        /*004a*/ 	.short	(.L_49 - .L_48)
	.align		4
.L_48:
        /*004c*/ 	.word	index@(_ZN4vllm38concat_and_cache_mla_rope_fused_kernelIN3c104HalfELb1EffLNS_18Fp8KVCacheDataTypeE0EEEvPKlPT_S7_PKS6_S9_illlliPT2_S5_iiiiPKf)
        /*0050*/ 	.word	0x00000028


	//----- nvinfo : EIATTR_FRAME_SIZE
	.align		4
.L_49:
        /*0054*/ 	.byte	0x04, 0x11
        /*0056*/ 	.short	(.L_51 - .L_50)
	.align		4
.L_50:
        /*0058*/ 	.word	index@($__internal_15_$__cuda_sm20_div_s64)
        /*005c*/ 	.word	0x00000008


	//----- nvinfo : EIATTR_FRAME_SIZE
	.align		4
.L_51:
        /*0060*/ 	.byte	0x04, 0x11
        /*0062*/ 	.short	(.L_53 - .L_52)
	.align		4
.L_52:
        /*0064*/ 	.word	index@(_ZN4vllm38concat_and_cache_mla_rope_fused_kernelIN3c104HalfELb1EffLNS_18Fp8KVCacheDataTypeE0EEEvPKlPT_S7_PKS6_S9_illlliPT2_S5_iiiiPKf)
        /*0068*/ 	.word	0x00000008


	//----- nvinfo : EIATTR_REGCOUNT
	.align		4
.L_53:
        /*006c*/ 	.byte	0x04, 0x2f
        /*006e*/ 	.short	(.L_55 - .L_54)
	.align		4
.L_54:
        /*0070*/ 	.word	index@(_ZN4vllm38concat_and_cache_mla_rope_fused_kernelIN3c104HalfELb0EffLNS_18Fp8KVCacheDataTypeE0EEEvPKlPT_S7_PKS6_S9_illlliPT2_S5_iiiiPKf)
        /*0074*/ 	.word	0x00000020


	//----- nvinfo : EIATTR_FRAME_SIZE
	.align		4
.L_55:
        /*0078*/ 	.byte	0x04, 0x11
        /*007a*/ 	.short	(.L_57 - .L_56)
	.align		4
.L_56:
        /*007c*/ 	.word	index@($__internal_14_$__cuda_sm20_div_s64)
        /*0080*/ 	.word	0x00000008


	//----- nvinfo : EIATTR_FRAME_SIZE
	.align		4
.L_57:
        /*0084*/ 	.byte	0x04, 0x11
        /*0086*/ 	.short	(.L_59 - .L_58)
	.align		4
.L_58:
        /*0088*/ 	.word	index@(_ZN4vllm38concat_and_cache_mla_rope_fused_kernelIN3c104HalfELb0EffLNS_18Fp8KVCacheDataTypeE0EEEvPKlPT_S7_PKS6_S9_illlliPT2_S5_iiiiPKf)
        /*008c*/ 	.word	0x00000008


	//----- nvinfo : EIATTR_REGCOUNT
	.align		4
.L_59:
        /*0090*/ 	.byte	0x04, 0x2f
        /*0092*/ 	.short	(.L_61 - .L_60)
	.align		4
.L_60:
        /*0094*/ 	.word	index@(_ZN4vllm38concat_and_cache_mla_rope_fused_kernelIN3c108BFloat16ELb1EffLNS_18Fp8KVCacheDataTypeE0EEEvPKlPT_S7_PKS6_S9_illlliPT2_S5_iiiiPKf)
        /*0098*/ 	.word	0x00000028


	//----- nvinfo : EIATTR_FRAME_SIZE
	.align		4
.L_61:
        /*009c*/ 	.byte	0x04, 0x11
        /*009e*/ 	.short	(.L_63 - .L_62)
	.align		4
.L_62:
        /*00a0*/ 	.word	index@($__internal_13_$__cuda_sm20_div_s64)
        /*00a4*/ 	.word	0x00000008


	//----- nvinfo : EIATTR_FRAME_SIZE
	.align		4
.L_63:
        /*00a8*/ 	.byte	0x04, 0x11
        /*00aa*/ 	.short	(.L_65 - .L_64)
	.align		4
.L_64:
        /*00ac*/ 	.word	index@(_ZN4vllm38concat_and_cache_mla_rope_fused_kernelIN3c108BFloat16ELb1EffLNS_18Fp8KVCacheDataTypeE0EEEvPKlPT_S7_PKS6_S9_illlliPT2_S5_iiiiPKf)
        /*00b0*/ 	.word	0x00000008


	//----- nvinfo : EIATTR_REGCOUNT
	.align		4
.L_65:
        /*00b4*/ 	.byte	0x04, 0x2f
        /*00b6*/ 	.short	(.L_67 - .L_66)
	.align		4
.L_66:
        /*00b8*/ 	.word	index@(_ZN4vllm38concat_and_cache_mla_rope_fused_kernelIN3c108BFloat16ELb0EffLNS_18Fp8KVCacheDataTypeE0EEEvPKlPT_S7_PKS6_S9_illlliPT2_S5_iiiiPKf)
        /*00bc*/ 	.word	0x00000020


	//----- nvinfo : EIATTR_FRAME_SIZE
	.align		4
.L_67:
        /*00c0*/ 	.byte	0x04, 0x11
        /*00c2*/ 	.short	(.L_69 - .L_68)
	.align		4
.L_68:
        /*00c4*/ 	.word	index@($__internal_12_$__cuda_sm20_div_s64)
        /*00c8*/ 	.word	0x00000008


	//----- nvinfo : EIATTR_FRAME_SIZE
	.align		4
.L_69:
        /*00cc*/ 	.byte	0x04, 0x11
        /*00ce*/ 	.short	(.L_71 - .L_70)
	.align		4
.L_70:
        /*00d0*/ 	.word	index@(_ZN4vllm38concat_and_cache_mla_rope_fused_kernelIN3c108BFloat16ELb0EffLNS_18Fp8KVCacheDataTypeE0EEEvPKlPT_S7_PKS6_S9_illlliPT2_S5_iiiiPKf)
        /*00d4*/ 	.word	0x00000008


	//----- nvinfo : EIATTR_REGCOUNT
	.align		4
.L_71:
        /*00d8*/ 	.byte	0x04, 0x2f
        /*00da*/ 	.short	(.L_73 - .L_72)
	.align		4
.L_72:
        /*00dc*/ 	.word	index@(_ZN4vllm38concat_and_cache_mla_rope_fused_kernelIfLb1EttLNS_18Fp8KVCacheDataTypeE0EEEvPKlPT_S5_PKS4_S7_illlliPT2_S3_iiiiPKf)
        /*00e0*/ 	.word	0x00000028


	//----- nvinfo : EIATTR_FRAME_SIZE
	.align		4
.L_73:
        /*00e4*/ 	.byte	0x04, 0x11
        /*00e6*/ 	.short	(.L_75 - .L_74)
	.align		4
.L_74:
        /*00e8*/ 	.word	index@($__internal_11_$__cuda_sm20_div_s64)
        /*00ec*/ 	.word	0x00000000


	//----- nvinfo : EIATTR_FRAME_SIZE
	.align		4
.L_75:
        /*00f0*/ 	.byte	0x04, 0x11
        /*00f2*/ 	.short	(.L_77 - .L_76)
	.align		4
.L_76:
        /*00f4*/ 	.word	index@(_ZN4vllm38concat_and_cache_mla_rope_fused_kernelIfLb1EttLNS_18Fp8KVCacheDataTypeE0EEEvPKlPT_S5_PKS4_S7_illlliPT2_S3_iiiiPKf)
        /*00f8*/ 	.word	0x00000000


	//----- nvinfo : EIATTR_REGCOUNT
	.align		4
.L_77:
        /*00fc*/ 	.byte	0x04, 0x2f
        /*00fe*/ 	.short	(.L_79 - .L_78)
	.align		4
.L_78:
        /*0100*/ 	.word	index@(_ZN4vllm38concat_and_cache_mla_rope_fused_kernelIfLb0EttLNS_18Fp8KVCacheDataTypeE0EEEvPKlPT_S5_PKS4_S7_illlliPT2_S3_iiiiPKf)
        /*0104*/ 	.word	0x00000020


	//----- nvinfo : EIATTR_FRAME_SIZE
	.align		4
.L_79:
        /*0108*/ 	.byte	0x04, 0x11
        /*010a*/ 	.short	(.L_81 - .L_80)
	.align		4
.L_80:
        /*010c*/ 	.word	index@($__internal_10_$__cuda_sm20_div_s64)
        /*0110*/ 	.word	0x00000000


	//----- nvinfo : EIATTR_FRAME_SIZE
	.align		4
.L_81:
        /*0114*/ 	.byte	0x04, 0x11
        /*0116*/ 	.short	(.L_83 - .L_82)
	.align		4
.L_82:
        /*0118*/ 	.word	index@(_ZN4vllm38concat_and_cache_mla_rope_fused_kernelIfLb0EttLNS_18Fp8KVCacheDataTypeE0EEEvPKlPT_S5_PKS4_S7_illlliPT2_S3_iiiiPKf)
        /*011c*/ 	.word	0x00000000


	//----- nvinfo : EIATTR_REGCOUNT
	.align		4
.L_83:
        /*0120*/ 	.byte	0x04, 0x2f
        /*0122*/ 	.short	(.L_85 - .L_84)
	.align		4
.L_84:
        /*0124*/ 	.word	index@(_ZN4vllm38concat_and_cache_mla_rope_fused_kernelIN3c104HalfELb1EttLNS_18Fp8KVCacheDataTypeE0EEEvPKlPT_S7_PKS6_S9_illlliPT2_S5_iiiiPKf)
        /*0128*/ 	.word	0x00000028


	//----- nvinfo : EIATTR_FRAME_SIZE
	.align		4
.L_85:
        /*012c*/ 	.byte	0x04, 0x11
        /*012e*/ 	.short	(.L_87 - .L_86)
	.align		4
.L_86:
        /*0130*/ 	.word	index@($__internal_9_$__cuda_sm20_div_s64)
        /*0134*/ 	.word	0x00000000


	//----- nvinfo : EIATTR_FRAME_SIZE
	.align		4
.L_87:
        /*0138*/ 	.byte	0x04, 0x11
        /*013a*/ 	.short	(.L_89 - .L_88)
	.align		4
.L_88:
        /*013c*/ 	.word	index@(_ZN4vllm38concat_and_cache_mla_rope_fused_kernelIN3c104HalfELb1EttLNS_18Fp8KVCacheDataTypeE0EEEvPKlPT_S7_PKS6_S9_illlliPT2_S5_iiiiPKf)
        /*0140*/ 	.word	0x00000000


	//----- nvinfo : EIATTR_REGCOUNT
	.align		4
.L_89:
        /*0144*/ 	.byte	0x04, 0x2f
        /*0146*/ 	.short	(.L_91 - .L_90)
	.align		4
.L_90:
        /*0148*/ 	.word	index@(_ZN4vllm38concat_and_cache_mla_rope_fused_kernelIN3c104HalfELb0EttLNS_18Fp8KVCacheDataTypeE0EEEvPKlPT_S7_PKS6_S9_illlliPT2_S5_iiiiPKf)
        /*014c*/ 	.word	0x00000020


	//----- nvinfo : EIATTR_FRAME_SIZE
	.align		4
.L_91:
        /*0150*/ 	.byte	0x04, 0x11
        /*0152*/ 	.short	(.L_93 - .L_92)
	.align		4
.L_92:
        /*0154*/ 	.word	index@($__internal_8_$__cuda_sm20_div_s64)
        /*0158*/ 	.word	0x00000000


	//----- nvinfo : EIATTR_FRAME_SIZE
	.align		4
.L_93:
        /*015c*/ 	.byte	0x04, 0x11
        /*015e*/ 	.short	(.L_95 - .L_94)
	.align		4
.L_94:
        /*0160*/ 	.word	index@(_ZN4vllm38concat_and_cache_mla_rope_fused_kernelIN3c104HalfELb0EttLNS_18Fp8KVCacheDataTypeE0EEEvPKlPT_S7_PKS6_S9_illlliPT2_S5_iiiiPKf)
        /*0164*/ 	.word	0x00000000


	//----- nvinfo : EIATTR_REGCOUNT
	.align		4
.L_95:
        /*0168*/ 	.byte	0x04, 0x2f
        /*016a*/ 	.short	(.L_97 - .L_96)
	.align		4
.L_96:
        /*016c*/ 	.word	index@(_ZN4vllm38concat_and_cache_mla_rope_fused_kernelIN3c108BFloat16ELb1EttLNS_18Fp8KVCacheDataTypeE0EEEvPKlPT_S7_PKS6_S9_illlliPT2_S5_iiiiPKf)
        /*0170*/ 	.word	0x00000026


	//----- nvinfo : EIATTR_FRAME_SIZE
	.align		4
.L_97:
        /*0174*/ 	.byte	0x04, 0x11
        /*0176*/ 	.short	(.L_99 - .L_98)
	.align		4
.L_98:
        /*0178*/ 	.word	index@($__internal_7_$__cuda_sm20_div_s64)
        /*017c*/ 	.word	0x00000000


	//----- nvinfo : EIATTR_FRAME_SIZE
	.align		4
.L_99:
        /*0180*/ 	.byte	0x04, 0x11
        /*0182*/ 	.short	(.L_101 - .L_100)
	.align		4
.L_100:
        /*0184*/ 	.word	index@(_ZN4vllm38concat_and_cache_mla_rope_fused_kernelIN3c108BFloat16ELb1EttLNS_18Fp8KVCacheDataTypeE0EEEvPKlPT_S7_PKS6_S9_illlliPT2_S5_iiiiPKf)
        /*0188*/ 	.word	0x00000000


	//----- nvinfo : EIATTR_REGCOUNT
	.align		4
.L_101:
        /*018c*/ 	.byte	0x04, 0x2f
        /*018e*/ 	.short	(.L_103 - .L_102)
	.align		4
.L_102:
        /*0190*/ 	.word	index@(_ZN4vllm38concat_and_cache_mla_rope_fused_kernelIN3c108BFloat16ELb0EttLNS_18Fp8KVCacheDataTypeE0EEEvPKlPT_S7_PKS6_S9_illlliPT2_S5_iiiiPKf)
        /*0194*/ 	.word	0x00000020


	//----- nvinfo : EIATTR_FRAME_SIZE
	.align		4
.L_103:
        /*0198*/ 	.byte	0x04, 0x11
        /*019a*/ 	.short	(.L_105 - .L_104)
	.align		4
.L_104:
        /*019c*/ 	.word	index@($__internal_6_$__cuda_sm20_div_s64)
        /*01a0*/ 	.word	0x00000000


	//----- nvinfo : EIATTR_FRAME_SIZE
	.align		4
.L_105:
        /*01a4*/ 	.byte	0x04, 0x11
        /*01a6*/ 	.short	(.L_107 - .L_106)
	.align		4
.L_106:
        /*01a8*/ 	.word	index@(_ZN4vllm38concat_and_cache_mla_rope_fused_kernelIN3c108BFloat16ELb0EttLNS_18Fp8KVCacheDataTypeE0EEEvPKlPT_S7_PKS6_S9_illlliPT2_S5_iiiiPKf)
        /*01ac*/ 	.word	0x00000000


	//----- nvinfo : EIATTR_REGCOUNT
	.align		4
.L_107:
        /*01b0*/ 	.byte	0x04, 0x2f
        /*01b2*/ 	.short	(.L_109 - .L_108)
	.align		4
.L_108:
        /*01b4*/ 	.word	index@(_ZN4vllm38concat_and_cache_mla_rope_fused_kernelIfLb1E13__nv_bfloat16S1_LNS_18Fp8KVCacheDataTypeE0EEEvPKlPT_S6_PKS5_S8_illlliPT2_S4_iiiiPKf)
        /*01b8*/ 	.word	0x00000028


	//----- nvinfo : EIATTR_FRAME_SIZE
	.align		4
.L_109:
        /*01bc*/ 	.byte	0x04, 0x11
        /*01be*/ 	.short	(.L_111 - .L_110)
	.align		4
.L_110:
        /*01c0*/ 	.word	index@($__internal_5_$__cuda_sm20_div_s64)
        /*01c4*/ 	.word	0x00000000


	//----- nvinfo : EIATTR_FRAME_SIZE
	.align		4
.L_111:
        /*01c8*/ 	.byte	0x04, 0x11
        /*01ca*/ 	.short	(.L_113 - .L_112)
	.align		4
.L_112:
        /*01cc*/ 	.word	index@(_ZN4vllm38concat_and_cache_mla_rope_fused_kernelIfLb1E13__nv_bfloat16S1_LNS_18Fp8KVCacheDataTypeE0EEEvPKlPT_S6_PKS5_S8_illlliPT2_S4_iiiiPKf)
        /*01d0*/ 	.word	0x00000000


	//----- nvinfo : EIATTR_REGCOUNT
	.align		4
.L_113:
        /*01d4*/ 	.byte	0x04, 0x2f
        /*01d6*/ 	.short	(.L_115 - .L_114)
	.align		4
.L_114:
        /*01d8*/ 	.word	index@(_ZN4vllm38concat_and_cache_mla_rope_fused_kernelIfLb0E13__nv_bfloat16S1_LNS_18Fp8KVCacheDataTypeE0EEEvPKlPT_S6_PKS5_S8_illlliPT2_S4_iiiiPKf)
        /*01dc*/ 	.word	0x00000020


	//----- nvinfo : EIATTR_FRAME_SIZE
	.align		4
.L_115:
        /*01e0*/ 	.byte	0x04, 0x11
        /*01e2*/ 	.short	(.L_117 - .L_116)
	.align		4
.L_116:
        /*01e4*/ 	.word	index@($__internal_4_$__cuda_sm20_div_s64)
        /*01e8*/ 	.word	0x00000000


	//----- nvinfo : EIATTR_FRAME_SIZE
	.align		4
.L_117:
        /*01ec*/ 	.byte	0x04, 0x11
        /*01ee*/ 	.short	(.L_119 - .L_118)
	.align		4
.L_118:
        /*01f0*/ 	.word	index@(_ZN4vllm38concat_and_cache_mla_rope_fused_kernelIfLb0E13__nv_bfloat16S1_LNS_18Fp8KVCacheDataTypeE0EEEvPKlPT_S6_PKS5_S8_illlliPT2_S4_iiiiPKf)
        /*01f4*/ 	.word	0x00000000


	//----- nvinfo : EIATTR_REGCOUNT
	.align		4
.L_119:
        /*01f8*/ 	.byte	0x04, 0x2f
        /*01fa*/ 	.short	(.L_121 - .L_120)
	.align		4
.L_120:
        /*01fc*/ 	.word	index@(_ZN4vllm38concat_and_cache_mla_rope_fused_kernelIN3c104HalfELb1E13__nv_bfloat16S3_LNS_18Fp8KVCacheDataTypeE0EEEvPKlPT_S8_PKS7_SA_illlliPT2_S6_iiiiPKf)
        /*0200*/ 	.word	0x00000028


	//----- nvinfo : EIATTR_FRAME_SIZE
	.align		4
.L_121:
        /*0204*/ 	.byte	0x04, 0x11
        /*0206*/ 	.short	(.L_123 - .L_122)
	.align		4
.L_122:
        /*0208*/ 	.word	index@($__internal_3_$__cuda_sm20_div_s64)
        /*020c*/ 	.word	0x00000000


	//----- nvinfo : EIATTR_FRAME_SIZE
	.align		4
.L_123:
        /*0210*/ 	.byte	0x04, 0x11
        /*0212*/ 	.short	(.L_125 - .L_124)
	.align		4
.L_124:
        /*0214*/ 	.word	index@(_ZN4vllm38concat_and_cache_mla_rope_fused_kernelIN3c104HalfELb1E13__nv_bfloat16S3_LNS_18Fp8KVCacheDataTypeE0EEEvPKlPT_S8_PKS7_SA_illlliPT2_S6_iiiiPKf)
        /*0218*/ 	.word	0x00000000


	//----- nvinfo : EIATTR_REGCOUNT
	.align		4
.L_125:
        /*021c*/ 	.byte	0x04, 0x2f
        /*021e*/ 	.short	(.L_127 - .L_126)
	.align		4
.L_126:
        /*0220*/ 	.word	index@(_ZN4vllm38concat_and_cache_mla_rope_fused_kernelIN3c104HalfELb0E13__nv_bfloat16S3_LNS_18Fp8KVCacheDataTypeE0EEEvPKlPT_S8_PKS7_SA_illlliPT2_S6_iiiiPKf)
        /*0224*/ 	.word	0x00000020


	//----- nvinfo : EIATTR_FRAME_SIZE
	.align		4
.L_127:
        /*0228*/ 	.byte	0x04, 0x11
        /*022a*/ 	.short	(.L_129 - .L_128)
	.align		4
.L_128:
        /*022c*/ 	.word	index@($__internal_2_$__cuda_sm20_div_s64)
        /*0230*/ 	.word	0x00000000


	//----- nvinfo : EIATTR_FRAME_SIZE
	.align		4
.L_129:
        /*0234*/ 	.byte	0x04, 0x11
        /*0236*/ 	.short	(.L_131 - .L_130)
	.align		4
.L_130:
        /*0238*/ 	.word	index@(_ZN4vllm38concat_and_cache_mla_rope_fused_kernelIN3c104HalfELb0E13__nv_bfloat16S3_LNS_18Fp8KVCacheDataTypeE0EEEvPKlPT_S8_PKS7_SA_illlliPT2_S6_iiiiPKf)
        /*023c*/ 	.word	0x00000000


	//----- nvinfo : EIATTR_REGCOUNT
	.align		4
.L_131:
        /*0240*/ 	.byte	0x04, 0x2f
        /*0242*/ 	.short	(.L_133 - .L_132)
	.align		4
.L_132:
        /*0244*/ 	.word	index@(_ZN4vllm38concat_and_cache_mla_rope_fused_kernelIN3c108BFloat16ELb1E13__nv_bfloat16S3_LNS_18Fp8KVCacheDataTypeE0EEEvPKlPT_S8_PKS7_SA_illlliPT2_S6_iiiiPKf)
        /*0248*/ 	.word	0x00000026


	//----- nvinfo : EIATTR_FRAME_SIZE
	.align		4
.L_133:
        /*024c*/ 	.byte	0x04, 0x11
        /*024e*/ 	.short	(.L_135 - .L_134)
	.align		4
.L_134:
        /*0250*/ 	.word	index@($__internal_1_$__cuda_sm20_div_s64)
        /*0254*/ 	.word	0x00000000


	//----- nvinfo : EIATTR_FRAME_SIZE
	.align		4
.L_135:
        /*0258*/ 	.byte	0x04, 0x11
        /*025a*/ 	.short	(.L_137 - .L_136)
	.align		4
.L_136:
        /*025c*/ 	.word	index@(_ZN4vllm38concat_and_cache_mla_rope_fused_kernelIN3c108BFloat16ELb1E13__nv_bfloat16S3_LNS_18Fp8KVCacheDataTypeE0EEEvPKlPT_S8_PKS7_SA_illlliPT2_S6_iiiiPKf)
        /*0260*/ 	.word	0x00000000


	//----- nvinfo : EIATTR_REGCOUNT
	.align		4
.L_137:
        /*0264*/ 	.byte	0x04, 0x2f
        /*0266*/ 	.short	(.L_139 - .L_138)
	.align		4
.L_138:
        /*0268*/ 	.word	index@(_ZN4vllm38concat_and_cache_mla_rope_fused_kernelIN3c108BFloat16ELb0E13__nv_bfloat16S3_LNS_18Fp8KVCacheDataTypeE0EEEvPKlPT_S8_PKS7_SA_illlliPT2_S6_iiiiPKf)
        /*026c*/ 	.word	0x00000020


	//----- nvinfo : EIATTR_FRAME_SIZE
	.align		4
.L_139:
        /*0270*/ 	.byte	0x04, 0x11
        /*0272*/ 	.short	(.L_141 - .L_140)
	.align		4
.L_140:
        /*0274*/ 	.word	index@($__internal_0_$__cuda_sm20_div_s64)
        /*0278*/ 	.word	0x00000000


	//----- nvinfo : EIATTR_FRAME_SIZE
	.align		4
.L_141:
        /*027c*/ 	.byte	0x04, 0x11
        /*027e*/ 	.short	(.L_143 - .L_142)
	.align		4
.L_142:
        /*0280*/ 	.word	index@(_ZN4vllm38concat_and_cache_mla_rope_fused_kernelIN3c108BFloat16ELb0E13__nv_bfloat16S3_LNS_18Fp8KVCacheDataTypeE0EEEvPKlPT_S8_PKS7_SA_illlliPT2_S6_iiiiPKf)
        /*0284*/ 	.word	0x00000000


	//----- nvinfo : EIATTR_REGCOUNT
	.align		4
.L_143:
        /*0288*/ 	.byte	0x04, 0x2f
        /*028a*/ 	.short	(.L_145 - .L_144)
	.align		4
.L_144:
        /*028c*/ 	.word	index@(_ZN4vllm38concat_and_cache_mla_rope_fused_kernelIfLb1EfhLNS_18Fp8KVCacheDataTypeE1EEEvPKlPT_S5_PKS4_S7_illlliPT2_S3_iiiiPKf)
        /*0290*/ 	.word	0x0000001e


	//----- nvinfo : EIATTR_FRAME_SIZE
	.align		4
.L_145:
        /*0294*/ 	.byte	0x04, 0x11
        /*0296*/ 	.short	(.L_147 - .L_146)
	.align		4
.L_146:
        /*0298*/ 	.word	index@(_ZN4vllm38concat_and_cache_mla_rope_fused_kernelIfLb1EfhLNS_18Fp8KVCacheDataTypeE1EEEvPKlPT_S5_PKS4_S7_illlliPT2_S3_iiiiPKf)
        /*029c*/ 	.word	0x00000000


	//----- nvinfo : EIATTR_REGCOUNT
	.align		4
.L_147:
        /*02a0*/ 	.byte	0x04, 0x2f
        /*02a2*/ 	.short	(.L_149 - .L_148)
	.align		4
.L_148:
        /*02a4*/ 	.word	index@(_ZN4vllm38concat_and_cache_mla_rope_fused_kernelIfLb0EfhLNS_18Fp8KVCacheDataTypeE1EEEvPKlPT_S5_PKS4_S7_illlliPT2_S3_iiiiPKf)
        /*02a8*/ 	.word	0x0000001c


	//----- nvinfo : EIATTR_FRAME_SIZE
	.align		4
.L_149:
        /*02ac*/ 	.byte	0x04, 0x11
        /*02ae*/ 	.short	(.L_151 - .L_150)
	.align		4
.L_150:
        /*02b0*/ 	.word	index@(_ZN4vllm38concat_and_cache_mla_rope_fused_kernelIfLb0EfhLNS_18Fp8KVCacheDataTypeE1EEEvPKlPT_S5_PKS4_S7_illlliPT2_S3_iiiiPKf)
        /*02b4*/ 	.word	0x00000000


	//----- nvinfo : EIATTR_REGCOUNT
	.align		4
.L_151:
        /*02b8*/ 	.byte	0x04, 0x2f
        /*02ba*/ 	.short	(.L_153 - .L_152)
	.align		4
.L_152:
        /*02bc*/ 	.word	index@(_ZN4vllm38concat_and_cache_mla_rope_fused_kernelIN3c104HalfELb1EfhLNS_18Fp8KVCacheDataTypeE1EEEvPKlPT_S7_PKS6_S9_illlliPT2_S5_iiiiPKf)
        /*02c0*/ 	.word	0x0000001f


	//----- nvinfo : EIATTR_FRAME_SIZE
	.align		4
.L_153:
        /*02c4*/ 	.byte	0x04, 0x11
        /*02c6*/ 	.short	(.L_155 - .L_154)
	.align		4
.L_154:
        /*02c8*/ 	.word	index@(_ZN4vllm38concat_and_cache_mla_rope_fused_kernelIN3c104HalfELb1EfhLNS_18Fp8KVCacheDataTypeE1EEEvPKlPT_S7_PKS6_S9_illlliPT2_S5_iiiiPKf)
        /*02cc*/ 	.word	0x00000000


	//----- nvinfo : EIATTR_REGCOUNT
	.align		4
.L_155:
        /*02d0*/ 	.byte	0x04, 0x2f
        /*02d2*/ 	.short	(.L_157 - .L_156)
	.align		4
.L_156:
        /*02d4*/ 	.word	index@(_ZN4vllm38concat_and_cache_mla_rope_fused_kernelIN3c104HalfELb0EfhLNS_18Fp8KVCacheDataTypeE1EEEvPKlPT_S7_PKS6_S9_illlliPT2_S5_iiiiPKf)
        /*02d8*/ 	.word	0x0000001d


	//----- nvinfo : EIATTR_FRAME_SIZE
	.align		4
.L_157:
        /*02dc*/ 	.byte	0x04, 0x11
        /*02de*/ 	.short	(.L_159 - .L_158)
	.align		4
.L_158:
        /*02e0*/ 	.word	index@(_ZN4vllm38concat_and_cache_mla_rope_fused_kernelIN3c104HalfELb0EfhLNS_18Fp8KVCacheDataTypeE1EEEvPKlPT_S7_PKS6_S9_illlliPT2_S5_iiiiPKf)
        /*02e4*/ 	.word	0x00000000


	//----- nvinfo : EIATTR_REGCOUNT
	.align		4
.L_159:
        /*02e8*/ 	.byte	0x04, 0x2f
        /*02ea*/ 	.short	(.L_161 - .L_160)
	.align		4
.L_160:
        /*02ec*/ 	.word	index@(_ZN4vllm38concat_and_cache_mla_rope_fused_kernelIN3c108BFloat16ELb1EfhLNS_18Fp8KVCacheDataTypeE1EEEvPKlPT_S7_PKS6_S9_illlliPT2_S5_iiiiPKf)
        /*02f0*/ 	.word	0x0000001e


	//----- nvinfo : EIATTR_FRAME_SIZE
	.align		4
.L_161:
        /*02f4*/ 	.byte	0x04, 0x11
        /*02f6*/ 	.short	(.L_163 - .L_162)
	.align		4
.L_162:
        /*02f8*/ 	.word	index@(_ZN4vllm38concat_and_cache_mla_rope_fused_kernelIN3c108BFloat16ELb1EfhLNS_18Fp8KVCacheDataTypeE1EEEvPKlPT_S7_PKS6_S9_illlliPT2_S5_iiiiPKf)
        /*02fc*/ 	.word	0x00000000


	//----- nvinfo : EIATTR_REGCOUNT
	.align		4
.L_163:
        /*0300*/ 	.byte	0x04, 0x2f
        /*0302*/ 	.short	(.L_165 - .L_164)
	.align		4
.L_164:
        /*0304*/ 	.word	index@(_ZN4vllm38concat_and_cache_mla_rope_fused_kernelIN3c108BFloat16ELb0EfhLNS_18Fp8KVCacheDataTypeE1EEEvPKlPT_S7_PKS6_S9_illlliPT2_S5_iiiiPKf)
        /*0308*/ 	.word	0x0000001d


	//----- nvinfo : EIATTR_FRAME_SIZE
	.align		4
.L_165:
        /*030c*/ 	.byte	0x04, 0x11
        /*030e*/ 	.short	(.L_167 - .L_166)
	.align		4
.L_166:
        /*0310*/ 	.word	index@(_ZN4vllm38concat_and_cache_mla_rope_fused_kernelIN3c108BFloat16ELb0EfhLNS_18Fp8KVCacheDataTypeE1EEEvPKlPT_S7_PKS6_S9_illlliPT2_S5_iiiiPKf)
        /*0314*/ 	.word	0x00000000


	//----- nvinfo : EIATTR_REGCOUNT
	.align		4
.L_167:
        /*0318*/ 	.byte	0x04, 0x2f
        /*031a*/ 	.short	(.L_169 - .L_168)
	.align		4
.L_168:
        /*031c*/ 	.word	index@(_ZN4vllm38concat_and_cache_mla_rope_fused_kernelIfLb1EthLNS_18Fp8KVCacheDataTypeE1EEEvPKlPT_S5_PKS4_S7_illlliPT2_S3_iiiiPKf)
        /*0320*/ 	.word	0x0000001e


	//----- nvinfo : EIATTR_FRAME_SIZE
	.align		4
.L_169:
        /*0324*/ 	.byte	0x04, 0x11
        /*0326*/ 	.short	(.L_171 - .L_170)
	.align		4
.L_170:
        /*0328*/ 	.word	index@(_ZN4vllm38concat_and_cache_mla_rope_fused_kernelIfLb1EthLNS_18Fp8KVCacheDataTypeE1EEEvPKlPT_S5_PKS4_S7_illlliPT2_S3_iiiiPKf)
        /*032c*/ 	.word	0x00000000


	//----- nvinfo : EIATTR_REGCOUNT
	.align		4
.L_171:
        /*0330*/ 	.byte	0x04, 0x2f
        /*0332*/ 	.short	(.L_173 - .L_172)
	.align		4
.L_172:
        /*0334*/ 	.word	index@(_ZN4vllm38concat_and_cache_mla_rope_fused_kernelIfLb0EthLNS_18Fp8KVCacheDataTypeE1EEEvPKlPT_S5_PKS4_S7_illlliPT2_S3_iiiiPKf)
        /*0338*/ 	.word	0x0000001c


	//----- nvinfo : EIATTR_FRAME_SIZE
	.align		4
.L_173:
        /*033c*/ 	.byte	0x04, 0x11
        /*033e*/ 	.short	(.L_175 - .L_174)
	.align		4
.L_174:
        /*0340*/ 	.word	index@(_ZN4vllm38concat_and_cache_mla_rope_fused_kernelIfLb0EthLNS_18Fp8KVCacheDataTypeE1EEEvPKlPT_S5_PKS4_S7_illlliPT2_S3_iiiiPKf)
        /*0344*/ 	.word	0x00000000


	//----- nvinfo : EIATTR_REGCOUNT
	.align		4
.L_175:
        /*0348*/ 	.byte	0x04, 0x2f
        /*034a*/ 	.short	(.L_177 - .L_176)
	.align		4
.L_176:
        /*034c*/ 	.word	index@(_ZN4vllm38concat_and_cache_mla_rope_fused_kernelIN3c104HalfELb1EthLNS_18Fp8KVCacheDataTypeE1EEEvPKlPT_S7_PKS6_S9_illlliPT2_S5_iiiiPKf)
        /*0350*/ 	.word	0x0000001f


	//----- nvinfo : EIATTR_FRAME_SIZE
	.align		4
.L_177:
        /*0354*/ 	.byte	0x04, 0x11
        /*0356*/ 	.short	(.L_179 - .L_178)
	.align		4
.L_178:
        /*0358*/ 	.word	index@(_ZN4vllm38concat_and_cache_mla_rope_fused_kernelIN3c104HalfELb1EthLNS_18Fp8KVCacheDataTypeE1EEEvPKlPT_S7_PKS6_S9_illlliPT2_S5_iiiiPKf)
        /*035c*/ 	.word	0x00000000


	//----- nvinfo : EIATTR_REGCOUNT
	.align		4
.L_179:
        /*0360*/ 	.byte	0x04, 0x2f
        /*0362*/ 	.short	(.L_181 - .L_180)
	.align		4
.L_180:
        /*0364*/ 	.word	index@(_ZN4vllm38concat_and_cache_mla_rope_fused_kernelIN3c104HalfELb0EthLNS_18Fp8KVCacheDataTypeE1EEEvPKlPT_S7_PKS6_S9_illlliPT2_S5_iiiiPKf)
        /*0368*/ 	.word	0x0000001d


	//----- nvinfo : EIATTR_FRAME_SIZE
	.align		4
.L_181:
        /*036c*/ 	.byte	0x04, 0x11
        /*036e*/ 	.short	(.L_183 - .L_182)
	.align		4
.L_182:
        /*0370*/ 	.word	index@(_ZN4vllm38concat_and_cache_mla_rope_fused_kernelIN3c104HalfELb0EthLNS_18Fp8KVCacheDataTypeE1EEEvPKlPT_S7_PKS6_S9_illlliPT2_S5_iiiiPKf)
        /*0374*/ 	.word	0x00000000


	//----- nvinfo : EIATTR_REGCOUNT
	.align		4
.L_183:
        /*0378*/ 	.byte	0x04, 0x2f
        /*037a*/ 	.short	(.L_185 - .L_184)
	.align		4
.L_184:
        /*037c*/ 	.word	index@(_ZN4vllm38concat_and_cache_mla_rope_fused_kernelIN3c108BFloat16ELb1EthLNS_18Fp8KVCacheDataTypeE1EEEvPKlPT_S7_PKS6_S9_illlliPT2_S5_iiiiPKf)
        /*0380*/ 	.word	0x0000001e


	//----- nvinfo : EIATTR_FRAME_SIZE
	.align		4
.L_185:
        /*0384*/ 	.byte	0x04, 0x11
        /*0386*/ 	.short	(.L_187 - .L_186)
	.align		4
.L_186:
        /*0388*/ 	.word	index@(_ZN4vllm38concat_and_cache_mla_rope_fused_kernelIN3c108BFloat16ELb1EthLNS_18Fp8KVCacheDataTypeE1EEEvPKlPT_S7_PKS6_S9_illlliPT2_S5_iiiiPKf)
        /*038c*/ 	.word	0x00000000


	//----- nvinfo : EIATTR_REGCOUNT
	.align		4
.L_187:
        /*0390*/ 	.byte	0x04, 0x2f
        /*0392*/ 	.short	(.L_189 - .L_188)
	.align		4
.L_188:
        /*0394*/ 	.word	index@(_ZN4vllm38concat_and_cache_mla_rope_fused_kernelIN3c108BFloat16ELb0EthLNS_18Fp8KVCacheDataTypeE1EEEvPKlPT_S7_PKS6_S9_illlliPT2_S5_iiiiPKf)
        /*0398*/ 	.word	0x0000001d


	//----- nvinfo : EIATTR_FRAME_SIZE
	.align		4
.L_189:
        /*039c*/ 	.byte	0x04, 0x11
        /*039e*/ 	.short	(.L_191 - .L_190)
	.align		4
.L_190:
        /*03a0*/ 	.word	index@(_ZN4vllm38concat_and_cache_mla_rope_fused_kernelIN3c108BFloat16ELb0EthLNS_18Fp8KVCacheDataTypeE1EEEvPKlPT_S7_PKS6_S9_illlliPT2_S5_iiiiPKf)
        /*03a4*/ 	.word	0x00000000


	//----- nvinfo : EIATTR_REGCOUNT
	.align		4
.L_191:
        /*03a8*/ 	.byte	0x04, 0x2f
        /*03aa*/ 	.short	(.L_193 - .L_192)
	.align		4
.L_192:
        /*03ac*/ 	.word	index@(_ZN4vllm38concat_and_cache_mla_rope_fused_kernelIfLb1E13__nv_bfloat16hLNS_18Fp8KVCacheDataTypeE1EEEvPKlPT_S6_PKS5_S8_illlliPT2_S4_iiiiPKf)
        /*03b0*/ 	.word	0x0000001e


	//----- nvinfo : EIATTR_FRAME_SIZE
	.align		4
.L_193:
        /*03b4*/ 	.byte	0x04, 0x11
        /*03b6*/ 	.short	(.L_195 - .L_194)
	.align		4
.L_194:
        /*03b8*/ 	.word	index@(_ZN4vllm38concat_and_cache_mla_rope_fused_kernelIfLb1E13__nv_bfloat16hLNS_18Fp8KVCacheDataTypeE1EEEvPKlPT_S6_PKS5_S8_illlliPT2_S4_iiiiPKf)
        /*03bc*/ 	.word	0x00000000


	//----- nvinfo : EIATTR_REGCOUNT
	.align		4
.L_195:
        /*03c0*/ 	.byte	0x04, 0x2f
        /*03c2*/ 	.short	(.L_197 - .L_196)
	.align		4
.L_196:
        /*03c4*/ 	.word	index@(_ZN4vllm38concat_and_cache_mla_rope_fused_kernelIfLb0E13__nv_bfloat16hLNS_18Fp8KVCacheDataTypeE1EEEvPKlPT_S6_PKS5_S8_illlliPT2_S4_iiiiPKf)
        /*03c8*/ 	.word	0x0000001c


	//----- nvinfo : EIATTR_FRAME_SIZE
	.align		4
.L_197:
        /*03cc*/ 	.byte	0x04, 0x11
        /*03ce*/ 	.short	(.L_199 - .L_198)
	.align		4
.L_198:
        /*03d0*/ 	.word	index@(_ZN4vllm38concat_and_cache_mla_rope_fused_kernelIfLb0E13__nv_bfloat16hLNS_18Fp8KVCacheDataTypeE1EEEvPKlPT_S6_PKS5_S8_illlliPT2_S4_iiiiPKf)
        /*03d4*/ 	.word	0x00000000


	//----- nvinfo : EIATTR_REGCOUNT
	.align		4
.L_199:
        /*03d8*/ 	.byte	0x04, 0x2f
        /*03da*/ 	.short	(.L_201 - .L_200)
	.align		4
.L_200:
        /*03dc*/ 	.word	index@(_ZN4vllm38concat_and_cache_mla_rope_fused_kernelIN3c104HalfELb1E13__nv_bfloat16hLNS_18Fp8KVCacheDataTypeE1EEEvPKlPT_S8_PKS7_SA_illlliPT2_S6_iiiiPKf)
        /*03e0*/ 	.word	0x0000001f


	//----- nvinfo : EIATTR_FRAME_SIZE
	.align		4
.L_201:
        /*03e4*/ 	.byte	0x04, 0x11
        /*03e6*/ 	.short	(.L_203 - .L_202)
	.align		4
.L_202:
        /*03e8*/ 	.word	index@(_ZN4vllm38concat_and_cache_mla_rope_fused_kernelIN3c104HalfELb1E13__nv_bfloat16hLNS_18Fp8KVCacheDataTypeE1EEEvPKlPT_S8_PKS7_SA_illlliPT2_S6_iiiiPKf)
        /*03ec*/ 	.word	0x00000000


	//----- nvinfo : EIATTR_REGCOUNT
	.align		4
.L_203:
        /*03f0*/ 	.byte	0x04, 0x2f
        /*03f2*/ 	.short	(.L_205 - .L_204)
	.align		4
.L_204:
        /*03f4*/ 	.word	index@(_ZN4vllm38concat_and_cache_mla_rope_fused_kernelIN3c104HalfELb0E13__nv_bfloat16hLNS_18Fp8KVCacheDataTypeE1EEEvPKlPT_S8_PKS7_SA_illlliPT2_S6_iiiiPKf)
        /*03f8*/ 	.word	0x0000001d


	//----- nvinfo : EIATTR_FRAME_SIZE
	.align		4
.L_205:
        /*03fc*/ 	.byte	0x04, 0x11
        /*03fe*/ 	.short	(.L_207 - .L_206)
	.align		4
.L_206:
        /*0400*/ 	.word	index@(_ZN4vllm38concat_and_cache_mla_rope_fused_kernelIN3c104HalfELb0E13__nv_bfloat16hLNS_18Fp8KVCacheDataTypeE1EEEvPKlPT_S8_PKS7_SA_illlliPT2_S6_iiiiPKf)
        /*0404*/ 	.word	0x00000000


	//----- nvinfo : EIATTR_REGCOUNT
	.align		4
.L_207:
        /*0408*/ 	.byte	0x04, 0x2f
        /*040a*/ 	.short	(.L_209 - .L_208)
	.align		4
.L_208:
        /*040c*/ 	.word	index@(_ZN4vllm38concat_and_cache_mla_rope_fused_kernelIN3c108BFloat16ELb1E13__nv_bfloat16hLNS_18Fp8KVCacheDataTypeE1EEEvPKlPT_S8_PKS7_SA_illlliPT2_S6_iiiiPKf)
        /*0410*/ 	.word	0x0000001e


	//----- nvinfo : EIATTR_FRAME_SIZE
	.align		4
.L_209:
        /*0414*/ 	.byte	0x04, 0x11
        /*0416*/ 	.short	(.L_211 - .L_210)
	.align		4
.L_210:
        /*0418*/ 	.word	index@(_ZN4vllm38concat_and_cache_mla_rope_fused_kernelIN3c108BFloat16ELb1E13__nv_bfloat16hLNS_18Fp8KVCacheDataTypeE1EEEvPKlPT_S8_PKS7_SA_illlliPT2_S6_iiiiPKf)
        /*041c*/ 	.word	0x00000000


	//----- nvinfo : EIATTR_REGCOUNT
	.align		4
.L_211:
        /*0420*/ 	.byte	0x04, 0x2f
        /*0422*/ 	.short	(.L_213 - .L_212)
	.align		4
.L_212:
        /*0424*/ 	.word	index@(_ZN4vllm38concat_and_cache_mla_rope_fused_kernelIN3c108BFloat16ELb0E13__nv_bfloat16hLNS_18Fp8KVCacheDataTypeE1EEEvPKlPT_S8_PKS7_SA_illlliPT2_S6_iiiiPKf)
        /*0428*/ 	.word	0x0000001d


	//----- nvinfo : EIATTR_FRAME_SIZE
	.align		4
.L_213:
        /*042c*/ 	.byte	0x04, 0x11
        /*042e*/ 	.short	(.L_215 - .L_214)
	.align		4
.L_214:
        /*0430*/ 	.word	index@(_ZN4vllm38concat_and_cache_mla_rope_fused_kernelIN3c108BFloat16ELb0E13__nv_bfloat16hLNS_18Fp8KVCacheDataTypeE1EEEvPKlPT_S8_PKS7_SA_illlliPT2_S6_iiiiPKf)
        /*0434*/ 	.word	0x00000000


	//----- nvinfo : EIATTR_REGCOUNT
	.align		4
.L_215:
        /*0438*/ 	.byte	0x04, 0x2f
        /*043a*/ 	.short	(.L_217 - .L_216)
	.align		4
.L_216:
        /*043c*/ 	.word	index@(_ZN4vllm38concat_and_cache_mla_rope_fused_kernelIfLb1EfhLNS_18Fp8KVCacheDataTypeE2EEEvPKlPT_S5_PKS4_S7_illlliPT2_S3_iiiiPKf)
        /*0440*/ 	.word	0x0000001e


	//----- nvinfo : EIATTR_FRAME_SIZE
	.align		4
.L_217:
        /*0444*/ 	.byte	0x04, 0x11
        /*0446*/ 	.short	(.L_219 - .L_218)
	.align		4
.L_218:
        /*0448*/ 	.word	index@(_ZN4vllm38concat_and_cache_mla_rope_fused_kernelIfLb1EfhLNS_18Fp8KVCacheDataTypeE2EEEvPKlPT_S5_PKS4_S7_illlliPT2_S3_iiiiPKf)
        /*044c*/ 	.word	0x00000000


	//----- nvinfo : EIATTR_REGCOUNT
	.align		4
.L_219:
        /*0450*/ 	.byte	0x04, 0x2f
        /*0452*/ 	.short	(.L_221 - .L_220)
	.align		4
.L_220:
        /*0454*/ 	.word	index@(_ZN4vllm38concat_and_cache_mla_rope_fused_kernelIfLb0EfhLNS_18Fp8KVCacheDataTypeE2EEEvPKlPT_S5_PKS4_S7_illlliPT2_S3_iiiiPKf)
        /*0458*/ 	.word	0x0000001c


	//----- nvinfo : EIATTR_FRAME_SIZE
	.align		4
.L_221:
        /*045c*/ 	.byte	0x04, 0x11
        /*045e*/ 	.short	(.L_223 - .L_222)
	.align		4
.L_222:
        /*0460*/ 	.word	index@(_ZN4vllm38concat_and_cache_mla_rope_fused_kernelIfLb0EfhLNS_18Fp8KVCacheDataTypeE2EEEvPKlPT_S5_PKS4_S7_illlliPT2_S3_iiiiPKf)
        /*0464*/ 	.word	0x00000000


	//----- nvinfo : EIATTR_REGCOUNT
	.align		4
.L_223:
        /*0468*/ 	.byte	0x04, 0x2f
        /*046a*/ 	.short	(.L_225 - .L_224)
	.align		4
.L_224:
        /*046c*/ 	.word	index@(_ZN4vllm38concat_and_cache_mla_rope_fused_kernelIN3c104HalfELb1EfhLNS_18Fp8KVCacheDataTypeE2EEEvPKlPT_S7_PKS6_S9_illlliPT2_S5_iiiiPKf)
        /*0470*/ 	.word	0x0000001f


	//----- nvinfo : EIATTR_FRAME_SIZE
	.align		4
.L_225:
        /*0474*/ 	.byte	0x04, 0x11
        /*0476*/ 	.short	(.L_227 - .L_226)
	.align		4
.L_226:
        /*0478*/ 	.word	index@(_ZN4vllm38concat_and_cache_mla_rope_fused_kernelIN3c104HalfELb1EfhLNS_18Fp8KVCacheDataTypeE2EEEvPKlPT_S7_PKS6_S9_illlliPT2_S5_iiiiPKf)
        /*047c*/ 	.word	0x00000000


	//----- nvinfo : EIATTR_REGCOUNT
	.align		4
.L_227:
        /*0480*/ 	.byte	0x04, 0x2f
        /*0482*/ 	.short	(.L_229 - .L_228)
	.align		4
.L_228:
        /*0484*/ 	.word	index@(_ZN4vllm38concat_and_cache_mla_rope_fused_kernelIN3c104HalfELb0EfhLNS_18Fp8KVCacheDataTypeE2EEEvPKlPT_S7_PKS6_S9_illlliPT2_S5_iiiiPKf)
        /*0488*/ 	.word	0x0000001d


	//----- nvinfo : EIATTR_FRAME_SIZE
	.align		4
.L_229:
        /*048c*/ 	.byte	0x04, 0x11
        /*048e*/ 	.short	(.L_231 - .L_230)
	.align		4
.L_230:
        /*0490*/ 	.word	index@(_ZN4vllm38concat_and_cache_mla_rope_fused_kernelIN3c104HalfELb0EfhLNS_18Fp8KVCacheDataTypeE2EEEvPKlPT_S7_PKS6_S9_illlliPT2_S5_iiiiPKf)
        /*0494*/ 	.word	0x00000000


	//----- nvinfo : EIATTR_REGCOUNT
	.align		4
.L_231:
        /*0498*/ 	.byte	0x04, 0x2f
        /*049a*/ 	.short	(.L_233 - .L_232)
	.align		4
.L_232:
        /*049c*/ 	.word	index@(_ZN4vllm38concat_and_cache_mla_rope_fused_kernelIN3c108BFloat16ELb1EfhLNS_18Fp8KVCacheDataTypeE2EEEvPKlPT_S7_PKS6_S9_illlliPT2_S5_iiiiPKf)
        /*04a0*/ 	.word	0x0000001e


	//----- nvinfo : EIATTR_FRAME_SIZE
	.align		4
.L_233:
        /*04a4*/ 	.byte	0x04, 0x11
        /*04a6*/ 	.short	(.L_235 - .L_234)
	.align		4
.L_234:
        /*04a8*/ 	.word	index@(_ZN4vllm38concat_and_cache_mla_rope_fused_kernelIN3c108BFloat16ELb1EfhLNS_18Fp8KVCacheDataTypeE2EEEvPKlPT_S7_PKS6_S9_illlliPT2_S5_iiiiPKf)
        /*04ac*/ 	.word	0x00000000


	//----- nvinfo : EIATTR_REGCOUNT
	.align		4
.L_235:
        /*04b0*/ 	.byte	0x04, 0x2f
        /*04b2*/ 	.short	(.L_237 - .L_236)
	.align		4
.L_236:
        /*04b4*/ 	.word	index@(_ZN4vllm38concat_and_cache_mla_rope_fused_kernelIN3c108BFloat16ELb0EfhLNS_18Fp8KVCacheDataTypeE2EEEvPKlPT_S7_PKS6_S9_illlliPT2_S5_iiiiPKf)
        /*04b8*/ 	.word	0x0000001d


	//----- nvinfo : EIATTR_FRAME_SIZE
	.align		4
.L_237:
        /*04bc*/ 	.byte	0x04, 0x11
        /*04be*/ 	.short	(.L_239 - .L_238)
	.align		4
.L_238:
        /*04c0*/ 	.word	index@(_ZN4vllm38concat_and_cache_mla_rope_fused_kernelIN3c108BFloat16ELb0EfhLNS_18Fp8KVCacheDataTypeE2EEEvPKlPT_S7_PKS6_S9_illlliPT2_S5_iiiiPKf)
        /*04c4*/ 	.word	0x00000000


	//----- nvinfo : EIATTR_REGCOUNT
	.align		4
.L_239:
        /*04c8*/ 	.byte	0x04, 0x2f
        /*04ca*/ 	.short	(.L_241 - .L_240)
	.align		4
.L_240:
        /*04cc*/ 	.word	index@(_ZN4vllm38concat_and_cache_mla_rope_fused_kernelIfLb1EthLNS_18Fp8KVCacheDataTypeE2EEEvPKlPT_S5_PKS4_S7_illlliPT2_S3_iiiiPKf)
        /*04d0*/ 	.word	0x0000001e


	//----- nvinfo : EIATTR_FRAME_SIZE
	.align		4
.L_241:
        /*04d4*/ 	.byte	0x04, 0x11
        /*04d6*/ 	.short	(.L_243 - .L_242)
	.align		4
.L_242:
        /*04d8*/ 	.word	index@(_ZN4vllm38concat_and_cache_mla_rope_fused_kernelIfLb1EthLNS_18Fp8KVCacheDataTypeE2EEEvPKlPT_S5_PKS4_S7_illlliPT2_S3_iiiiPKf)
        /*04dc*/ 	.word	0x00000000


	//----- nvinfo : EIATTR_REGCOUNT
	.align		4
.L_243:
        /*04e0*/ 	.byte	0x04, 0x2f
        /*04e2*/ 	.short	(.L_245 - .L_244)
	.align		4
.L_244:
        /*04e4*/ 	.word	index@(_ZN4vllm38concat_and_cache_mla_rope_fused_kernelIfLb0EthLNS_18Fp8KVCacheDataTypeE2EEEvPKlPT_S5_PKS4_S7_illlliPT2_S3_iiiiPKf)
        /*04e8*/ 	.word	0x0000001c


	//----- nvinfo : EIATTR_FRAME_SIZE
	.align		4
.L_245:
        /*04ec*/ 	.byte	0x04, 0x11
        /*04ee*/ 	.short	(.L_247 - .L_246)
	.align		4
.L_246:
        /*04f0*/ 	.word	index@(_ZN4vllm38concat_and_cache_mla_rope_fused_kernelIfLb0EthLNS_18Fp8KVCacheDataTypeE2EEEvPKlPT_S5_PKS4_S7_illlliPT2_S3_iiiiPKf)
        /*04f4*/ 	.word	0x00000000


	//----- nvinfo : EIATTR_REGCOUNT
	.align		4
.L_247:
        /*04f8*/ 	.byte	0x04, 0x2f
        /*04fa*/ 	.short	(.L_249 - .L_248)
	.align		4
.L_248:
        /*04fc*/ 	.word	index@(_ZN4vllm38concat_and_cache_mla_rope_fused_kernelIN3c104HalfELb1EthLNS_18Fp8KVCacheDataTypeE2EEEvPKlPT_S7_PKS6_S9_illlliPT2_S5_iiiiPKf)
        /*0500*/ 	.word	0x0000001f


	//----- nvinfo : EIATTR_FRAME_SIZE
	.align		4
.L_249:
        /*0504*/ 	.byte	0x04, 0x11
        /*0506*/ 	.short	(.L_251 - .L_250)
	.align		4
.L_250:
        /*0508*/ 	.word	index@(_ZN4vllm38concat_and_cache_mla_rope_fused_kernelIN3c104HalfELb1EthLNS_18Fp8KVCacheDataTypeE2EEEvPKlPT_S7_PKS6_S9_illlliPT2_S5_iiiiPKf)
        /*050c*/ 	.word	0x00000000


	//----- nvinfo : EIATTR_REGCOUNT
	.align		4
.L_251:
        /*0510*/ 	.byte	0x04, 0x2f
        /*0512*/ 	.short	(.L_253 - .L_252)
	.align		4
.L_252:
        /*0514*/ 	.word	index@(_ZN4vllm38concat_and_cache_mla_rope_fused_kernelIN3c104HalfELb0EthLNS_18Fp8KVCacheDataTypeE2EEEvPKlPT_S7_PKS6_S9_illlliPT2_S5_iiiiPKf)
        /*0518*/ 	.word	0x0000001d


	//----- nvinfo : EIATTR_FRAME_SIZE
	.align		4
.L_253:
        /*051c*/ 	.byte	0x04, 0x11
        /*051e*/ 	.short	(.L_255 - .L_254)
	.align		4
.L_254:
        /*0520*/ 	.word	index@(_ZN4vllm38concat_and_cache_mla_rope_fused_kernelIN3c104HalfELb0EthLNS_18Fp8KVCacheDataTypeE2EEEvPKlPT_S7_PKS6_S9_illlliPT2_S5_iiiiPKf)
        /*0524*/ 	.word	0x00000000


	//----- nvinfo : EIATTR_REGCOUNT
	.align		4
.L_255:
        /*0528*/ 	.byte	0x04, 0x2f
        /*052a*/ 	.short	(.L_257 - .L_256)
	.align		4
.L_256:
        /*052c*/ 	.word	index@(_ZN4vllm38concat_and_cache_mla_rope_fused_kernelIN3c108BFloat16ELb1EthLNS_18Fp8KVCacheDataTypeE2EEEvPKlPT_S7_PKS6_S9_illlliPT2_S5_iiiiPKf)
        /*0530*/ 	.word	0x0000001e


	//----- nvinfo : EIATTR_FRAME_SIZE
	.align		4
.L_257:
        /*0534*/ 	.byte	0x04, 0x11
        /*0536*/ 	.short	(.L_259 - .L_258)
	.align		4
.L_258:
        /*0538*/ 	.word	index@(_ZN4vllm38concat_and_cache_mla_rope_fused_kernelIN3c108BFloat16ELb1EthLNS_18Fp8KVCacheDataTypeE2EEEvPKlPT_S7_PKS6_S9_illlliPT2_S5_iiiiPKf)
        /*053c*/ 	.word	0x00000000


	//----- nvinfo : EIATTR_REGCOUNT
	.align		4
.L_259:
        /*0540*/ 	.byte	0x04, 0x2f
        /*0542*/ 	.short	(.L_261 - .L_260)
	.align		4
.L_260:
        /*0544*/ 	.word	index@(_ZN4vllm38concat_and_cache_mla_rope_fused_kernelIN3c108BFloat16ELb0EthLNS_18Fp8KVCacheDataTypeE2EEEvPKlPT_S7_PKS6_S9_illlliPT2_S5_iiiiPKf)
        /*0548*/ 	.word	0x0000001d


	//----- nvinfo : EIATTR_FRAME_SIZE
	.align		4
.L_261:
        /*054c*/ 	.byte	0x04, 0x11
        /*054e*/ 	.short	(.L_263 - .L_262)
	.align		4
.L_262:
        /*0550*/ 	.word	index@(_ZN4vllm38concat_and_cache_mla_rope_fused_kernelIN3c108BFloat16ELb0EthLNS_18Fp8KVCacheDataTypeE2EEEvPKlPT_S7_PKS6_S9_illlliPT2_S5_iiiiPKf)
        /*0554*/ 	.word	0x00000000


	//----- nvinfo : EIATTR_REGCOUNT
	.align		4
.L_263:
        /*0558*/ 	.byte	0x04, 0x2f
        /*055a*/ 	.short	(.L_265 - .L_264)
	.align		4
.L_264:
        /*055c*/ 	.word	index@(_ZN4vllm38concat_and_cache_mla_rope_fused_kernelIfLb1E13__nv_bfloat16hLNS_18Fp8KVCacheDataTypeE2EEEvPKlPT_S6_PKS5_S8_illlliPT2_S4_iiiiPKf)
        /*0560*/ 	.word	0x0000001e


	//----- nvinfo : EIATTR_FRAME_SIZE
	.align		4
.L_265:
        /*0564*/ 	.byte	0x04, 0x11
        /*0566*/ 	.short	(.L_267 - .L_266)
	.align		4
.L_266:
        /*0568*/ 	.word	index@(_ZN4vllm38concat_and_cache_mla_rope_fused_kernelIfLb1E13__nv_bfloat16hLNS_18Fp8KVCacheDataTypeE2EEEvPKlPT_S6_PKS5_S8_illlliPT2_S4_iiiiPKf)
        /*056c*/ 	.word	0x00000000


	//----- nvinfo : EIATTR_REGCOUNT
	.align		4
.L_267:
        /*0570*/ 	.byte	0x04, 0x2f
        /*0572*/ 	.short	(.L_269 - .L_268)
	.align		4
.L_268:
        /*0574*/ 	.word	index@(_ZN4vllm38concat_and_cache_mla_rope_fused_kernelIfLb0E13__nv_bfloat16hLNS_18Fp8KVCacheDataTypeE2EEEvPKlPT_S6_PKS5_S8_illlliPT2_S4_iiiiPKf)
        /*0578*/ 	.word	0x0000001c


	//----- nvinfo : EIATTR_FRAME_SIZE
	.align		4
.L_269:
        /*057c*/ 	.byte	0x04, 0x11
        /*057e*/ 	.short	(.L_271 - .L_270)
	.align		4
.L_270:
        /*0580*/ 	.word	index@(_ZN4vllm38concat_and_cache_mla_rope_fused_kernelIfLb0E13__nv_bfloat16hLNS_18Fp8KVCacheDataTypeE2EEEvPKlPT_S6_PKS5_S8_illlliPT2_S4_iiiiPKf)
        /*0584*/ 	.word	0x00000000


	//----- nvinfo : EIATTR_REGCOUNT
	.align		4
.L_271:
        /*0588*/ 	.byte	0x04, 0x2f
        /*058a*/ 	.short	(.L_273 - .L_272)
	.align		4
.L_272:
        /*058c*/ 	.word	index@(_ZN4vllm38concat_and_cache_mla_rope_fused_kernelIN3c104HalfELb1E13__nv_bfloat16hLNS_18Fp8KVCacheDataTypeE2EEEvPKlPT_S8_PKS7_SA_illlliPT2_S6_iiiiPKf)
        /*0590*/ 	.word	0x0000001f


	//----- nvinfo : EIATTR_FRAME_SIZE
	.align		4
.L_273:
        /*0594*/ 	.byte	0x04, 0x11
        /*0596*/ 	.short	(.L_275 - .L_274)
	.align		4
.L_274:
        /*0598*/ 	.word	index@(_ZN4vllm38concat_and_cache_mla_rope_fused_kernelIN3c104HalfELb1E13__nv_bfloat16hLNS_18Fp8KVCacheDataTypeE2EEEvPKlPT_S8_PKS7_SA_illlliPT2_S6_iiiiPKf)
        /*059c*/ 	.word	0x00000000


	//----- nvinfo : EIATTR_REGCOUNT
	.align		4
.L_275:
        /*05a0*/ 	.byte	0x04, 0x2f
        /*05a2*/ 	.short	(.L_277 - .L_276)
	.align		4
.L_276:
        /*05a4*/ 	.word	index@(_ZN4vllm38concat_and_cache_mla_rope_fused_kernelIN3c104HalfELb0E13__nv_bfloat16hLNS_18Fp8KVCacheDataTypeE2EEEvPKlPT_S8_PKS7_SA_illlliPT2_S6_iiiiPKf)
        /*05a8*/ 	.word	0x0000001d


	//----- nvinfo : EIATTR_FRAME_SIZE
	.align		4
.L_277:
        /*05ac*/ 	.byte	0x04, 0x11
        /*05ae*/ 	.short	(.L_279 - .L_278)
	.align		4
.L_278:
        /*05b0*/ 	.word	index@(_ZN4vllm38concat_and_cache_mla_rope_fused_kernelIN3c104HalfELb0E13__nv_bfloat16hLNS_18Fp8KVCacheDataTypeE2EEEvPKlPT_S8_PKS7_SA_illlliPT2_S6_iiiiPKf)
        /*05b4*/ 	.word	0x00000000


	//----- nvinfo : EIATTR_REGCOUNT
	.align		4
.L_279:
        /*05b8*/ 	.byte	0x04, 0x2f
        /*05ba*/ 	.short	(.L_281 - .L_280)
	.align		4
.L_280:
        /*05bc*/ 	.word	index@(_ZN4vllm38concat_and_cache_mla_rope_fused_kernelIN3c108BFloat16ELb1E13__nv_bfloat16hLNS_18Fp8KVCacheDataTypeE2EEEvPKlPT_S8_PKS7_SA_illlliPT2_S6_iiiiPKf)
        /*05c0*/ 	.word	0x0000001e


	//----- nvinfo : EIATTR_FRAME_SIZE
	.align		4
.L_281:
        /*05c4*/ 	.byte	0x04, 0x11
        /*05c6*/ 	.short	(.L_283 - .L_282)
	.align		4
.L_282:
        /*05c8*/ 	.word	index@(_ZN4vllm38concat_and_cache_mla_rope_fused_kernelIN3c108BFloat16ELb1E13__nv_bfloat16hLNS_18Fp8KVCacheDataTypeE2EEEvPKlPT_S8_PKS7_SA_illlliPT2_S6_iiiiPKf)
        /*05cc*/ 	.word	0x00000000


	//----- nvinfo : EIATTR_REGCOUNT
	.align		4
.L_283:
        /*05d0*/ 	.byte	0x04, 0x2f
        /*05d2*/ 	.short	(.L_285 - .L_284)
	.align		4
.L_284:
        /*05d4*/ 	.word	index@(_ZN4vllm38concat_and_cache_mla_rope_fused_kernelIN3c108BFloat16ELb0E13__nv_bfloat16hLNS_18Fp8KVCacheDataTypeE2EEEvPKlPT_S8_PKS7_SA_illlliPT2_S6_iiiiPKf)
        /*05d8*/ 	.word	0x0000001d


	//----- nvinfo : EIATTR_FRAME_SIZE
	.align		4
.L_285:
        /*05dc*/ 	.byte	0x04, 0x11
        /*05de*/ 	.short	(.L_287 - .L_286)
	.align		4
.L_286:
        /*05e0*/ 	.word	index@(_ZN4vllm38concat_and_cache_mla_rope_fused_kernelIN3c108BFloat16ELb0E13__nv_bfloat16hLNS_18Fp8KVCacheDataTypeE2EEEvPKlPT_S8_PKS7_SA_illlliPT2_S6_iiiiPKf)
        /*05e4*/ 	.word	0x00000000


	//----- nvinfo : EIATTR_MIN_STACK_SIZE
	.align		4
.L_287:
        /*05e8*/ 	.byte	0x04, 0x12
        /*05ea*/ 	.short	(.L_289 - .L_288)
	.align		4
.L_288:
        /*05ec*/ 	.word	index@(_ZN4vllm38concat_and_cache_mla_rope_fused_kernelIN3c108BFloat16ELb0E13__nv_bfloat16hLNS_18Fp8KVCacheDataTypeE2EEEvPKlPT_S8_PKS7_SA_illlliPT2_S6_iiiiPKf)
        /*05f0*/ 	.word	0x00000000


	//----- nvinfo : EIATTR_MIN_STACK_SIZE
	.align		4
.L_289:
        /*05f4*/ 	.byte	0x04, 0x12
        /*05f6*/ 	.short	(.L_291 - .L_290)
	.align		4
.L_290:
        /*05f8*/ 	.word	index@(_ZN4vllm38concat_and_cache_mla_rope_fused_kernelIN3c108BFloat16ELb1E13__nv_bfloat16hLNS_18Fp8KVCacheDataTypeE2EEEvPKlPT_S8_PKS7_SA_illlliPT2_S6_iiiiPKf)
        /*05fc*/ 	.word	0x00000000


	//----- nvinfo : EIATTR_MIN_STACK_SIZE
	.align		4
.L_291:
        /*0600*/ 	.byte	0x04, 0x12
        /*0602*/ 	.short	(.L_293 - .L_292)
	.align		4
.L_292:
        /*0604*/ 	.word	index@(_ZN4vllm38concat_and_cache_mla_rope_fused_kernelIN3c104HalfELb0E13__nv_bfloat16hLNS_18Fp8KVCacheDataTypeE2EEEvPKlPT_S8_PKS7_SA_illlliPT2_S6_iiiiPKf)
        /*0608*/ 	.word	0x00000000


	//----- nvinfo : EIATTR_MIN_STACK_SIZE
	.align		4
.L_293:
        /*060c*/ 	.byte	0x04, 0x12
        /*060e*/ 	.short	(.L_295 - .L_294)
	.align		4
.L_294:
        /*0610*/ 	.word	index@(_ZN4vllm38concat_and_cache_mla_rope_fused_kernelIN3c104HalfELb1E13__nv_bfloat16hLNS_18Fp8KVCacheDataTypeE2EEEvPKlPT_S8_PKS7_SA_illlliPT2_S6_iiiiPKf)
        /*0614*/ 	.word	0x00000000


	//----- nvinfo : EIATTR_MIN_STACK_SIZE
	.align		4
.L_295:
        /*0618*/ 	.byte	0x04, 0x12
        /*061a*/ 	.short	(.L_297 - .L_296)
	.align		4
.L_296:
        /*061c*/ 	.word	index@(_ZN4vllm38concat_and_cache_mla_rope_fused_kernelIfLb0E13__nv_bfloat16hLNS_18Fp8KVCacheDataTypeE2EEEvPKlPT_S6_PKS5_S8_illlliPT2_S4_iiiiPKf)
        /*0620*/ 	.word	0x00000000


	//----- nvinfo : EIATTR_MIN_STACK_SIZE
	.align		4
.L_297:
        /*0624*/ 	.byte	0x04, 0x12
        /*0626*/ 	.short	(.L_299 - .L_298)
	.align		4
.L_298:
        /*0628*/ 	.word	index@(_ZN4vllm38concat_and_cache_mla_rope_fused_kernelIfLb1E13__nv_bfloat16hLNS_18Fp8KVCacheDataTypeE2EEEvPKlPT_S6_PKS5_S8_illlliPT2_S4_iiiiPKf)
        /*062c*/ 	.word	0x00000000


	//----- nvinfo : EIATTR_MIN_STACK_SIZE
	.align		4
.L_299:
        /*0630*/ 	.byte	0x04, 0x12
        /*0632*/ 	.short	(.L_301 - .L_300)
	.align		4
.L_300:
        /*0634*/ 	.word	index@(_ZN4vllm38concat_and_cache_mla_rope_fused_kernelIN3c108BFloat16ELb0EthLNS_18Fp8KVCacheDataTypeE2EEEvPKlPT_S7_PKS6_S9_illlliPT2_S5_iiiiPKf)
        /*0638*/ 	.word	0x00000000


	//----- nvinfo : EIATTR_MIN_STACK_SIZE
	.align		4
.L_301:
        /*063c*/ 	.byte	0x04, 0x12
        /*063e*/ 	.short	(.L_303 - .L_302)
	.align		4
.L_302:
        /*0640*/ 	.word	index@(_ZN4vllm38concat_and_cache_mla_rope_fused_kernelIN3c108BFloat16ELb1EthLNS_18Fp8KVCacheDataTypeE2EEEvPKlPT_S7_PKS6_S9_illlliPT2_S5_iiiiPKf)
        /*0644*/ 	.word	0x00000000


	//----- nvinfo : EIATTR_MIN_STACK_SIZE
	.align		4
.L_303:
        /*0648*/ 	.byte	0x04, 0x12
        /*064a*/ 	.short	(.L_305 - .L_304)
	.align		4
.L_304:
        /*064c*/ 	.word	index@(_ZN4vllm38concat_and_cache_mla_rope_fused_kernelIN3c104HalfELb0EthLNS_18Fp8KVCacheDataTypeE2EEEvPKlPT_S7_PKS6_S9_illlliPT2_S5_iiiiPKf)
        /*0650*/ 	.word	0x00000000


	//----- nvinfo : EIATTR_MIN_STACK_SIZE
	.align		4
.L_305:
        /*0654*/ 	.byte	0x04, 0x12
        /*0656*/ 	.short	(.L_307 - .L_306)
	.align		4
.L_306:
        /*0658*/ 	.word	index@(_ZN4vllm38concat_and_cache_mla_rope_fused_kernelIN3c104HalfELb1EthLNS_18Fp8KVCacheDataTypeE2EEEvPKlPT_S7_PKS6_S9_illlliPT2_S5_iiiiPKf)
        /*065c*/ 	.word	0x00000000


	//----- nvinfo : EIATTR_MIN_STACK_SIZE
	.align		4
.L_307:
        /*0660*/ 	.byte	0x04, 0x12
        /*0662*/ 	.short	(.L_309 - .L_308)
	.align		4
.L_308:
        /*0664*/ 	.word	index@(_ZN4vllm38concat_and_cache_mla_rope_fused_kernelIfLb0EthLNS_18Fp8KVCacheDataTypeE2EEEvPKlPT_S5_PKS4_S7_illlliPT2_S3_iiiiPKf)
        /*0668*/ 	.word	0x00000000


	//----- nvinfo : EIATTR_MIN_STACK_SIZE
	.align		4
.L_309:
        /*066c*/ 	.byte	0x04, 0x12
        /*066e*/ 	.short	(.L_311 - .L_310)
	.align		4
.L_310:
        /*0670*/ 	.word	index@(_ZN4vllm38concat_and_cache_mla_rope_fused_kernelIfLb1EthLNS_18Fp8KVCacheDataTypeE2EEEvPKlPT_S5_PKS4_S7_illlliPT2_S3_iiiiPKf)
        /*0674*/ 	.word	0x00000000


	//----- nvinfo : EIATTR_MIN_STACK_SIZE
	.align		4
.L_311:
        /*0678*/ 	.byte	0x04, 0x12
        /*067a*/ 	.short	(.L_313 - .L_312)
	.align		4
.L_312:
        /*067c*/ 	.word	index@(_ZN4vllm38concat_and_cache_mla_rope_fused_kernelIN3c108BFloat16ELb0EfhLNS_18Fp8KVCacheDataTypeE2EEEvPKlPT_S7_PKS6_S9_illlliPT2_S5_iiiiPKf)
        /*0680*/ 	.word	0x00000000


	//----- nvinfo : EIATTR_MIN_STACK_SIZE
	.align		4
.L_313:
        /*0684*/ 	.byte	0x04, 0x12
        /*0686*/ 	.short	(.L_315 - .L_314)
	.align		4
.L_314:
        /*0688*/ 	.word	index@(_ZN4vllm38concat_and_cache_mla_rope_fused_kernelIN3c108BFloat16ELb1EfhLNS_18Fp8KVCacheDataTypeE2EEEvPKlPT_S7_PKS6_S9_illlliPT2_S5_iiiiPKf)
        /*068c*/ 	.word	0x00000000


	//----- nvinfo : EIATTR_MIN_STACK_SIZE
	.align		4
.L_315:
        /*0690*/ 	.byte	0x04, 0x12
        /*0692*/ 	.short	(.L_317 - .L_316)
	.align		4
.L_316:
        /*0694*/ 	.word	index@(_ZN4vllm38concat_and_cache_mla_rope_fused_kernelIN3c104HalfELb0EfhLNS_18Fp8KVCacheDataTypeE2EEEvPKlPT_S7_PKS6_S9_illlliPT2_S5_iiiiPKf)
        /*0698*/ 	.word	0x00000000


	//----- nvinfo : EIATTR_MIN_STACK_SIZE
	.align		4
.L_317:
        /*069c*/ 	.byte	0x04, 0x12
        /*069e*/ 	.short	(.L_319 - .L_318)
	.align		4
.L_318:
        /*06a0*/ 	.word	index@(_ZN4vllm38concat_and_cache_mla_rope_fused_kernelIN3c104HalfELb1EfhLNS_18Fp8KVCacheDataTypeE2EEEvPKlPT_S7_PKS6_S9_illlliPT2_S5_iiiiPKf)
        /*06a4*/ 	.word	0x00000000


	//----- nvinfo : EIATTR_MIN_STACK_SIZE
	.align		4
.L_319:
        /*06a8*/ 	.byte	0x04, 0x12
        /*06aa*/ 	.short	(.L_321 - .L_320)
	.align		4
.L_320:
        /*06ac*/ 	.word	index@(_ZN4vllm38concat_and_cache_mla_rope_fused_kernelIfLb0EfhLNS_18Fp8KVCacheDataTypeE2EEEvPKlPT_S5_PKS4_S7_illlliPT2_S3_iiiiPKf)
        /*06b0*/ 	.word	0x00000000


	//----- nvinfo : EIATTR_MIN_STACK_SIZE
	.align		4
.L_321:
        /*06b4*/ 	.byte	0x04, 0x12
        /*06b6*/ 	.short	(.L_323 - .L_322)
	.align		4
.L_322:
        /*06b8*/ 	.word	index@(_ZN4vllm38concat_and_cache_mla_rope_fused_kernelIfLb1EfhLNS_18Fp8KVCacheDataTypeE2EEEvPKlPT_S5_PKS4_S7_illlliPT2_S3_iiiiPKf)
        /*06bc*/ 	.word	0x00000000


	//----- nvinfo : EIATTR_MIN_STACK_SIZE
	.align		4
.L_323:
        /*06c0*/ 	.byte	0x04, 0x12
        /*06c2*/ 	.short	(.L_325 - .L_324)
	.align		4
.L_324:
        /*06c4*/ 	.word	index@(_ZN4vllm38concat_and_cache_mla_rope_fused_kernelIN3c108BFloat16ELb0E13__nv_bfloat16hLNS_18Fp8KVCacheDataTypeE1EEEvPKlPT_S8_PKS7_SA_illlliPT2_S6_iiiiPKf)
        /*06c8*/ 	.word	0x00000000


	//----- nvinfo : EIATTR_MIN_STACK_SIZE
	.align		4
.L_325:
        /*06cc*/ 	.byte	0x04, 0x12
        /*06ce*/ 	.short	(.L_327 - .L_326)
	.align		4
.L_326:
        /*06d0*/ 	.word	index@(_ZN4vllm38concat_and_cache_mla_rope_fused_kernelIN3c108BFloat16ELb1E13__nv_bfloat16hLNS_18Fp8KVCacheDataTypeE1EEEvPKlPT_S8_PKS7_SA_illlliPT2_S6_iiiiPKf)
        /*06d4*/ 	.word	0x00000000


	//----- nvinfo : EIATTR_MIN_STACK_SIZE
	.align		4
.L_327:
        /*06d8*/ 	.byte	0x04, 0x12
        /*06da*/ 	.short	(.L_329 - .L_328)
	.align		4
.L_328:
        /*06dc*/ 	.word	index@(_ZN4vllm38concat_and_cache_mla_rope_fused_kernelIN3c104HalfELb0E13__nv_bfloat16hLNS_18Fp8KVCacheDataTypeE1EEEvPKlPT_S8_PKS7_SA_illlliPT2_S6_iiiiPKf)
        /*06e0*/ 	.word	0x00000000


	//----- nvinfo : EIATTR_MIN_STACK_SIZE
	.align		4
.L_329:
        /*06e4*/ 	.byte	0x04, 0x12
        /*06e6*/ 	.short	(.L_331 - .L_330)
	.align		4
.L_330:
        /*06e8*/ 	.word	index@(_ZN4vllm38concat_and_cache_mla_rope_fused_kernelIN3c104HalfELb1E13__nv_bfloat16hLNS_18Fp8KVCacheDataTypeE1EEEvPKlPT_S8_PKS7_SA_illlliPT2_S6_iiiiPKf)
        /*06ec*/ 	.word	0x00000000


	//----- nvinfo : EIATTR_MIN_STACK_SIZE
	.align		4
.L_331:
        /*06f0*/ 	.byte	0x04, 0x12
        /*06f2*/ 	.short	(.L_333 - .L_332)
	.align		4
.L_332:
        /*06f4*/ 	.word	index@(_ZN4vllm38concat_and_cache_mla_rope_fused_kernelIfLb0E13__nv_bfloat16hLNS_18Fp8KVCacheDataTypeE1EEEvPKlPT_S6_PKS5_S8_illlliPT2_S4_iiiiPKf)
        /*06f8*/ 	.word	0x00000000


	//----- nvinfo : EIATTR_MIN_STACK_SIZE
	.align		4
.L_333:
        /*06fc*/ 	.byte	0x04, 0x12
        /*06fe*/ 	.short	(.L_335 - .L_334)
	.align		4
.L_334:
        /*0700*/ 	.word	index@(_ZN4vllm38concat_and_cache_mla_rope_fused_kernelIfLb1E13__nv_bfloat16hLNS_18Fp8KVCacheDataTypeE1EEEvPKlPT_S6_PKS5_S8_illlliPT2_S4_iiiiPKf)
        /*0704*/ 	.word	0x00000000


	//----- nvinfo : EIATTR_MIN_STACK_SIZE
	.align		4
.L_335:
        /*0708*/ 	.byte	0x04, 0x12
        /*070a*/ 	.short	(.L_337 - .L_336)
	.align		4
.L_336:
        /*070c*/ 	.word	index@(_ZN4vllm38concat_and_cache_mla_rope_fused_kernelIN3c108BFloat16ELb0EthLNS_18Fp8KVCacheDataTypeE1EEEvPKlPT_S7_PKS6_S9_illlliPT2_S5_iiiiPKf)
        /*0710*/ 	.word	0x00000000


	//----- nvinfo : EIATTR_MIN_STACK_SIZE
	.align		4
.L_337:
        /*0714*/ 	.byte	0x04, 0x12
        /*0716*/ 	.short	(.L_339 - .L_338)
	.align		4
.L_338:
        /*0718*/ 	.word	index@(_ZN4vllm38concat_and_cache_mla_rope_fused_kernelIN3c108BFloat16ELb1EthLNS_18Fp8KVCacheDataTypeE1EEEvPKlPT_S7_PKS6_S9_illlliPT2_S5_iiiiPKf)
        /*071c*/ 	.word	0x00000000


	//----- nvinfo : EIATTR_MIN_STACK_SIZE
	.align		4
.L_339:
        /*0720*/ 	.byte	0x04, 0x12
        /*0722*/ 	.short	(.L_341 - .L_340)
	.align		4
.L_340:
        /*0724*/ 	.word	index@(_ZN4vllm38concat_and_cache_mla_rope_fused_kernelIN3c104HalfELb0EthLNS_18Fp8KVCacheDataTypeE1EEEvPKlPT_S7_PKS6_S9_illlliPT2_S5_iiiiPKf)
        /*0728*/ 	.word	0x00000000


	//----- nvinfo : EIATTR_MIN_STACK_SIZE
	.align		4
.L_341:
        /*072c*/ 	.byte	0x04, 0x12
        /*072e*/ 	.short	(.L_343 - .L_342)
	.align		4
.L_342:
        /*0730*/ 	.word	index@(_ZN4vllm38concat_and_cache_mla_rope_fused_kernelIN3c104HalfELb1EthLNS_18Fp8KVCacheDataTypeE1EEEvPKlPT_S7_PKS6_S9_illlliPT2_S5_iiiiPKf)
        /*0734*/ 	.word	0x00000000


	//----- nvinfo : EIATTR_MIN_STACK_SIZE
	.align		4
.L_343:
        /*0738*/ 	.byte	0x04, 0x12
        /*073a*/ 	.short	(.L_345 - .L_344)
	.align		4
.L_344:
        /*073c*/ 	.word	index@(_ZN4vllm38concat_and_cache_mla_rope_fused_kernelIfLb0EthLNS_18Fp8KVCacheDataTypeE1EEEvPKlPT_S5_PKS4_S7_illlliPT2_S3_iiiiPKf)
        /*0740*/ 	.word	0x00000000


	//----- nvinfo : EIATTR_MIN_STACK_SIZE
	.align		4
.L_345:
        /*0744*/ 	.byte	0x04, 0x12
        /*0746*/ 	.short	(.L_347 - .L_346)
	.align		4
.L_346:
        /*0748*/ 	.word	index@(_ZN4vllm38concat_and_cache_mla_rope_fused_kernelIfLb1EthLNS_18Fp8KVCacheDataTypeE1EEEvPKlPT_S5_PKS4_S7_illlliPT2_S3_iiiiPKf)
        /*074c*/ 	.word	0x00000000


	//----- nvinfo : EIATTR_MIN_STACK_SIZE
	.align		4
.L_347:
        /*0750*/ 	.byte	0x04, 0x12
        /*0752*/ 	.short	(.L_349 - .L_348)
	.align		4
.L_348:
        /*0754*/ 	.word	index@(_ZN4vllm38concat_and_cache_mla_rope_fused_kernelIN3c108BFloat16ELb0EfhLNS_18Fp8KVCacheDataTypeE1EEEvPKlPT_S7_PKS6_S9_illlliPT2_S5_iiiiPKf)
        /*0758*/ 	.word	0x00000000


	//----- nvinfo : EIATTR_MIN_STACK_SIZE
	.align		4
.L_349:
        /*075c*/ 	.byte	0x04, 0x12
        /*075e*/ 	.short	(.L_351 - .L_350)
	.align		4
.L_350:
        /*0760*/ 	.word	index@(_ZN4vllm38concat_and_cache_mla_rope_fused_kernelIN3c108BFloat16ELb1EfhLNS_18Fp8KVCacheDataTypeE1EEEvPKlPT_S7_PKS6_S9_illlliPT2_S5_iiiiPKf)
        /*0764*/ 	.word	0x00000000


	//----- nvinfo : EIATTR_MIN_STACK_SIZE
	.align		4
.L_351:
        /*0768*/ 	.byte	0x04, 0x12
        /*076a*/ 	.short	(.L_353 - .L_352)
	.align		4
.L_352:
        /*076c*/ 	.word	index@(_ZN4vllm38concat_and_cache_mla_rope_fused_kernelIN3c104HalfELb0EfhLNS_18Fp8KVCacheDataTypeE1EEEvPKlPT_S7_PKS6_S9_illlliPT2_S5_iiiiPKf)
        /*0770*/ 	.word	0x00000000


	//----- nvinfo : EIATTR_MIN_STACK_SIZE
	.align		4
.L_353:
        /*0774*/ 	.byte	0x04, 0x12
        /*0776*/ 	.short	(.L_355 - .L_354)
	.align		4
.L_354:
        /*0778*/ 	.word	index@(_ZN4vllm38concat_and_cache_mla_rope_fused_kernelIN3c104HalfELb1EfhLNS_18Fp8KVCacheDataTypeE1EEEvPKlPT_S7_PKS6_S9_illlliPT2_S5_iiiiPKf)
        /*077c*/ 	.word	0x00000000


	//----- nvinfo : EIATTR_MIN_STACK_SIZE
	.align		4
.L_355:
        /*0780*/ 	.byte	0x04, 0x12
        /*0782*/ 	.short	(.L_357 - .L_356)
	.align		4
.L_356:
        /*0784*/ 	.word	index@(_ZN4vllm38concat_and_cache_mla_rope_fused_kernelIfLb0EfhLNS_18Fp8KVCacheDataTypeE1EEEvPKlPT_S5_PKS4_S7_illlliPT2_S3_iiiiPKf)
        /*0788*/ 	.word	0x00000000


	//----- nvinfo : EIATTR_MIN_STACK_SIZE
	.align		4
.L_357:
        /*078c*/ 	.byte	0x04, 0x12
        /*078e*/ 	.short	(.L_359 - .L_358)
	.align		4
.L_358:
        /*0790*/ 	.word	index@(_ZN4vllm38concat_and_cache_mla_rope_fused_kernelIfLb1EfhLNS_18Fp8KVCacheDataTypeE1EEEvPKlPT_S5_PKS4_S7_illlliPT2_S3_iiiiPKf)
        /*0794*/ 	.word	0x00000000


	//----- nvinfo : EIATTR_MIN_STACK_SIZE
	.align		4
.L_359:
        /*0798*/ 	.byte	0x04, 0x12
        /*079a*/ 	.short	(.L_361 - .L_360)
	.align		4
.L_360:
        /*079c*/ 	.word	index@(_ZN4vllm38concat_and_cache_mla_rope_fused_kernelIN3c108BFloat16ELb0E13__nv_bfloat16S3_LNS_18Fp8KVCacheDataTypeE0EEEvPKlPT_S8_PKS7_SA_illlliPT2_S6_iiiiPKf)
        /*07a0*/ 	.word	0x00000000


	//----- nvinfo : EIATTR_MIN_STACK_SIZE
	.align		4
.L_361:
        /*07a4*/ 	.byte	0x04, 0x12
        /*07a6*/ 	.short	(.L_363 - .L_362)
	.align		4
.L_362:
        /*07a8*/ 	.word	index@(_ZN4vllm38concat_and_cache_mla_rope_fused_kernelIN3c108BFloat16ELb1E13__nv_bfloat16S3_LNS_18Fp8KVCacheDataTypeE0EEEvPKlPT_S8_PKS7_SA_illlliPT2_S6_iiiiPKf)
        /*07ac*/ 	.word	0x00000000


	//----- nvinfo : EIATTR_MIN_STACK_SIZE
	.align		4
.L_363:
        /*07b0*/ 	.byte	0x04, 0x12
        /*07b2*/ 	.short	(.L_365 - .L_364)
	.align		4
.L_364:
        /*07b4*/ 	.word	index@(_ZN4vllm38concat_and_cache_mla_rope_fused_kernelIN3c104HalfELb0E13__nv_bfloat16S3_LNS_18Fp8KVCacheDataTypeE0EEEvPKlPT_S8_PKS7_SA_illlliPT2_S6_iiiiPKf)
        /*07b8*/ 	.word	0x00000000


	//----- nvinfo : EIATTR_MIN_STACK_SIZE
	.align		4
.L_365:
        /*07bc*/ 	.byte	0x04, 0x12
        /*07be*/ 	.short	(.L_367 - .L_366)
	.align		4
.L_366:
        /*07c0*/ 	.word	index@(_ZN4vllm38concat_and_cache_mla_rope_fused_kernelIN3c104HalfELb1E13__nv_bfloat16S3_LNS_18Fp8KVCacheDataTypeE0EEEvPKlPT_S8_PKS7_SA_illlliPT2_S6_iiiiPKf)
        /*07c4*/ 	.word	0x00000000


	//----- nvinfo : EIATTR_MIN_STACK_SIZE
	.align		4
.L_367:
        /*07c8*/ 	.byte	0x04, 0x12
        /*07ca*/ 	.short	(.L_369 - .L_368)
	.align		4
.L_368:
        /*07cc*/ 	.word	index@(_ZN4vllm38concat_and_cache_mla_rope_fused_kernelIfLb0E13__nv_bfloat16S1_LNS_18Fp8KVCacheDataTypeE0EEEvPKlPT_S6_PKS5_S8_illlliPT2_S4_iiiiPKf)
        /*07d0*/ 	.word	0x00000000


	//----- nvinfo : EIATTR_MIN_STACK_SIZE
	.align		4
.L_369:
        /*07d4*/ 	.byte	0x04, 0x12
        /*07d6*/ 	.short	(.L_371 - .L_370)
	.align		4
.L_370:
        /*07d8*/ 	.word	index@(_ZN4vllm38concat_and_cache_mla_rope_fused_kernelIfLb1E13__nv_bfloat16S1_LNS_18Fp8KVCacheDataTypeE0EEEvPKlPT_S6_PKS5_S8_illlliPT2_S4_iiiiPKf)
        /*07dc*/ 	.word	0x00000000


	//----- nvinfo : EIATTR_MIN_STACK_SIZE
	.align		4
.L_371:
        /*07e0*/ 	.byte	0x04, 0x12
        /*07e2*/ 	.short	(.L_373 - .L_372)
	.align		4
.L_372:
        /*07e4*/ 	.word	index@(_ZN4vllm38concat_and_cache_mla_rope_fused_kernelIN3c108BFloat16ELb0EttLNS_18Fp8KVCacheDataTypeE0EEEvPKlPT_S7_PKS6_S9_illlliPT2_S5_iiiiPKf)
        /*07e8*/ 	.word	0x00000000


	//----- nvinfo : EIATTR_MIN_STACK_SIZE
	.align		4
.L_373:
        /*07ec*/ 	.byte	0x04, 0x12
        /*07ee*/ 	.short	(.L_375 - .L_374)
	.align		4
.L_374:
        /*07f0*/ 	.word	index@(_ZN4vllm38concat_and_cache_mla_rope_fused_kernelIN3c108BFloat16ELb1EttLNS_18Fp8KVCacheDataTypeE0EEEvPKlPT_S7_PKS6_S9_illlliPT2_S5_iiiiPKf)
        /*07f4*/ 	.word	0x00000000


	//----- nvinfo : EIATTR_MIN_STACK_SIZE
	.align		4
.L_375:
        /*07f8*/ 	.byte	0x04, 0x12
        /*07fa*/ 	.short	(.L_377 - .L_376)
	.align		4
.L_376:
        /*07fc*/ 	.word	index@(_ZN4vllm38concat_and_cache_mla_rope_fused_kernelIN3c104HalfELb0EttLNS_18Fp8KVCacheDataTypeE0EEEvPKlPT_S7_PKS6_S9_illlliPT2_S5_iiiiPKf)
        /*0800*/ 	.word	0x00000000


	//----- nvinfo : EIATTR_MIN_STACK_SIZE
	.align		4
.L_377:
        /*0804*/ 	.byte	0x04, 0x12
        /*0806*/ 	.short	(.L_379 - .L_378)
	.align		4
.L_378:
        /*0808*/ 	.word	index@(_ZN4vllm38concat_and_cache_mla_rope_fused_kernelIN3c104HalfELb1EttLNS_18Fp8KVCacheDataTypeE0EEEvPKlPT_S7_PKS6_S9_illlliPT2_S5_iiiiPKf)
        /*080c*/ 	.word	0x00000000


	//----- nvinfo : EIATTR_MIN_STACK_SIZE
	.align		4
.L_379:
        /*0810*/ 	.byte	0x04, 0x12
        /*0812*/ 	.short	(.L_381 - .L_380)
	.align		4
.L_380:
        /*0814*/ 	.word	index@(_ZN4vllm38concat_and_cache_mla_rope_fused_kernelIfLb0EttLNS_18Fp8KVCacheDataTypeE0EEEvPKlPT_S5_PKS4_S7_illlliPT2_S3_iiiiPKf)
        /*0818*/ 	.word	0x00000000


	//----- nvinfo : EIATTR_MIN_STACK_SIZE
	.align		4
.L_381:
        /*081c*/ 	.byte	0x04, 0x12
        /*081e*/ 	.short	(.L_383 - .L_382)
	.align		4
.L_382:
        /*0820*/ 	.word	index@(_ZN4vllm38concat_and_cache_mla_rope_fused_kernelIfLb1EttLNS_18Fp8KVCacheDataTypeE0EEEvPKlPT_S5_PKS4_S7_illlliPT2_S3_iiiiPKf)
        /*0824*/ 	.word	0x00000000


	//----- nvinfo : EIATTR_MIN_STACK_SIZE
	.align		4
.L_383:
        /*0828*/ 	.byte	0x04, 0x12
        /*082a*/ 	.short	(.L_385 - .L_384)
	.align		4
.L_384:
        /*082c*/ 	.word	index@(_ZN4vllm38concat_and_cache_mla_rope_fused_kernelIN3c108BFloat16ELb0EffLNS_18Fp8KVCacheDataTypeE0EEEvPKlPT_S7_PKS6_S9_illlliPT2_S5_iiiiPKf)
        /*0830*/ 	.word	0x00000008


	//----- nvinfo : EIATTR_MIN_STACK_SIZE
	.align		4
.L_385:
        /*0834*/ 	.byte	0x04, 0x12
        /*0836*/ 	.short	(.L_387 - .L_386)
	.align		4
.L_386:
        /*0838*/ 	.word	index@(_ZN4vllm38concat_and_cache_mla_rope_fused_kernelIN3c108BFloat16ELb1EffLNS_18Fp8KVCacheDataTypeE0EEEvPKlPT_S7_PKS6_S9_illlliPT2_S5_iiiiPKf)
        /*083c*/ 	.word	0x00000008


	//----- nvinfo : EIATTR_MIN_STACK_SIZE
	.align		4
.L_387:
        /*0840*/ 	.byte	0x04, 0x12
        /*0842*/ 	.short	(.L_389 - .L_388)
	.align		4
.L_388:
        /*0844*/ 	.word	index@(_ZN4vllm38concat_and_cache_mla_rope_fused_kernelIN3c104HalfELb0EffLNS_18Fp8KVCacheDataTypeE0EEEvPKlPT_S7_PKS6_S9_illlliPT2_S5_iiiiPKf)
        /*0848*/ 	.word	0x00000008


	//----- nvinfo : EIATTR_MIN_STACK_SIZE
	.align		4
.L_389:
        /*084c*/ 	.byte	0x04, 0x12
        /*084e*/ 	.short	(.L_391 - .L_390)
	.align		4
.L_390:
        /*0850*/ 	.word	index@(_ZN4vllm38concat_and_cache_mla_rope_fused_kernelIN3c104HalfELb1EffLNS_18Fp8KVCacheDataTypeE0EEEvPKlPT_S7_PKS6_S9_illlliPT2_S5_iiiiPKf)
        /*0854*/ 	.word	0x00000008


	//----- nvinfo : EIATTR_MIN_STACK_SIZE
	.align		4
.L_391:
        /*0858*/ 	.byte	0x04, 0x12
        /*085a*/ 	.short	(.L_393 - .L_392)
	.align		4
.L_392:
        /*085c*/ 	.word	index@(_ZN4vllm38concat_and_cache_mla_rope_fused_kernelIfLb0EffLNS_18Fp8KVCacheDataTypeE0EEEvPKlPT_S5_PKS4_S7_illlliPT2_S3_iiiiPKf)
        /*0860*/ 	.word	0x00000000


	//----- nvinfo : EIATTR_MIN_STACK_SIZE
	.align		4
.L_393:
        /*0864*/ 	.byte	0x04, 0x12
        /*0866*/ 	.short	(.L_395 - .L_394)
	.align		4
.L_394:
        /*0868*/ 	.word	index@(_ZN4vllm38concat_and_cache_mla_rope_fused_kernelIfLb1EffLNS_18Fp8KVCacheDataTypeE0EEEvPKlPT_S5_PKS4_S7_illlliPT2_S3_iiiiPKf)
        /*086c*/ 	.word	0x00000000
.L_395:


//--------------------- .nv.compat                --------------------------
	.section	.nv.compat,"",@"SHT_CUDA_COMPAT_INFO"
	.align	4
        /*0000*/ 	.byte	0x02, 0x09, 0x01, 0x00, 0x02, 0x02, 0x01, 0x00, 0x02, 0x05, 0x05, 0x00, 0x03, 0x07, 0x01, 0x01
        /*0010*/ 	.byte	0x02, 0x03, 0x00, 0x00, 0x02, 0x06, 0x01, 0x00, 0x04, 0x0b, 0x08, 0x00, 0x09, 0x00, 0x00, 0x00
        /*0020*/ 	.byte	0x00, 0x00, 0x00, 0x00


//--------------------- .nv.info._ZN4vllm38concat_and_cache_mla_rope_fused_kernelIN3c108BFloat16ELb0E13__nv_bfloat16hLNS_18Fp8KVCacheDataTypeE2EEEvPKlPT_S8_PKS7_SA_illlliPT2_S6_iiiiPKf --------------------------
	.section	.nv.info._ZN4vllm38concat_and_cache_mla_rope_fused_kernelIN3c108BFloat16ELb0E13__nv_bfloat16hLNS_18Fp8KVCacheDataTypeE2EEEvPKlPT_S8_PKS7_SA_illlliPT2_S6_iiiiPKf,"",@"SHT_CUDA_INFO"
	.sectionflags	@""
	.align	4


	//----- nvinfo : EIATTR_CUDA_API_VERSION
	.align		4
        /*0000*/ 	.byte	0x04, 0x37
        /*0002*/ 	.short	(.L_397 - .L_396)
.L_396:
        /*0004*/ 	.word	0x00000082


	//----- nvinfo : EIATTR_KPARAM_INFO
	.align		4
.L_397:
        /*0008*/ 	.byte	0x04, 0x17
        /*000a*/ 	.short	(.L_399 - .L_398)
.L_398:
        /*000c*/ 	.word	0x00000000
        /*0010*/ 	.short	0x0011
        /*0012*/ 	.short	0x0078
        /*0014*/ 	.byte	0x00, 0xf5, 0x21, 0x00


	//----- nvinfo : EIATTR_KPARAM_INFO
	.align		4
.L_399:
        /*0018*/ 	.byte	0x04, 0x17
        /*001a*/ 	.short	(.L_401 - .L_400)
.L_400:
        /*001c*/ 	.word	0x00000000
        /*0020*/ 	.short	0x0010
        /*0022*/ 	.short	0x0074
        /*0024*/ 	.byte	0x00, 0xf0, 0x11, 0x00


	//----- nvinfo : EIATTR_KPARAM_INFO
	.align		4
.L_401:
        /*0028*/ 	.byte	0x04, 0x17
        /*002a*/ 	.short	(.L_403 - .L_402)
.L_402:
        /*002c*/ 	.word	0x00000000
        /*0030*/ 	.short	0x000f
        /*0032*/ 	.short	0x0070
        /*0034*/ 	.byte	0x00, 0xf0, 0x11, 0x00


	//----- nvinfo : EIATTR_KPARAM_INFO
	.align		4
.L_403:
        /*0038*/ 	.byte	0x04, 0x17
        /*003a*/ 	.short	(.L_405 - .L_404)
.L_404:
        /*003c*/ 	.word	0x00000000
        /*0040*/ 	.short	0x000e
        /*0042*/ 	.short	0x006c
        /*0044*/ 	.byte	0x00, 0xf0, 0x11, 0x00


	//----- nvinfo : EIATTR_KPARAM_INFO
	.align		4
.L_405:
        /*0048*/ 	.byte	0x04, 0x17
        /*004a*/ 	.short	(.L_407 - .L_406)
.L_406:
        /*004c*/ 	.word	0x00000000
        /*0050*/ 	.short	0x000d
        /*0052*/ 	.short	0x0068
        /*0054*/ 	.byte	0x00, 0xf0, 0x11, 0x00


	//----- nvinfo : EIATTR_KPARAM_INFO
	.align		4
.L_407:
        /*0058*/ 	.byte	0x04, 0x17
        /*005a*/ 	.short	(.L_409 - .L_408)
.L_408:
        /*005c*/ 	.word	0x00000000
        /*0060*/ 	.short	0x000c
        /*0062*/ 	.short	0x0060
        /*0064*/ 	.byte	0x00, 0xf5, 0x21, 0x00


	//----- nvinfo : EIATTR_KPARAM_INFO
	.align		4
.L_409:
        /*0068*/ 	.byte	0x04, 0x17
        /*006a*/ 	.short	(.L_411 - .L_410)
.L_410:
        /*006c*/ 	.word	0x00000000
        /*0070*/ 	.short	0x000b
        /*0072*/ 	.short	0x0058
        /*0074*/ 	.byte	0x00, 0xf5, 0x21, 0x00


	//----- nvinfo : EIATTR_KPARAM_INFO
	.align		4
.L_411:
        /*0078*/ 	.byte	0x04, 0x17
        /*007a*/ 	.short	(.L_413 - .L_412)
.L_412:
        /*007c*/ 	.word	0x00000000
        /*0080*/ 	.short	0x000a
        /*0082*/ 	.short	0x0050
        /*0084*/ 	.byte	0x00, 0xf0, 0x11, 0x00


	//----- nvinfo : EIATTR_KPARAM_INFO
	.align		4
.L_413:
        /*0088*/ 	.byte	0x04, 0x17
        /*008a*/ 	.short	(.L_415 - .L_414)
.L_414:
        /*008c*/ 	.word	0x00000000
        /*0090*/ 	.short	0x0009
        /*0092*/ 	.short	0x0048
        /*0094*/ 	.byte	0x00, 0xf0, 0x21, 0x00


	//----- nvinfo : EIATTR_KPARAM_INFO
	.align		4
.L_415:
        /*0098*/ 	.byte	0x04, 0x17
        /*009a*/ 	.short	(.L_417 - .L_416)
.L_416:
        /*009c*/ 	.word	0x00000000
        /*00a0*/ 	.short	0x0008
        /*00a2*/ 	.short	0x0040
        /*00a4*/ 	.byte	0x00, 0xf0, 0x21, 0x00


	//----- nvinfo : EIATTR_KPARAM_INFO
	.align		4
.L_417:
        /*00a8*/ 	.byte	0x04, 0x17
        /*00aa*/ 	.short	(.L_419 - .L_418)
.L_418:
        /*00ac*/ 	.word	0x00000000
        /*00b0*/ 	.short	0x0007
        /*00b2*/ 	.short	0x0038
        /*00b4*/ 	.byte	0x00, 0xf0, 0x21, 0x00


	//----- nvinfo : EIATTR_KPARAM_INFO
	.align		4
.L_419:
        /*00b8*/ 	.byte	0x04, 0x17
        /*00ba*/ 	.short	(.L_421 - .L_420)
.L_420:
        /*00bc*/ 	.word	0x00000000
        /*00c0*/ 	.short	0x0006
        /*00c2*/ 	.short	0x0030
        /*00c4*/ 	.byte	0x00, 0xf0, 0x21, 0x00


	//----- nvinfo : EIATTR_KPARAM_INFO
	.align		4
.L_421:
        /*00c8*/ 	.byte	0x04, 0x17
        /*00ca*/ 	.short	(.L_423 - .L_422)
.L_422:
        /*00cc*/ 	.word	0x00000000
        /*00d0*/ 	.short	0x0005
        /*00d2*/ 	.short	0x0028
        /*00d4*/ 	.byte	0x00, 0xf0, 0x11, 0x00


	//----- nvinfo : EIATTR_KPARAM_INFO
	.align		4
.L_423:
        /*00d8*/ 	.byte	0x04, 0x17
        /*00da*/ 	.short	(.L_425 - .L_424)
.L_424:
        /*00dc*/ 	.word	0x00000000
        /*00e0*/ 	.short	0x0004
        /*00e2*/ 	.short	0x0020
        /*00e4*/ 	.byte	0x00, 0xf5, 0x21, 0x00


	//----- nvinfo : EIATTR_KPARAM_INFO
	.align		4
.L_425:
        /*00e8*/ 	.byte	0x04, 0x17
        /*00ea*/ 	.short	(.L_427 - .L_426)
.L_426:
        /*00ec*/ 	.word	0x00000000
        /*00f0*/ 	.short	0x0003
        /*00f2*/ 	.short	0x0018
        /*00f4*/ 	.byte	0x00, 0xf5, 0x21, 0x00


	//----- nvinfo : EIATTR_KPARAM_INFO
	.align		4
.L_427:
        /*00f8*/ 	.byte	0x04, 0x17
        /*00fa*/ 	.short	(.L_429 - .L_428)
.L_428:
        /*00fc*/ 	.word	0x00000000
        /*0100*/ 	.short	0x0002
        /*0102*/ 	.short	0x0010
        /*0104*/ 	.byte	0x00, 0xf5, 0x21, 0x00


	//----- nvinfo : EIATTR_KPARAM_INFO
	.align		4
.L_429:
        /*0108*/ 	.byte	0x04, 0x17
        /*010a*/ 	.short	(.L_431 - .L_430)
.L_430:
        /*010c*/ 	.word	0x00000000
        /*0110*/ 	.short	0x0001
        /*0112*/ 	.short	0x0008
        /*0114*/ 	.byte	0x00, 0xf5, 0x21, 0x00


	//----- nvinfo : EIATTR_KPARAM_INFO
	.align		4
.L_431:
        /*0118*/ 	.byte	0x04, 0x17
        /*011a*/ 	.short	(.L_433 - .L_432)
.L_432:
        /*011c*/ 	.word	0x00000000
        /*0120*/ 	.short	0x0000
        /*0122*/ 	.short	0x0000
        /*0124*/ 	.byte	0x00, 0xf5, 0x21, 0x00


	//----- nvinfo : EIATTR_SPARSE_MMA_MASK
	.align		4
.L_433:
        /*0128*/ 	.byte	0x03, 0x50
        /*012a*/ 	.short	0x0000


	//----- nvinfo : EIATTR_MAXREG_COUNT
	.align		4
        /*012c*/ 	.byte	0x03, 0x1b
        /*012e*/ 	.short	0x00ff


	//----- nvinfo : EIATTR_EXTERNS
	.align		4
        /*0130*/ 	.byte	0x04, 0x0f
        /*0132*/ 	.short	(.L_435 - .L_434)


	//   ....[0]....
	.align		4
.L_434:
        /*0134*/ 	.word	index@(__assertfail)


	//----- nvinfo : EIATTR_MERCURY_ISA_VERSION
	.align		4
.L_435:
        /*0138*/ 	.byte	0x03, 0x5f
        /*013a*/ 	.short	0x0101


	//----- nvinfo : EIATTR_VRC_CTA_INIT_COUNT
	.align		4
        /*013c*/ 	.byte	0x02, 0x4a
	.zero		1
	.zero		1


	//----- nvinfo : EIATTR_SYSCALL_OFFSETS
	.align		4
        /*0140*/ 	.byte	0x04, 0x46
        /*0142*/ 	.short	(.L_437 - .L_436)


	//   ....[0]....
.L_436:
        /*0144*/ 	.word	0x00000a20


	//   ....[1]....
        /*0148*/ 	.word	0x00000b60


	//----- nvinfo : EIATTR_EXIT_INSTR_OFFSETS
	.align		4
.L_437:
        /*014c*/ 	.byte	0x04, 0x1c
        /*014e*/ 	.short	(.L_439 - .L_438)


	//   ....[0]....
.L_438:
        /*0150*/ 	.word	0x000006b0


	//   ....[1]....
        /*0154*/ 	.word	0x00000a60


	//   ....[2]....
        /*0158*/ 	.word	0x00000b70


	//----- nvinfo : EIATTR_CRS_STACK_SIZE
	.align		4
.L_439:
        /*015c*/ 	.byte	0x04, 0x1e
        /*015e*/ 	.short	(.L_441 - .L_440)
.L_440:
        /*0160*/ 	.word	0x00000000


	//----- nvinfo : EIATTR_CBANK_PARAM_SIZE
	.align		4
.L_441:
        /*0164*/ 	.byte	0x03, 0x19
        /*0166*/ 	.short	0x0080


	//----- nvinfo : EIATTR_PARAM_CBANK
	.align		4
        /*0168*/ 	.byte	0x04, 0x0a
        /*016a*/ 	.short	(.L_443 - .L_442)
	.align		4
.L_442:
        /*016c*/ 	.word	index@(.nv.constant0._ZN4vllm38concat_and_cache_mla_rope_fused_kernelIN3c108BFloat16ELb0E13__nv_bfloat16hLNS_18Fp8KVCacheDataTypeE2EEEvPKlPT_S8_PKS7_SA_illlliPT2_S6_iiiiPKf)
        /*0170*/ 	.short	0x0380
        /*0172*/ 	.short	0x0080


	//----- nvinfo : EIATTR_SW_WAR
	.align		4
.L_443:
        /*0174*/ 	.byte	0x04, 0x36
        /*0176*/ 	.short	(.L_445 - .L_444)
.L_444:
        /*0178*/ 	.word	0x00000008
.L_445:


//--------------------- .nv.info._ZN4vllm38concat_and_cache_mla_rope_fused_kernelIN3c108BFloat16ELb1E13__nv_bfloat16hLNS_18Fp8KVCacheDataTypeE2EEEvPKlPT_S8_PKS7_SA_illlliPT2_S6_iiiiPKf --------------------------
	.section	.nv.info._ZN4vllm38concat_and_cache_mla_rope_fused_kernelIN3c108BFloat16ELb1E13__nv_bfloat16hLNS_18Fp8KVCacheDataTypeE2EEEvPKlPT_S8_PKS7_SA_illlliPT2_S6_iiiiPKf,"",@"SHT_CUDA_INFO"
	.sectionflags	@""
	.align	4


	//----- nvinfo : EIATTR_CUDA_API_VERSION
	.align		4
        /*0000*/ 	.byte	0x04, 0x37
        /*0002*/ 	.short	(.L_447 - .L_446)
.L_446:
        /*0004*/ 	.word	0x00000082


	//----- nvinfo : EIATTR_KPARAM_INFO
	.align		4
.L_447:
        /*0008*/ 	.byte	0x04, 0x17
        /*000a*/ 	.short	(.L_449 - .L_448)
.L_448:
        /*000c*/ 	.word	0x00000000
        /*0010*/ 	.short	0x0011
        /*0012*/ 	.short	0x0078
        /*0014*/ 	.byte	0x00, 0xf5, 0x21, 0x00


	//----- nvinfo : EIATTR_KPARAM_INFO
	.align		4
.L_449:
        /*0018*/ 	.byte	0x04, 0x17
        /*001a*/ 	.short	(.L_451 - .L_450)
.L_450:
        /*001c*/ 	.word	0x00000000
        /*0020*/ 	.short	0x0010
        /*0022*/ 	.short	0x0074
        /*0024*/ 	.byte	0x00, 0xf0, 0x11, 0x00


	//----- nvinfo : EIATTR_KPARAM_INFO
	.align		4
.L_451:
        /*0028*/ 	.byte	0x04, 0x17
        /*002a*/ 	.short	(.L_453 - .L_452)
.L_452:
        /*002c*/ 	.word	0x00000000
        /*0030*/ 	.short	0x000f
        /*0032*/ 	.short	0x0070
        /*0034*/ 	.byte	0x00, 0xf0, 0x11, 0x00


	//----- nvinfo : EIATTR_KPARAM_INFO
	.align		4
.L_453:
        /*0038*/ 	.byte	0x04, 0x17
        /*003a*/ 	.short	(.L_455 - .L_454)
.L_454:
        /*003c*/ 	.word	0x00000000
        /*0040*/ 	.short	0x000e
        /*0042*/ 	.short	0x006c
        /*0044*/ 	.byte	0x00, 0xf0, 0x11, 0x00


	//----- nvinfo : EIATTR_KPARAM_INFO
	.align		4
.L_455:
        /*0048*/ 	.byte	0x04, 0x17
        /*004a*/ 	.short	(.L_457 - .L_456)
.L_456:
        /*004c*/ 	.word	0x00000000
        /*0050*/ 	.short	0x000d
        /*0052*/ 	.short	0x0068
        /*0054*/ 	.byte	0x00, 0xf0, 0x11, 0x00


	//----- nvinfo : EIATTR_KPARAM_INFO
	.align		4
.L_457:
        /*0058*/ 	.byte	0x04, 0x17
        /*005a*/ 	.short	(.L_459 - .L_458)
.L_458:
        /*005c*/ 	.word	0x00000000
        /*0060*/ 	.short	0x000c
        /*0062*/ 	.short	0x0060
        /*0064*/ 	.byte	0x00, 0xf5, 0x21, 0x00


	//----- nvinfo : EIATTR_KPARAM_INFO
	.align		4
.L_459:
        /*0068*/ 	.byte	0x04, 0x17
        /*006a*/ 	.short	(.L_461 - .L_460)
.L_460:
        /*006c*/ 	.word	0x00000000
        /*0070*/ 	.short	0x000b
        /*0072*/ 	.short	0x0058
        /*0074*/ 	.byte	0x00, 0xf5, 0x21, 0x00


	//----- nvinfo : EIATTR_KPARAM_INFO
	.align		4
.L_461:
        /*0078*/ 	.byte	0x04, 0x17
        /*007a*/ 	.short	(.L_463 - .L_462)
.L_462:
        /*007c*/ 	.word	0x00000000
        /*0080*/ 	.short	0x000a
        /*0082*/ 	.short	0x0050
        /*0084*/ 	.byte	0x00, 0xf0, 0x11, 0x00


	//----- nvinfo : EIATTR_KPARAM_INFO
	.align		4
.L_463:
        /*0088*/ 	.byte	0x04, 0x17
        /*008a*/ 	.short	(.L_465 - .L_464)
.L_464:
        /*008c*/ 	.word	0x00000000
        /*0090*/ 	.short	0x0009
        /*0092*/ 	.short	0x0048
        /*0094*/ 	.byte	0x00, 0xf0, 0x21, 0x00


	//----- nvinfo : EIATTR_KPARAM_INFO
	.align		4
.L_465:
        /*0098*/ 	.byte	0x04, 0x17
        /*009a*/ 	.short	(.L_467 - .L_466)
.L_466:
        /*009c*/ 	.word	0x00000000
        /*00a0*/ 	.short	0x0008
        /*00a2*/ 	.short	0x0040
        /*00a4*/ 	.byte	0x00, 0xf0, 0x21, 0x00


	//----- nvinfo : EIATTR_KPARAM_INFO
	.align		4
.L_467:
        /*00a8*/ 	.byte	0x04, 0x17
        /*00aa*/ 	.short	(.L_469 - .L_468)
.L_468:
        /*00ac*/ 	.word	0x00000000
        /*00b0*/ 	.short	0x0007
        /*00b2*/ 	.short	0x0038
        /*00b4*/ 	.byte	0x00, 0xf0, 0x21, 0x00


	//----- nvinfo : EIATTR_KPARAM_INFO
	.align		4
.L_469:
        /*00b8*/ 	.byte	0x04, 0x17
        /*00ba*/ 	.short	(.L_471 - .L_470)
.L_470:
        /*00bc*/ 	.word	0x00000000
        /*00c0*/ 	.short	0x0006
        /*00c2*/ 	.short	0x0030
        /*00c4*/ 	.byte	0x00, 0xf0, 0x21, 0x00


	//----- nvinfo : EIATTR_KPARAM_INFO
	.align		4
.L_471:
        /*00c8*/ 	.byte	0x04, 0x17
        /*00ca*/ 	.short	(.L_473 - .L_472)
.L_472:
        /*00cc*/ 	.word	0x00000000
        /*00d0*/ 	.short	0x0005
        /*00d2*/ 	.short	0x0028
        /*00d4*/ 	.byte	0x00, 0xf0, 0x11, 0x00


	//----- nvinfo : EIATTR_KPARAM_INFO
	.align		4
.L_473:
        /*00d8*/ 	.byte	0x04, 0x17
        /*00da*/ 	.short	(.L_475 - .L_474)
.L_474:
        /*00dc*/ 	.word	0x00000000
        /*00e0*/ 	.short	0x0004
        /*00e2*/ 	.short	0x0020
        /*00e4*/ 	.byte	0x00, 0xf5, 0x21, 0x00


	//----- nvinfo : EIATTR_KPARAM_INFO
	.align		4
.L_475:
        /*00e8*/ 	.byte	0x04, 0x17
        /*00ea*/ 	.short	(.L_477 - .L_476)
.L_476:
        /*00ec*/ 	.word	0x00000000
        /*00f0*/ 	.short	0x0003
        /*00f2*/ 	.short	0x0018
        /*00f4*/ 	.byte	0x00, 0xf5, 0x21, 0x00


	//----- nvinfo : EIATTR_KPARAM_INFO
	.align		4
.L_477:
        /*00f8*/ 	.byte	0x04, 0x17
        /*00fa*/ 	.short	(.L_479 - .L_478)
.L_478:
        /*00fc*/ 	.word	0x00000000
        /*0100*/ 	.short	0x0002
        /*0102*/ 	.short	0x0010
        /*0104*/ 	.byte	0x00, 0xf5, 0x21, 0x00


	//----- nvinfo : EIATTR_KPARAM_INFO
	.align		4
.L_479:
        /*0108*/ 	.byte	0x04, 0x17
        /*010a*/ 	.short	(.L_481 - .L_480)
.L_480:
        /*010c*/ 	.word	0x00000000
        /*0110*/ 	.short	0x0001
        /*0112*/ 	.short	0x0008
        /*0114*/ 	.byte	0x00, 0xf5, 0x21, 0x00


	//----- nvinfo : EIATTR_KPARAM_INFO
	.align		4
.L_481:
        /*0118*/ 	.byte	0x04, 0x17
        /*011a*/ 	.short	(.L_483 - .L_482)
.L_482:
        /*011c*/ 	.word	0x00000000
        /*0120*/ 	.short	0x0000
        /*0122*/ 	.short	0x0000
        /*0124*/ 	.byte	0x00, 0xf5, 0x21, 0x00


	//----- nvinfo : EIATTR_SPARSE_MMA_MASK
	.align		4
.L_483:
        /*0128*/ 	.byte	0x03, 0x50
        /*012a*/ 	.short	0x0000


	//----- nvinfo : EIATTR_MAXREG_COUNT
	.align		4
        /*012c*/ 	.byte	0x03, 0x1b
        /*012e*/ 	.short	0x00ff


	//----- nvinfo : EIATTR_EXTERNS
	.align		4
        /*0130*/ 	.byte	0x04, 0x0f
        /*0132*/ 	.short	(.L_485 - .L_484)


	//   ....[0]....
	.align		4
.L_484:
        /*0134*/ 	.word	index@(__assertfail)


	//----- nvinfo : EIATTR_MERCURY_ISA_VERSION
	.align		4
.L_485:
        /*0138*/ 	.byte	0x03, 0x5f
        /*013a*/ 	.short	0x0101


	//----- nvinfo : EIATTR_VRC_CTA_INIT_COUNT
	.align		4
        /*013c*/ 	.byte	0x02, 0x4a
	.zero		1
	.zero		1


	//----- nvinfo : EIATTR_SYSCALL_OFFSETS
	.align		4
        /*0140*/ 	.byte	0x04, 0x46
        /*0142*/ 	.short	(.L_487 - .L_486)


	//   ....[0]....
.L_486:
        /*0144*/ 	.word	0x00000a30


	//   ....[1]....
        /*0148*/ 	.word	0x00000b70


	//----- nvinfo : EIATTR_EXIT_INSTR_OFFSETS
	.align		4
.L_487:
        /*014c*/ 	.byte	0x04, 0x1c
        /*014e*/ 	.short	(.L_489 - .L_488)


	//   ....[0]....
.L_488:
        /*0150*/ 	.word	0x000006b0


	//   ....[1]....
        /*0154*/ 	.word	0x00000a70


	//   ....[2]....
        /*0158*/ 	.word	0x00000b80


	//----- nvinfo : EIATTR_CRS_STACK_SIZE
	.align		4
.L_489:
        /*015c*/ 	.byte	0x04, 0x1e
        /*015e*/ 	.short	(.L_491 - .L_490)
.L_490:
        /*0160*/ 	.word	0x00000000


	//----- nvinfo : EIATTR_CBANK_PARAM_SIZE
	.align		4
.L_491:
        /*0164*/ 	.byte	0x03, 0x19
        /*0166*/ 	.short	0x0080


	//----- nvinfo : EIATTR_PARAM_CBANK
	.align		4
        /*0168*/ 	.byte	0x04, 0x0a
        /*016a*/ 	.short	(.L_493 - .L_492)
	.align		4
.L_492:
        /*016c*/ 	.word	index@(.nv.constant0._ZN4vllm38concat_and_cache_mla_rope_fused_kernelIN3c108BFloat16ELb1E13__nv_bfloat16hLNS_18Fp8KVCacheDataTypeE2EEEvPKlPT_S8_PKS7_SA_illlliPT2_S6_iiiiPKf)
        /*0170*/ 	.short	0x0380
        /*0172*/ 	.short	0x0080


	//----- nvinfo : EIATTR_SW_WAR
	.align		4
.L_493:
        /*0174*/ 	.byte	0x04, 0x36
        /*0176*/ 	.short	(.L_495 - .L_494)
.L_494:
        /*0178*/ 	.word	0x00000008
.L_495:


//--------------------- .nv.info._ZN4vllm38concat_and_cache_mla_rope_fused_kernelIN3c104HalfELb0E13__nv_bfloat16hLNS_18Fp8KVCacheDataTypeE2EEEvPKlPT_S8_PKS7_SA_illlliPT2_S6_iiiiPKf --------------------------
	.section	.nv.info._ZN4vllm38concat_and_cache_mla_rope_fused_kernelIN3c104HalfELb0E13__nv_bfloat16hLNS_18Fp8KVCacheDataTypeE2EEEvPKlPT_S8_PKS7_SA_illlliPT2_S6_iiiiPKf,"",@"SHT_CUDA_INFO"
	.sectionflags	@""
	.align	4


	//----- nvinfo : EIATTR_CUDA_API_VERSION
	.align		4
        /*0000*/ 	.byte	0x04, 0x37
        /*0002*/ 	.short	(.L_497 - .L_496)
.L_496:
        /*0004*/ 	.word	0x00000082


	//----- nvinfo : EIATTR_KPARAM_INFO
	.align		4
.L_497:
        /*0008*/ 	.byte	0x04, 0x17
        /*000a*/ 	.short	(.L_499 - .L_498)
.L_498:
        /*000c*/ 	.word	0x00000000
        /*0010*/ 	.short	0x0011
        /*0012*/ 	.short	0x0078
        /*0014*/ 	.byte	0x00, 0xf5, 0x21, 0x00


	//----- nvinfo : EIATTR_KPARAM_INFO
	.align		4
.L_499:
        /*0018*/ 	.byte	0x04, 0x17
        /*001a*/ 	.short	(.L_501 - .L_500)
.L_500:
        /*001c*/ 	.word	0x00000000
        /*0020*/ 	.short	0x0010
        /*0022*/ 	.short	0x0074
        /*0024*/ 	.byte	0x00, 0xf0, 0x11, 0x00


	//----- nvinfo : EIATTR_KPARAM_INFO
	.align		4
.L_501:
        /*0028*/ 	.byte	0x04, 0x17
        /*002a*/ 	.short	(.L_503 - .L_502)
.L_502:
        /*002c*/ 	.word	0x00000000
        /*0030*/ 	.short	0x000f
        /*0032*/ 	.short	0x0070
        /*0034*/ 	.byte	0x00, 0xf0, 0x11, 0x00


	//----- nvinfo : EIATTR_KPARAM_INFO
	.align		4
.L_503:
        /*0038*/ 	.byte	0x04, 0x17
        /*003a*/ 	.short	(.L_505 - .L_504)
.L_504:
        /*003c*/ 	.word	0x00000000
        /*0040*/ 	.short	0x000e
        /*0042*/ 	.short	0x006c
        /*0044*/ 	.byte	0x00, 0xf0, 0x11, 0x00


	//----- nvinfo : EIATTR_KPARAM_INFO
	.align		4
.L_505:
        /*0048*/ 	.byte	0x04, 0x17
        /*004a*/ 	.short	(.L_507 - .L_506)
.L_506:
        /*004c*/ 	.word	0x00000000
        /*0050*/ 	.short	0x000d
        /*0052*/ 	.short	0x0068
        /*0054*/ 	.byte	0x00, 0xf0, 0x11, 0x00


	//----- nvinfo : EIATTR_KPARAM_INFO
	.align		4
.L_507:
        /*0058*/ 	.byte	0x04, 0x17
        /*005a*/ 	.short	(.L_509 - .L_508)
.L_508:
        /*005c*/ 	.word	0x00000000
        /*0060*/ 	.short	0x000c
        /*0062*/ 	.short	0x0060
        /*0064*/ 	.byte	0x00, 0xf5, 0x21, 0x00


	//----- nvinfo : EIATTR_KPARAM_INFO
	.align		4
.L_509:
        /*0068*/ 	.byte	0x04, 0x17
        /*006a*/ 	.short	(.L_511 - .L_510)
.L_510:
        /*006c*/ 	.word	0x00000000
        /*0070*/ 	.short	0x000b
        /*0072*/ 	.short	0x0058
        /*0074*/ 	.byte	0x00, 0xf5, 0x21, 0x00


	//----- nvinfo : EIATTR_KPARAM_INFO
	.align		4
.L_511:
        /*0078*/ 	.byte	0x04, 0x17
        /*007a*/ 	.short	(.L_513 - .L_512)
.L_512:
        /*007c*/ 	.word	0x00000000
        /*0080*/ 	.short	0x000a
        /*0082*/ 	.short	0x0050
        /*0084*/ 	.byte	0x00, 0xf0, 0x11, 0x00


	//----- nvinfo : EIATTR_KPARAM_INFO
	.align		4
.L_513:
        /*0088*/ 	.byte	0x04, 0x17
        /*008a*/ 	.short	(.L_515 - .L_514)
.L_514:
        /*008c*/ 	.word	0x00000000
        /*0090*/ 	.short	0x0009
        /*0092*/ 	.short	0x0048
        /*0094*/ 	.byte	0x00, 0xf0, 0x21, 0x00


	//----- nvinfo : EIATTR_KPARAM_INFO
	.align		4
.L_515:
        /*0098*/ 	.byte	0x04, 0x17
        /*009a*/ 	.short	(.L_517 - .L_516)
.L_516:
        /*009c*/ 	.word	0x00000000
        /*00a0*/ 	.short	0x0008
        /*00a2*/ 	.short	0x0040
        /*00a4*/ 	.byte	0x00, 0xf0, 0x21, 0x00


	//----- nvinfo : EIATTR_KPARAM_INFO
	.align		4
.L_517:
        /*00a8*/ 	.byte	0x04, 0x17
        /*00aa*/ 	.short	(.L_519 - .L_518)
.L_518:
        /*00ac*/ 	.word	0x00000000
        /*00b0*/ 	.short	0x0007
        /*00b2*/ 	.short	0x0038
        /*00b4*/ 	.byte	0x00, 0xf0, 0x21, 0x00


	//----- nvinfo : EIATTR_KPARAM_INFO
	.align		4
.L_519:
        /*00b8*/ 	.byte	0x04, 0x17
        /*00ba*/ 	.short	(.L_521 - .L_520)
.L_520:
        /*00bc*/ 	.word	0x00000000
        /*00c0*/ 	.short	0x0006
        /*00c2*/ 	.short	0x0030
        /*00c4*/ 	.byte	0x00, 0xf0, 0x21, 0x00


	//----- nvinfo : EIATTR_KPARAM_INFO
	.align		4
.L_521:
        /*00c8*/ 	.byte	0x04, 0x17
        /*00ca*/ 	.short	(.L_523 - .L_522)
.L_522:
        /*00cc*/ 	.word	0x00000000
        /*00d0*/ 	.short	0x0005
        /*00d2*/ 	.short	0x0028
        /*00d4*/ 	.byte	0x00, 0xf0, 0x11, 0x00


	//----- nvinfo : EIATTR_KPARAM_INFO
	.align		4
.L_523:
        /*00d8*/ 	.byte	0x04, 0x17
        /*00da*/ 	.short	(.L_525 - .L_524)
.L_524:
        /*00dc*/ 	.word	0x00000000
        /*00e0*/ 	.short	0x0004
        /*00e2*/ 	.short	0x0020
        /*00e4*/ 	.byte	0x00, 0xf5, 0x21, 0x00


	//----- nvinfo : EIATTR_KPARAM_INFO
	.align		4
.L_525:
        /*00e8*/ 	.byte	0x04, 0x17
        /*00ea*/ 	.short	(.L_527 - .L_526)
.L_526:
        /*00ec*/ 	.word	0x00000000
        /*00f0*/ 	.short	0x0003
        /*00f2*/ 	.short	0x0018
        /*00f4*/ 	.byte	0x00, 0xf5, 0x21, 0x00


	//----- nvinfo : EIATTR_KPARAM_INFO
	.align		4
.L_527:
        /*00f8*/ 	.byte	0x04, 0x17
        /*00fa*/ 	.short	(.L_529 - .L_528)
.L_528:
        /*00fc*/ 	.word	0x00000000
        /*0100*/ 	.short	0x0002
        /*0102*/ 	.short	0x0010
        /*0104*/ 	.byte	0x00, 0xf5, 0x21, 0x00


	//----- nvinfo : EIATTR_KPARAM_INFO
	.align		4
.L_529:
        /*0108*/ 	.byte	0x04, 0x17
        /*010a*/ 	.short	(.L_531 - .L_530)
.L_530:
        /*010c*/ 	.word	0x00000000
        /*0110*/ 	.short	0x0001
        /*0112*/ 	.short	0x0008
        /*0114*/ 	.byte	0x00, 0xf5, 0x21, 0x00


	//----- nvinfo : EIATTR_KPARAM_INFO
	.align		4
.L_531:
        /*0118*/ 	.byte	0x04, 0x17
        /*011a*/ 	.short	(.L_533 - .L_532)
.L_532:
        /*011c*/ 	.word	0x00000000
        /*0120*/ 	.short	0x0000
        /*0122*/ 	.short	0x0000
        /*0124*/ 	.byte	0x00, 0xf5, 0x21, 0x00


	//----- nvinfo : EIATTR_SPARSE_MMA_MASK
	.align		4
.L_533:
        /*0128*/ 	.byte	0x03, 0x50
        /*012a*/ 	.short	0x0000


	//----- nvinfo : EIATTR_MAXREG_COUNT
	.align		4
        /*012c*/ 	.byte	0x03, 0x1b
        /*012e*/ 	.short	0x00ff


	//----- nvinfo : EIATTR_EXTERNS
	.align		4
        /*0130*/ 	.byte	0x04, 0x0f
        /*0132*/ 	.short	(.L_535 - .L_534)


	//   ....[0]....
	.align		4
.L_534:
        /*0134*/ 	.word	index@(__assertfail)


	//----- nvinfo : EIATTR_MERCURY_ISA_VERSION
	.align		4
.L_535:
        /*0138*/ 	.byte	0x03, 0x5f
        /*013a*/ 	.short	0x0101


	//----- nvinfo : EIATTR_VRC_CTA_INIT_COUNT
	.align		4
        /*013c*/ 	.byte	0x02, 0x4a
	.zero		1
	.zero		1


	//----- nvinfo : EIATTR_SYSCALL_OFFSETS
	.align		4
        /*0140*/ 	.byte	0x04, 0x46
        /*0142*/ 	.short	(.L_537 - .L_536)


	//   ....[0]....
.L_536:
        /*0144*/ 	.word	0x000009e0


	//   ....[1]....
        /*0148*/ 	.word	0x00000b20


	//----- nvinfo : EIATTR_EXIT_INSTR_OFFSETS
	.align		4
.L_537:
        /*014c*/ 	.byte	0x04, 0x1c
        /*014e*/ 	.short	(.L_539 - .L_538)


	//   ....[0]....
.L_538:
        /*0150*/ 	.word	0x00000690


	//   ....[1]....
        /*0154*/ 	.word	0x00000a20


	//   ....[2]....
        /*0158*/ 	.word	0x00000b30


	//----- nvinfo : EIATTR_CRS_STACK_SIZE
	.align		4
.L_539:
        /*015c*/ 	.byte	0x04, 0x1e
        /*015e*/ 	.short	(.L_541 - .L_540)
.L_540:
        /*0160*/ 	.word	0x00000000


	//----- nvinfo : EIATTR_CBANK_PARAM_SIZE
	.align		4
.L_541:
        /*0164*/ 	.byte	0x03, 0x19
        /*0166*/ 	.short	0x0080


	//----- nvinfo : EIATTR_PARAM_CBANK
	.align		4
        /*0168*/ 	.byte	0x04, 0x0a
        /*016a*/ 	.short	(.L_543 - .L_542)
	.align		4
.L_542:
        /*016c*/ 	.word	index@(.nv.constant0._ZN4vllm38concat_and_cache_mla_rope_fused_kernelIN3c104HalfELb0E13__nv_bfloat16hLNS_18Fp8KVCacheDataTypeE2EEEvPKlPT_S8_PKS7_SA_illlliPT2_S6_iiiiPKf)
        /*0170*/ 	.short	0x0380
        /*0172*/ 	.short	0x0080


	//----- nvinfo : EIATTR_SW_WAR
	.align		4
.L_543:
        /*0174*/ 	.byte	0x04, 0x36
        /*0176*/ 	.short	(.L_545 - .L_544)
.L_544:
        /*0178*/ 	.word	0x00000008
.L_545:


//--------------------- .nv.info._ZN4vllm38concat_and_cache_mla_rope_fused_kernelIN3c104HalfELb1E13__nv_bfloat16hLNS_18Fp8KVCacheDataTypeE2EEEvPKlPT_S8_PKS7_SA_illlliPT2_S6_iiiiPKf --------------------------
	.section	.nv.info._ZN4vllm38concat_and_cache_mla_rope_fused_kernelIN3c104HalfELb1E13__nv_bfloat16hLNS_18Fp8KVCacheDataTypeE2EEEvPKlPT_S8_PKS7_SA_illlliPT2_S6_iiiiPKf,"",@"SHT_CUDA_INFO"
	.sectionflags	@""
	.align	4


	//----- nvinfo : EIATTR_CUDA_API_VERSION
	.align		4
        /*0000*/ 	.byte	0x04, 0x37
        /*0002*/ 	.short	(.L_547 - .L_546)
.L_546:
        /*0004*/ 	.word	0x00000082


	//----- nvinfo : EIATTR_KPARAM_INFO
	.align		4
.L_547:
        /*0008*/ 	.byte	0x04, 0x17
        /*000a*/ 	.short	(.L_549 - .L_548)
.L_548:
        /*000c*/ 	.word	0x00000000
        /*0010*/ 	.short	0x0011
        /*0012*/ 	.short	0x0078
        /*0014*/ 	.byte	0x00, 0xf5, 0x21, 0x00


	//----- nvinfo : EIATTR_KPARAM_INFO
	.align		4
.L_549:
        /*0018*/ 	.byte	0x04, 0x17
        /*001a*/ 	.short	(.L_551 - .L_550)
.L_550:
        /*001c*/ 	.word	0x00000000
        /*0020*/ 	.short	0x0010
        /*0022*/ 	.short	0x0074
        /*0024*/ 	.byte	0x00, 0xf0, 0x11, 0x00


	//----- nvinfo : EIATTR_KPARAM_INFO
	.align		4
.L_551:
        /*0028*/ 	.byte	0x04, 0x17
        /*002a*/ 	.short	(.L_553 - .L_552)
.L_552:
        /*002c*/ 	.word	0x00000000
        /*0030*/ 	.short	0x000f
        /*0032*/ 	.short	0x0070
        /*0034*/ 	.byte	0x00, 0xf0, 0x11, 0x00


	//----- nvinfo : EIATTR_KPARAM_INFO
	.align		4
.L_553:
        /*0038*/ 	.byte	0x04, 0x17
        /*003a*/ 	.short	(.L_555 - .L_554)
.L_554:
        /*003c*/ 	.word	0x00000000
        /*0040*/ 	.short	0x000e
        /*0042*/ 	.short	0x006c
        /*0044*/ 	.byte	0x00, 0xf0, 0x11, 0x00


	//----- nvinfo : EIATTR_KPARAM_INFO
	.align		4
.L_555:
        /*0048*/ 	.byte	0x04, 0x17
        /*004a*/ 	.short	(.L_557 - .L_556)
.L_556:
        /*004c*/ 	.word	0x00000000
        /*0050*/ 	.short	0x000d
        /*0052*/ 	.short	0x0068
        /*0054*/ 	.byte	0x00, 0xf0, 0x11, 0x00


	//----- nvinfo : EIATTR_KPARAM_INFO
	.align		4
.L_557:
        /*0058*/ 	.byte	0x04, 0x17
        /*005a*/ 	.short	(.L_559 - .L_558)
.L_558:
        /*005c*/ 	.word	0x00000000
        /*0060*/ 	.short	0x000c
        /*0062*/ 	.short	0x0060
        /*0064*/ 	.byte	0x00, 0xf5, 0x21, 0x00


	//----- nvinfo : EIATTR_KPARAM_INFO
	.align		4
.L_559:
        /*0068*/ 	.byte	0x04, 0x17
        /*006a*/ 	.short	(.L_561 - .L_560)
.L_560:
        /*006c*/ 	.word	0x00000000
        /*0070*/ 	.short	0x000b
        /*0072*/ 	.short	0x0058
        /*0074*/ 	.byte	0x00, 0xf5, 0x21, 0x00


	//----- nvinfo : EIATTR_KPARAM_INFO
	.align		4
.L_561:
        /*0078*/ 	.byte	0x04, 0x17
        /*007a*/ 	.short	(.L_563 - .L_562)
.L_562:
        /*007c*/ 	.word	0x00000000
        /*0080*/ 	.short	0x000a
        /*0082*/ 	.short	0x0050
        /*0084*/ 	.byte	0x00, 0xf0, 0x11, 0x00


	//----- nvinfo : EIATTR_KPARAM_INFO
	.align		4
.L_563:
        /*0088*/ 	.byte	0x04, 0x17
        /*008a*/ 	.short	(.L_565 - .L_564)
.L_564:
        /*008c*/ 	.word	0x00000000
        /*0090*/ 	.short	0x0009
        /*0092*/ 	.short	0x0048
        /*0094*/ 	.byte	0x00, 0xf0, 0x21, 0x00


	//----- nvinfo : EIATTR_KPARAM_INFO
	.align		4
.L_565:
        /*0098*/ 	.byte	0x04, 0x17
        /*009a*/ 	.short	(.L_567 - .L_566)
.L_566:
        /*009c*/ 	.word	0x00000000
        /*00a0*/ 	.short	0x0008
        /*00a2*/ 	.short	0x0040
        /*00a4*/ 	.byte	0x00, 0xf0, 0x21, 0x00


	//----- nvinfo : EIATTR_KPARAM_INFO
	.align		4
.L_567:
        /*00a8*/ 	.byte	0x04, 0x17
        /*00aa*/ 	.short	(.L_569 - .L_568)
.L_568:
        /*00ac*/ 	.word	0x00000000
        /*00b0*/ 	.short	0x0007
        /*00b2*/ 	.short	0x0038
        /*00b4*/ 	.byte	0x00, 0xf0, 0x21, 0x00


	//----- nvinfo : EIATTR_KPARAM_INFO
	.align		4
.L_569:
        /*00b8*/ 	.byte	0x04, 0x17
        /*00ba*/ 	.short	(.L_571 - .L_570)
.L_570:
        /*00bc*/ 	.word	0x00000000
        /*00c0*/ 	.short	0x0006
        /*00c2*/ 	.short	0x0030
        /*00c4*/ 	.byte	0x00, 0xf0, 0x21, 0x00


	//----- nvinfo : EIATTR_KPARAM_INFO
	.align		4
.L_571:
        /*00c8*/ 	.byte	0x04, 0x17
        /*00ca*/ 	.short	(.L_573 - .L_572)
.L_572:
        /*00cc*/ 	.word	0x00000000
        /*00d0*/ 	.short	0x0005
        /*00d2*/ 	.short	0x0028
        /*00d4*/ 	.byte	0x00, 0xf0, 0x11, 0x00


	//----- nvinfo : EIATTR_KPARAM_INFO
	.align		4
.L_573:
        /*00d8*/ 	.byte	0x04, 0x17
        /*00da*/ 	.short	(.L_575 - .L_574)
.L_574:
        /*00dc*/ 	.word	0x00000000
        /*00e0*/ 	.short	0x0004
        /*00e2*/ 	.short	0x0020
        /*00e4*/ 	.byte	0x00, 0xf5, 0x21, 0x00


	//----- nvinfo : EIATTR_KPARAM_INFO
	.align		4
.L_575:
        /*00e8*/ 	.byte	0x04, 0x17
        /*00ea*/ 	.short	(.L_577 - .L_576)
.L_576:
        /*00ec*/ 	.word	0x00000000
        /*00f0*/ 	.short	0x0003
        /*00f2*/ 	.short	0x0018
        /*00f4*/ 	.byte	0x00, 0xf5, 0x21, 0x00


	//----- nvinfo : EIATTR_KPARAM_INFO
	.align		4
.L_577:
        /*00f8*/ 	.byte	0x04, 0x17
        /*00fa*/ 	.short	(.L_579 - .L_578)
.L_578:
        /*00fc*/ 	.word	0x00000000
        /*0100*/ 	.short	0x0002
        /*0102*/ 	.short	0x0010
        /*0104*/ 	.byte	0x00, 0xf5, 0x21, 0x00


	//----- nvinfo : EIATTR_KPARAM_INFO
	.align		4
.L_579:
        /*0108*/ 	.byte	0x04, 0x17
        /*010a*/ 	.short	(.L_581 - .L_580)
.L_580:
        /*010c*/ 	.word	0x00000000
        /*0110*/ 	.short	0x0001
        /*0112*/ 	.short	0x0008
        /*0114*/ 	.byte	0x00, 0xf5, 0x21, 0x00


	//----- nvinfo : EIATTR_KPARAM_INFO
	.align		4
.L_581:
        /*0118*/ 	.byte	0x04, 0x17
        /*011a*/ 	.short	(.L_583 - .L_582)
.L_582:
        /*011c*/ 	.word	0x00000000
        /*0120*/ 	.short	0x0000
        /*0122*/ 	.short	0x0000
        /*0124*/ 	.byte	0x00, 0xf5, 0x21, 0x00


	//----- nvinfo : EIATTR_SPARSE_MMA_MASK
	.align		4
.L_583:
        /*0128*/ 	.byte	0x03, 0x50
        /*012a*/ 	.short	0x0000


	//----- nvinfo : EIATTR_MAXREG_COUNT
	.align		4
        /*012c*/ 	.byte	0x03, 0x1b
        /*012e*/ 	.short	0x00ff


	//----- nvinfo : EIATTR_EXTERNS
	.align		4
        /*0130*/ 	.byte	0x04, 0x0f
        /*0132*/ 	.short	(.L_585 - .L_584)


	//   ....[0]....
	.align		4
.L_584:
        /*0134*/ 	.word	index@(__assertfail)


	//----- nvinfo : EIATTR_MERCURY_ISA_VERSION
	.align		4
.L_585:
        /*0138*/ 	.byte	0x03, 0x5f
        /*013a*/ 	.short	0x0101


	//----- nvinfo : EIATTR_VRC_CTA_INIT_COUNT
	.align		4
        /*013c*/ 	.byte	0x02, 0x4a
	.zero		1
	.zero		1


	//----- nvinfo : EIATTR_SYSCALL_OFFSETS
	.align		4
        /*0140*/ 	.byte	0x04, 0x46
        /*0142*/ 	.short	(.L_587 - .L_586)


	//   ....[0]....
.L_586:
        /*0144*/ 	.word	0x000009f0


	//   ....[1]....
        /*0148*/ 	.word	0x00000b30


	//----- nvinfo : EIATTR_EXIT_INSTR_OFFSETS
	.align		4
.L_587:
        /*014c*/ 	.byte	0x04, 0x1c
        /*014e*/ 	.short	(.L_589 - .L_588)


	//   ....[0]....
.L_588:
        /*0150*/ 	.word	0x00000690


	//   ....[1]....
        /*0154*/ 	.word	0x00000a30


	//   ....[2]....
        /*0158*/ 	.word	0x00000b40


	//----- nvinfo : EIATTR_CRS_STACK_SIZE
	.align		4
.L_589:
        /*015c*/ 	.byte	0x04, 0x1e
        /*015e*/ 	.short	(.L_591 - .L_590)
.L_590:
        /*0160*/ 	.word	0x00000000


	//----- nvinfo : EIATTR_CBANK_PARAM_SIZE
	.align		4
.L_591:
        /*0164*/ 	.byte	0x03, 0x19
        /*0166*/ 	.short	0x0080


	//----- nvinfo : EIATTR_PARAM_CBANK
	.align		4
        /*0168*/ 	.byte	0x04, 0x0a
        /*016a*/ 	.short	(.L_593 - .L_592)
	.align		4
.L_592:
        /*016c*/ 	.word	index@(.nv.constant0._ZN4vllm38concat_and_cache_mla_rope_fused_kernelIN3c104HalfELb1E13__nv_bfloat16hLNS_18Fp8KVCacheDataTypeE2EEEvPKlPT_S8_PKS7_SA_illlliPT2_S6_iiiiPKf)
        /*0170*/ 	.short	0x0380
        /*0172*/ 	.short	0x0080


	//----- nvinfo : EIATTR_SW_WAR
	.align		4
.L_593:
        /*0174*/ 	.byte	0x04, 0x36
        /*0176*/ 	.short	(.L_595 - .L_594)
.L_594:
        /*0178*/ 	.word	0x00000008
.L_595:


//--------------------- .nv.info._ZN4vllm38concat_and_cache_mla_rope_fused_kernelIfLb0E13__nv_bfloat16hLNS_18Fp8KVCacheDataTypeE2EEEvPKlPT_S6_PKS5_S8_illlliPT2_S4_iiiiPKf --------------------------
	.section	.nv.info._ZN4vllm38concat_and_cache_mla_rope_fused_kernelIfLb0E13__nv_bfloat16hLNS_18Fp8KVCacheDataTypeE2EEEvPKlPT_S6_PKS5_S8_illlliPT2_S4_iiiiPKf,"",@"SHT_CUDA_INFO"
	.sectionflags	@""
	.align	4


	//----- nvinfo : EIATTR_CUDA_API_VERSION
	.align		4
        /*0000*/ 	.byte	0x04, 0x37
        /*0002*/ 	.short	(.L_597 - .L_596)
.L_596:
        /*0004*/ 	.word	0x00000082


	//----- nvinfo : EIATTR_KPARAM_INFO
	.align		4
.L_597:
        /*0008*/ 	.byte	0x04, 0x17
        /*000a*/ 	.short	(.L_599 - .L_598)
.L_598:
        /*000c*/ 	.word	0x00000000
        /*0010*/ 	.short	0x0011
        /*0012*/ 	.short	0x0078
        /*0014*/ 	.byte	0x00, 0xf5, 0x21, 0x00


	//----- nvinfo : EIATTR_KPARAM_INFO
	.align		4
.L_599:
        /*0018*/ 	.byte	0x04, 0x17
        /*001a*/ 	.short	(.L_601 - .L_600)
.L_600:
        /*001c*/ 	.word	0x00000000
        /*0020*/ 	.short	0x0010
        /*0022*/ 	.short	0x0074
        /*0024*/ 	.byte	0x00, 0xf0, 0x11, 0x00


	//----- nvinfo : EIATTR_KPARAM_INFO
	.align		4
.L_601:
        /*0028*/ 	.byte	0x04, 0x17
        /*002a*/ 	.short	(.L_603 - .L_602)
.L_602:
        /*002c*/ 	.word	0x00000000
        /*0030*/ 	.short	0x000f
        /*0032*/ 	.short	0x0070
        /*0034*/ 	.byte	0x00, 0xf0, 0x11, 0x00


	//----- nvinfo : EIATTR_KPARAM_INFO
	.align		4
.L_603:
        /*0038*/ 	.byte	0x04, 0x17
        /*003a*/ 	.short	(.L_605 - .L_604)
.L_604:
        /*003c*/ 	.word	0x00000000
        /*0040*/ 	.short	0x000e
        /*0042*/ 	.short	0x006c
        /*0044*/ 	.byte	0x00, 0xf0, 0x11, 0x00


	//----- nvinfo : EIATTR_KPARAM_INFO
	.align		4
.L_605:
        /*0048*/ 	.byte	0x04, 0x17
        /*004a*/ 	.short	(.L_607 - .L_606)
.L_606:
        /*004c*/ 	.word	0x00000000
        /*0050*/ 	.short	0x000d
        /*0052*/ 	.short	0x0068
        /*0054*/ 	.byte	0x00, 0xf0, 0x11, 0x00


	//----- nvinfo : EIATTR_KPARAM_INFO
	.align		4
.L_607:
        /*0058*/ 	.byte	0x04, 0x17
        /*005a*/ 	.short	(.L_609 - .L_608)
.L_608:
        /*005c*/ 	.word	0x00000000
        /*0060*/ 	.short	0x000c
        /*0062*/ 	.short	0x0060
        /*0064*/ 	.byte	0x00, 0xf5, 0x21, 0x00


	//----- nvinfo : EIATTR_KPARAM_INFO
	.align		4
.L_609:
        /*0068*/ 	.byte	0x04, 0x17
        /*006a*/ 	.short	(.L_611 - .L_610)
.L_610:
        /*006c*/ 	.word	0x00000000
        /*0070*/ 	.short	0x000b
        /*0072*/ 	.short	0x0058
        /*0074*/ 	.byte	0x00, 0xf5, 0x21, 0x00


	//----- nvinfo : EIATTR_KPARAM_INFO
	.align		4
.L_611:
        /*0078*/ 	.byte	0x04, 0x17
        /*007a*/ 	.short	(.L_613 - .L_612)
.L_612:
        /*007c*/ 	.word	0x00000000
        /*0080*/ 	.short	0x000a
        /*0082*/ 	.short	0x0050
        /*0084*/ 	.byte	0x00, 0xf0, 0x11, 0x00


	//----- nvinfo : EIATTR_KPARAM_INFO
	.align		4
.L_613:
        /*0088*/ 	.byte	0x04, 0x17
        /*008a*/ 	.short	(.L_615 - .L_614)
.L_614:
        /*008c*/ 	.word	0x00000000
        /*0090*/ 	.short	0x0009
        /*0092*/ 	.short	0x0048
        /*0094*/ 	.byte	0x00, 0xf0, 0x21, 0x00


	//----- nvinfo : EIATTR_KPARAM_INFO
	.align		4
.L_615:
        /*0098*/ 	.byte	0x04, 0x17
        /*009a*/ 	.short	(.L_617 - .L_616)
.L_616:
        /*009c*/ 	.word	0x00000000
        /*00a0*/ 	.short	0x0008
        /*00a2*/ 	.short	0x0040
        /*00a4*/ 	.byte	0x00, 0xf0, 0x21, 0x00


	//----- nvinfo : EIATTR_KPARAM_INFO
	.align		4
.L_617:
        /*00a8*/ 	.byte	0x04, 0x17
        /*00aa*/ 	.short	(.L_619 - .L_618)
.L_618:
        /*00ac*/ 	.word	0x00000000
        /*00b0*/ 	.short	0x0007
        /*00b2*/ 	.short	0x0038
        /*00b4*/ 	.byte	0x00, 0xf0, 0x21, 0x00


	//----- nvinfo : EIATTR_KPARAM_INFO
	.align		4
.L_619:
        /*00b8*/ 	.byte	0x04, 0x17
        /*00ba*/ 	.short	(.L_621 - .L_620)
.L_620:
        /*00bc*/ 	.word	0x00000000
        /*00c0*/ 	.short	0x0006
        /*00c2*/ 	.short	0x0030
        /*00c4*/ 	.byte	0x00, 0xf0, 0x21, 0x00


	//----- nvinfo : EIATTR_KPARAM_INFO
	.align		4
.L_621:
        /*00c8*/ 	.byte	0x04, 0x17
        /*00ca*/ 	.short	(.L_623 - .L_622)
.L_622:
        /*00cc*/ 	.word	0x00000000
        /*00d0*/ 	.short	0x0005
        /*00d2*/ 	.short	0x0028
        /*00d4*/ 	.byte	0x00, 0xf0, 0x11, 0x00


	//----- nvinfo : EIATTR_KPARAM_INFO
	.align		4
.L_623:
        /*00d8*/ 	.byte	0x04, 0x17
        /*00da*/ 	.short	(.L_625 - .L_624)
.L_624:
        /*00dc*/ 	.word	0x00000000
        /*00e0*/ 	.short	0x0004
        /*00e2*/ 	.short	0x0020
        /*00e4*/ 	.byte	0x00, 0xf5, 0x21, 0x00


	//----- nvinfo : EIATTR_KPARAM_INFO
	.align		4
.L_625:
        /*00e8*/ 	.byte	0x04, 0x17
        /*00ea*/ 	.short	(.L_627 - .L_626)
.L_626:
        /*00ec*/ 	.word	0x00000000
        /*00f0*/ 	.short	0x0003
        /*00f2*/ 	.short	0x0018
        /*00f4*/ 	.byte	0x00, 0xf5, 0x21, 0x00


	//----- nvinfo : EIATTR_KPARAM_INFO
	.align		4
.L_627:
        /*00f8*/ 	.byte	0x04, 0x17
        /*00fa*/ 	.short	(.L_629 - .L_628)
.L_628:
        /*00fc*/ 	.word	0x00000000
        /*0100*/ 	.short	0x0002
        /*0102*/ 	.short	0x0010
        /*0104*/ 	.byte	0x00, 0xf5, 0x21, 0x00


	//----- nvinfo : EIATTR_KPARAM_INFO
	.align		4
.L_629:
        /*0108*/ 	.byte	0x04, 0x17
        /*010a*/ 	.short	(.L_631 - .L_630)
.L_630:
        /*010c*/ 	.word	0x00000000
        /*0110*/ 	.short	0x0001
        /*0112*/ 	.short	0x0008
        /*0114*/ 	.byte	0x00, 0xf5, 0x21, 0x00


	//----- nvinfo : EIATTR_KPARAM_INFO
	.align		4
.L_631:
        /*0118*/ 	.byte	0x04, 0x17
        /*011a*/ 	.short	(.L_633 - .L_632)
.L_632:
        /*011c*/ 	.word	0x00000000
        /*0120*/ 	.short	0x0000
        /*0122*/ 	.short	0x0000
        /*0124*/ 	.byte	0x00, 0xf5, 0x21, 0x00


	//----- nvinfo : EIATTR_SPARSE_MMA_MASK
	.align		4
.L_633:
        /*0128*/ 	.byte	0x03, 0x50
        /*012a*/ 	.short	0x0000


	//----- nvinfo : EIATTR_MAXREG_COUNT
	.align		4
        /*012c*/ 	.byte	0x03, 0x1b
        /*012e*/ 	.short	0x00ff


	//----- nvinfo : EIATTR_EXTERNS
	.align		4
        /*0130*/ 	.byte	0x04, 0x0f
        /*0132*/ 	.short	(.L_635 - .L_634)


	//   ....[0]....
	.align		4
.L_634:
        /*0134*/ 	.word	index@(__assertfail)


	//----- nvinfo : EIATTR_MERCURY_ISA_VERSION
	.align		4
.L_635:
        /*0138*/ 	.byte	0x03, 0x5f
        /*013a*/ 	.short	0x0101


	//----- nvinfo : EIATTR_VRC_CTA_INIT_COUNT
	.align		4
        /*013c*/ 	.byte	0x02, 0x4a
	.zero		1
	.zero		1


	//----- nvinfo : EIATTR_SYSCALL_OFFSETS
	.align		4
        /*0140*/ 	.byte	0x04, 0x46
        /*0142*/ 	.short	(.L_637 - .L_636)


	//   ....[0]....
.L_636:
        /*0144*/ 	.word	0x00000820


	//   ....[1]....
        /*0148*/ 	.word	0x00000960


	//----- nvinfo : EIATTR_EXIT_INSTR_OFFSETS
	.align		4
.L_637:
        /*014c*/ 	.byte	0x04, 0x1c
        /*014e*/ 	.short	(.L_639 - .L_638)


	//   ....[0]....
.L_638:
        /*0150*/ 	.word	0x000005b0


	//   ....[1]....
        /*0154*/ 	.word	0x00000860


	//   ....[2]....
        /*0158*/ 	.word	0x00000970


	//----- nvinfo : EIATTR_CRS_STACK_SIZE
	.align		4
.L_639:
        /*015c*/ 	.byte	0x04, 0x1e
        /*015e*/ 	.short	(.L_641 - .L_640)
.L_640:
        /*0160*/ 	.word	0x00000000


	//----- nvinfo : EIATTR_CBANK_PARAM_SIZE
	.align		4
.L_641:
        /*0164*/ 	.byte	0x03, 0x19
        /*0166*/ 	.short	0x0080


	//----- nvinfo : EIATTR_PARAM_CBANK
	.align		4
        /*0168*/ 	.byte	0x04, 0x0a
        /*016a*/ 	.short	(.L_643 - .L_642)
	.align		4
.L_642:
        /*016c*/ 	.word	index@(.nv.constant0._ZN4vllm38concat_and_cache_mla_rope_fused_kernelIfLb0E13__nv_bfloat16hLNS_18Fp8KVCacheDataTypeE2EEEvPKlPT_S6_PKS5_S8_illlliPT2_S4_iiiiPKf)
        /*0170*/ 	.short	0x0380
        /*0172*/ 	.short	0x0080


	//----- nvinfo : EIATTR_SW_WAR
	.align		4
.L_643:
        /*0174*/ 	.byte	0x04, 0x36
        /*0176*/ 	.short	(.L_645 - .L_644)
.L_644:
        /*0178*/ 	.word	0x00000008
.L_645:


//--------------------- .nv.info._ZN4vllm38concat_and_cache_mla_rope_fused_kernelIfLb1E13__nv_bfloat16hLNS_18Fp8KVCacheDataTypeE2EEEvPKlPT_S6_PKS5_S8_illlliPT2_S4_iiiiPKf --------------------------
	.section	.nv.info._ZN4vllm38concat_and_cache_mla_rope_fused_kernelIfLb1E13__nv_bfloat16hLNS_18Fp8KVCacheDataTypeE2EEEvPKlPT_S6_PKS5_S8_illlliPT2_S4_iiiiPKf,"",@"SHT_CUDA_INFO"
	.sectionflags	@""
	.align	4


	//----- nvinfo : EIATTR_CUDA_API_VERSION
	.align		4
        /*0000*/ 	.byte	0x04, 0x37
        /*0002*/ 	.short	(.L_647 - .L_646)
.L_646:
        /*0004*/ 	.word	0x00000082


	//----- nvinfo : EIATTR_KPARAM_INFO
	.align		4
.L_647:
        /*0008*/ 	.byte	0x04, 0x17
        /*000a*/ 	.short	(.L_649 - .L_648)
.L_648:
        /*000c*/ 	.word	0x00000000
        /*0010*/ 	.short	0x0011
        /*0012*/ 	.short	0x0078
        /*0014*/ 	.byte	0x00, 0xf5, 0x21, 0x00


	//----- nvinfo : EIATTR_KPARAM_INFO
	.align		4
.L_649:
        /*0018*/ 	.byte	0x04, 0x17
        /*001a*/ 	.short	(.L_651 - .L_650)
.L_650:
        /*001c*/ 	.word	0x00000000
        /*0020*/ 	.short	0x0010
        /*0022*/ 	.short	0x0074
        /*0024*/ 	.byte	0x00, 0xf0, 0x11, 0x00


	//----- nvinfo : EIATTR_KPARAM_INFO
	.align		4
.L_651:
        /*0028*/ 	.byte	0x04, 0x17
        /*002a*/ 	.short	(.L_653 - .L_652)
.L_652:
        /*002c*/ 	.word	0x00000000
        /*0030*/ 	.short	0x000f
        /*0032*/ 	.short	0x0070
        /*0034*/ 	.byte	0x00, 0xf0, 0x11, 0x00


	//----- nvinfo : EIATTR_KPARAM_INFO
	.align		4
.L_653:
        /*0038*/ 	.byte	0x04, 0x17
        /*003a*/ 	.short	(.L_655 - .L_654)
.L_654:
        /*003c*/ 	.word	0x00000000
        /*0040*/ 	.short	0x000e
        /*0042*/ 	.short	0x006c
        /*0044*/ 	.byte	0x00, 0xf0, 0x11, 0x00


	//----- nvinfo : EIATTR_KPARAM_INFO
	.align		4
.L_655:
        /*0048*/ 	.byte	0x04, 0x17
        /*004a*/ 	.short	(.L_657 - .L_656)
.L_656:
        /*004c*/ 	.word	0x00000000
        /*0050*/ 	.short	0x000d
        /*0052*/ 	.short	0x0068
        /*0054*/ 	.byte	0x00, 0xf0, 0x11, 0x00


	//----- nvinfo : EIATTR_KPARAM_INFO
	.align		4
.L_657:
        /*0058*/ 	.byte	0x04, 0x17
        /*005a*/ 	.short	(.L_659 - .L_658)
.L_658:
        /*005c*/ 	.word	0x00000000
        /*0060*/ 	.short	0x000c
        /*0062*/ 	.short	0x0060
        /*0064*/ 	.byte	0x00, 0xf5, 0x21, 0x00


	//----- nvinfo : EIATTR_KPARAM_INFO
	.align		4
.L_659:
        /*0068*/ 	.byte	0x04, 0x17
        /*006a*/ 	.short	(.L_661 - .L_660)
.L_660:
        /*006c*/ 	.word	0x00000000
        /*0070*/ 	.short	0x000b
        /*0072*/ 	.short	0x0058
        /*0074*/ 	.byte	0x00, 0xf5, 0x21, 0x00


	//----- nvinfo : EIATTR_KPARAM_INFO
	.align		4
.L_661:
        /*0078*/ 	.byte	0x04, 0x17
        /*007a*/ 	.short	(.L_663 - .L_662)
.L_662:
        /*007c*/ 	.word	0x00000000
        /*0080*/ 	.short	0x000a
        /*0082*/ 	.short	0x0050
        /*0084*/ 	.byte	0x00, 0xf0, 0x11, 0x00


	//----- nvinfo : EIATTR_KPARAM_INFO
	.align		4
.L_663:
        /*0088*/ 	.byte	0x04, 0x17
        /*008a*/ 	.short	(.L_665 - .L_664)
.L_664:
        /*008c*/ 	.word	0x00000000
        /*0090*/ 	.short	0x0009
        /*0092*/ 	.short	0x0048
        /*0094*/ 	.byte	0x00, 0xf0, 0x21, 0x00


	//----- nvinfo : EIATTR_KPARAM_INFO
	.align		4
.L_665:
        /*0098*/ 	.byte	0x04, 0x17
        /*009a*/ 	.short	(.L_667 - .L_666)
.L_666:
        /*009c*/ 	.word	0x00000000
        /*00a0*/ 	.short	0x0008
        /*00a2*/ 	.short	0x0040
        /*00a4*/ 	.byte	0x00, 0xf0, 0x21, 0x00


	//----- nvinfo : EIATTR_KPARAM_INFO
	.align		4
.L_667:
        /*00a8*/ 	.byte	0x04, 0x17
        /*00aa*/ 	.short	(.L_669 - .L_668)
.L_668:
        /*00ac*/ 	.word	0x00000000
        /*00b0*/ 	.short	0x0007
        /*00b2*/ 	.short	0x0038
        /*00b4*/ 	.byte	0x00, 0xf0, 0x21, 0x00


	//----- nvinfo : EIATTR_KPARAM_INFO
	.align		4
.L_669:
        /*00b8*/ 	.byte	0x04, 0x17
        /*00ba*/ 	.short	(.L_671 - .L_670)
.L_670:
        /*00bc*/ 	.word	0x00000000
        /*00c0*/ 	.short	0x0006
        /*00c2*/ 	.short	0x0030
        /*00c4*/ 	.byte	0x00, 0xf0, 0x21, 0x00


	//----- nvinfo : EIATTR_KPARAM_INFO
	.align		4
.L_671:
        /*00c8*/ 	.byte	0x04, 0x17
        /*00ca*/ 	.short	(.L_673 - .L_672)
.L_672:
        /*00cc*/ 	.word	0x00000000
        /*00d0*/ 	.short	0x0005
        /*00d2*/ 	.short	0x0028
        /*00d4*/ 	.byte	0x00, 0xf0, 0x11, 0x00


	//----- nvinfo : EIATTR_KPARAM_INFO
	.align		4
.L_673:
        /*00d8*/ 	.byte	0x04, 0x17
        /*00da*/ 	.short	(.L_675 - .L_674)
.L_674:
        /*00dc*/ 	.word	0x00000000
        /*00e0*/ 	.short	0x0004
        /*00e2*/ 	.short	0x0020
        /*00e4*/ 	.byte	0x00, 0xf5, 0x21, 0x00


	//----- nvinfo : EIATTR_KPARAM_INFO
	.align		4
.L_675:
        /*00e8*/ 	.byte	0x04, 0x17
        /*00ea*/ 	.short	(.L_677 - .L_676)
.L_676:
        /*00ec*/ 	.word	0x00000000
        /*00f0*/ 	.short	0x0003
        /*00f2*/ 	.short	0x0018
        /*00f4*/ 	.byte	0x00, 0xf5, 0x21, 0x00


	//----- nvinfo : EIATTR_KPARAM_INFO
	.align		4
.L_677:
        /*00f8*/ 	.byte	0x04, 0x17
        /*00fa*/ 	.short	(.L_679 - .L_678)
.L_678:
        /*00fc*/ 	.word	0x00000000
        /*0100*/ 	.short	0x0002
        /*0102*/ 	.short	0x0010
        /*0104*/ 	.byte	0x00, 0xf5, 0x21, 0x00


	//----- nvinfo : EIATTR_KPARAM_INFO
	.align		4
.L_679:
        /*0108*/ 	.byte	0x04, 0x17
        /*010a*/ 	.short	(.L_681 - .L_680)
.L_680:
        /*010c*/ 	.word	0x00000000
        /*0110*/ 	.short	0x0001
        /*0112*/ 	.short	0x0008
        /*0114*/ 	.byte	0x00, 0xf5, 0x21, 0x00


	//----- nvinfo : EIATTR_KPARAM_INFO
	.align		4
.L_681:
        /*0118*/ 	.byte	0x04, 0x17
        /*011a*/ 	.short	(.L_683 - .L_682)
.L_682:
        /*011c*/ 	.word	0x00000000
        /*0120*/ 	.short	0x0000
        /*0122*/ 	.short	0x0000
        /*0124*/ 	.byte	0x00, 0xf5, 0x21, 0x00


	//----- nvinfo : EIATTR_SPARSE_MMA_MASK
	.align		4
.L_683:
        /*0128*/ 	.byte	0x03, 0x50
        /*012a*/ 	.short	0x0000


	//----- nvinfo : EIATTR_MAXREG_COUNT
	.align		4
        /*012c*/ 	.byte	0x03, 0x1b
        /*012e*/ 	.short	0x00ff


	//----- nvinfo : EIATTR_EXTERNS
	.align		4
        /*0130*/ 	.byte	0x04, 0x0f
        /*0132*/ 	.short	(.L_685 - .L_684)


	//   ....[0]....
	.align		4
.L_684:
        /*0134*/ 	.word	index@(__assertfail)


	//----- nvinfo : EIATTR_MERCURY_ISA_VERSION
	.align		4
.L_685:
        /*0138*/ 	.byte	0x03, 0x5f
        /*013a*/ 	.short	0x0101


	//----- nvinfo : EIATTR_VRC_CTA_INIT_COUNT
	.align		4
        /*013c*/ 	.byte	0x02, 0x4a
	.zero		1
	.zero		1


	//----- nvinfo : EIATTR_SYSCALL_OFFSETS
	.align		4
        /*0140*/ 	.byte	0x04, 0x46
        /*0142*/ 	.short	(.L_687 - .L_686)


	//   ....[0]....
.L_686:
        /*0144*/ 	.word	0x00000830


	//   ....[1]....
        /*0148*/ 	.word	0x00000970


	//----- nvinfo : EIATTR_EXIT_INSTR_OFFSETS
	.align		4
.L_687:
        /*014c*/ 	.byte	0x04, 0x1c
        /*014e*/ 	.short	(.L_689 - .L_688)


	//   ....[0]....
.L_688:
        /*0150*/ 	.word	0x000005b0


	//   ....[1]....
        /*0154*/ 	.word	0x00000870


	//   ....[2]....
        /*0158*/ 	.word	0x00000980


	//----- nvinfo : EIATTR_CRS_STACK_SIZE
	.align		4
.L_689:
        /*015c*/ 	.byte	0x04, 0x1e
        /*015e*/ 	.short	(.L_691 - .L_690)
.L_690:
        /*0160*/ 	.word	0x00000000


	//----- nvinfo : EIATTR_CBANK_PARAM_SIZE
	.align		4
.L_691:
        /*0164*/ 	.byte	0x03, 0x19
        /*0166*/ 	.short	0x0080


	//----- nvinfo : EIATTR_PARAM_CBANK
	.align		4
        /*0168*/ 	.byte	0x04, 0x0a
        /*016a*/ 	.short	(.L_693 - .L_692)
	.align		4
.L_692:
        /*016c*/ 	.word	index@(.nv.constant0._ZN4vllm38concat_and_cache_mla_rope_fused_kernelIfLb1E13__nv_bfloat16hLNS_18Fp8KVCacheDataTypeE2EEEvPKlPT_S6_PKS5_S8_illlliPT2_S4_iiiiPKf)
        /*0170*/ 	.short	0x0380
        /*0172*/ 	.short	0x0080


	//----- nvinfo : EIATTR_SW_WAR
	.align		4
.L_693:
        /*0174*/ 	.byte	0x04, 0x36
        /*0176*/ 	.short	(.L_695 - .L_694)
.L_694:
        /*0178*/ 	.word	0x00000008
.L_695:


//--------------------- .nv.info._ZN4vllm38concat_and_cache_mla_rope_fused_kernelIN3c108BFloat16ELb0EthLNS_18Fp8KVCacheDataTypeE2EEEvPKlPT_S7_PKS6_S9_illlliPT2_S5_iiiiPKf --------------------------
	.section	.nv.info._ZN4vllm38concat_and_cache_mla_rope_fused_kernelIN3c108BFloat16ELb0EthLNS_18Fp8KVCacheDataTypeE2EEEvPKlPT_S7_PKS6_S9_illlliPT2_S5_iiiiPKf,"",@"SHT_CUDA_INFO"
	.sectionflags	@""
	.align	4


	//----- nvinfo : EIATTR_CUDA_API_VERSION
	.align		4
        /*0000*/ 	.byte	0x04, 0x37
        /*0002*/ 	.short	(.L_697 - .L_696)
.L_696:
        /*0004*/ 	.word	0x00000082


	//----- nvinfo : EIATTR_KPARAM_INFO
	.align		4
.L_697:
        /*0008*/ 	.byte	0x04, 0x17
        /*000a*/ 	.short	(.L_699 - .L_698)
.L_698:
        /*000c*/ 	.word	0x00000000
        /*0010*/ 	.short	0x0011
        /*0012*/ 	.short	0x0078
        /*0014*/ 	.byte	0x00, 0xf5, 0x21, 0x00


	//----- nvinfo : EIATTR_KPARAM_INFO
	.align		4
.L_699:
        /*0018*/ 	.byte	0x04, 0x17
        /*001a*/ 	.short	(.L_701 - .L_700)
.L_700:
        /*001c*/ 	.word	0x00000000
        /*0020*/ 	.short	0x0010
        /*0022*/ 	.short	0x0074
        /*0024*/ 	.byte	0x00, 0xf0, 0x11, 0x00


	//----- nvinfo : EIATTR_KPARAM_INFO
	.align		4
.L_701:
        /*0028*/ 	.byte	0x04, 0x17
        /*002a*/ 	.short	(.L_703 - .L_702)
.L_702:
        /*002c*/ 	.word	0x00000000
        /*0030*/ 	.short	0x000f
        /*0032*/ 	.short	0x0070
        /*0034*/ 	.byte	0x00, 0xf0, 0x11, 0x00


	//----- nvinfo : EIATTR_KPARAM_INFO
	.align		4
.L_703:
        /*0038*/ 	.byte	0x04, 0x17
        /*003a*/ 	.short	(.L_705 - .L_704)
.L_704:
        /*003c*/ 	.word	0x00000000
        /*0040*/ 	.short	0x000e
        /*0042*/ 	.short	0x006c
        /*0044*/ 	.byte	0x00, 0xf0, 0x11, 0x00


	//----- nvinfo : EIATTR_KPARAM_INFO
	.align		4
.L_705:
        /*0048*/ 	.byte	0x04, 0x17
        /*004a*/ 	.short	(.L_707 - .L_706)
.L_706:
        /*004c*/ 	.word	0x00000000
        /*0050*/ 	.short	0x000d
        /*0052*/ 	.short	0x0068
        /*0054*/ 	.byte	0x00, 0xf0, 0x11, 0x00


	//----- nvinfo : EIATTR_KPARAM_INFO
	.align		4
.L_707:
        /*0058*/ 	.byte	0x04, 0x17
        /*005a*/ 	.short	(.L_709 - .L_708)
.L_708:
        /*005c*/ 	.word	0x00000000
        /*0060*/ 	.short	0x000c
        /*0062*/ 	.short	0x0060
        /*0064*/ 	.byte	0x00, 0xf5, 0x21, 0x00


	//----- nvinfo : EIATTR_KPARAM_INFO
	.align		4
.L_709:
        /*0068*/ 	.byte	0x04, 0x17
        /*006a*/ 	.short	(.L_711 - .L_710)
.L_710:
        /*006c*/ 	.word	0x00000000
        /*0070*/ 	.short	0x000b
        /*0072*/ 	.short	0x0058
        /*0074*/ 	.byte	0x00, 0xf5, 0x21, 0x00


	//----- nvinfo : EIATTR_KPARAM_INFO
	.align		4
.L_711:
        /*0078*/ 	.byte	0x04, 0x17
        /*007a*/ 	.short	(.L_713 - .L_712)
.L_712:
        /*007c*/ 	.word	0x00000000
        /*0080*/ 	.short	0x000a
        /*0082*/ 	.short	0x0050
        /*0084*/ 	.byte	0x00, 0xf0, 0x11, 0x00


	//----- nvinfo : EIATTR_KPARAM_INFO
	.align		4
.L_713:
        /*0088*/ 	.byte	0x04, 0x17
        /*008a*/ 	.short	(.L_715 - .L_714)
.L_714:
        /*008c*/ 	.word	0x00000000
        /*0090*/ 	.short	0x0009
        /*0092*/ 	.short	0x0048
        /*0094*/ 	.byte	0x00, 0xf0, 0x21, 0x00


	//----- nvinfo : EIATTR_KPARAM_INFO
	.align		4
.L_715:
        /*0098*/ 	.byte	0x04, 0x17
        /*009a*/ 	.short	(.L_717 - .L_716)
.L_716:
        /*009c*/ 	.word	0x00000000
        /*00a0*/ 	.short	0x0008
        /*00a2*/ 	.short	0x0040
        /*00a4*/ 	.byte	0x00, 0xf0, 0x21, 0x00


	//----- nvinfo : EIATTR_KPARAM_INFO
	.align		4
.L_717:
        /*00a8*/ 	.byte	0x04, 0x17
        /*00aa*/ 	.short	(.L_719 - .L_718)
.L_718:
        /*00ac*/ 	.word	0x00000000
        /*00b0*/ 	.short	0x0007
        /*00b2*/ 	.short	0x0038
        /*00b4*/ 	.byte	0x00, 0xf0, 0x21, 0x00


	//----- nvinfo : EIATTR_KPARAM_INFO
	.align		4
.L_719:
        /*00b8*/ 	.byte	0x04, 0x17
        /*00ba*/ 	.short	(.L_721 - .L_720)
.L_720:
        /*00bc*/ 	.word	0x00000000
        /*00c0*/ 	.short	0x0006
        /*00c2*/ 	.short	0x0030
        /*00c4*/ 	.byte	0x00, 0xf0, 0x21, 0x00


	//----- nvinfo : EIATTR_KPARAM_INFO
	.align		4
.L_721:
        /*00c8*/ 	.byte	0x04, 0x17
        /*00ca*/ 	.short	(.L_723 - .L_722)
.L_722:
        /*00cc*/ 	.word	0x00000000
        /*00d0*/ 	.short	0x0005
        /*00d2*/ 	.short	0x0028
        /*00d4*/ 	.byte	0x00, 0xf0, 0x11, 0x00


	//----- nvinfo : EIATTR_KPARAM_INFO
	.align		4
.L_723:
        /*00d8*/ 	.byte	0x04, 0x17
        /*00da*/ 	.short	(.L_725 - .L_724)
.L_724:
        /*00dc*/ 	.word	0x00000000
        /*00e0*/ 	.short	0x0004
        /*00e2*/ 	.short	0x0020
        /*00e4*/ 	.byte	0x00, 0xf5, 0x21, 0x00


	//----- nvinfo : EIATTR_KPARAM_INFO
	.align		4
.L_725:
        /*00e8*/ 	.byte	0x04, 0x17
        /*00ea*/ 	.short	(.L_727 - .L_726)
.L_726:
        /*00ec*/ 	.word	0x00000000
        /*00f0*/ 	.short	0x0003
        /*00f2*/ 	.short	0x0018
        /*00f4*/ 	.byte	0x00, 0xf5, 0x21, 0x00


	//----- nvinfo : EIATTR_KPARAM_INFO
	.align		4
.L_727:
        /*00f8*/ 	.byte	0x04, 0x17
        /*00fa*/ 	.short	(.L_729 - .L_728)
.L_728:
        /*00fc*/ 	.word	0x00000000
        /*0100*/ 	.short	0x0002
        /*0102*/ 	.short	0x0010
        /*0104*/ 	.byte	0x00, 0xf5, 0x21, 0x00


	//----- nvinfo : EIATTR_KPARAM_INFO
	.align		4
.L_729:
        /*0108*/ 	.byte	0x04, 0x17
        /*010a*/ 	.short	(.L_731 - .L_730)
.L_730:
        /*010c*/ 	.word	0x00000000
        /*0110*/ 	.short	0x0001
        /*0112*/ 	.short	0x0008
        /*0114*/ 	.byte	0x00, 0xf5, 0x21, 0x00


	//----- nvinfo : EIATTR_KPARAM_INFO
	.align		4
.L_731:
        /*0118*/ 	.byte	0x04, 0x17
        /*011a*/ 	.short	(.L_733 - .L_732)
.L_732:
        /*011c*/ 	.word	0x00000000
        /*0120*/ 	.short	0x0000
        /*0122*/ 	.short	0x0000
        /*0124*/ 	.byte	0x00, 0xf5, 0x21, 0x00


	//----- nvinfo : EIATTR_SPARSE_MMA_MASK
	.align		4
.L_733:
        /*0128*/ 	.byte	0x03, 0x50
        /*012a*/ 	.short	0x0000


	//----- nvinfo : EIATTR_MAXREG_COUNT
	.align		4
        /*012c*/ 	.byte	0x03, 0x1b
        /*012e*/ 	.short	0x00ff


	//----- nvinfo : EIATTR_EXTERNS
	.align		4
        /*0130*/ 	.byte	0x04, 0x0f
        /*0132*/ 	.short	(.L_735 - .L_734)


	//   ....[0]....
	.align		4
.L_734:
        /*0134*/ 	.word	index@(__assertfail)


	//----- nvinfo : EIATTR_MERCURY_ISA_VERSION
	.align		4
.L_735:
        /*0138*/ 	.byte	0x03, 0x5f
        /*013a*/ 	.short	0x0101


	//----- nvinfo : EIATTR_VRC_CTA_INIT_COUNT
	.align		4
        /*013c*/ 	.byte	0x02, 0x4a
	.zero		1
	.zero		1


	//----- nvinfo : EIATTR_SYSCALL_OFFSETS
	.align		4
        /*0140*/ 	.byte	0x04, 0x46
        /*0142*/ 	.short	(.L_737 - .L_736)


	//   ....[0]....
.L_736:
        /*0144*/ 	.word	0x00000a20


	//   ....[1]....
        /*0148*/ 	.word	0x00000b60


	//----- nvinfo : EIATTR_EXIT_INSTR_OFFSETS
	.align		4
.L_737:
        /*014c*/ 	.byte	0x04, 0x1c
        /*014e*/ 	.short	(.L_739 - .L_738)


	//   ....[0]....
.L_738:
        /*0150*/ 	.word	0x000006b0


	//   ....[1]....
        /*0154*/ 	.word	0x00000a60


	//   ....[2]....
        /*0158*/ 	.word	0x00000b70


	//----- nvinfo : EIATTR_CRS_STACK_SIZE
	.align		4
.L_739:
        /*015c*/ 	.byte	0x04, 0x1e
        /*015e*/ 	.short	(.L_741 - .L_740)
.L_740:
        /*0160*/ 	.word	0x00000000


	//----- nvinfo : EIATTR_CBANK_PARAM_SIZE
	.align		4
.L_741:
        /*0164*/ 	.byte	0x03, 0x19
        /*0166*/ 	.short	0x0080


	//----- nvinfo : EIATTR_PARAM_CBANK
	.align		4
        /*0168*/ 	.byte	0x04, 0x0a
        /*016a*/ 	.short	(.L_743 - .L_742)
	.align		4
.L_742:
        /*016c*/ 	.word	index@(.nv.constant0._ZN4vllm38concat_and_cache_mla_rope_fused_kernelIN3c108BFloat16ELb0EthLNS_18Fp8KVCacheDataTypeE2EEEvPKlPT_S7_PKS6_S9_illlliPT2_S5_iiiiPKf)
        /*0170*/ 	.short	0x0380
        /*0172*/ 	.short	0x0080


	//----- nvinfo : EIATTR_SW_WAR
	.align		4
.L_743:
        /*0174*/ 	.byte	0x04, 0x36
        /*0176*/ 	.short	(.L_745 - .L_744)
.L_744:
        /*0178*/ 	.word	0x00000008
.L_745:


//--------------------- .nv.info._ZN4vllm38concat_and_cache_mla_rope_fused_kernelIN3c108BFloat16ELb1EthLNS_18Fp8KVCacheDataTypeE2EEEvPKlPT_S7_PKS6_S9_illlliPT2_S5_iiiiPKf --------------------------
	.section	.nv.info._ZN4vllm38concat_and_cache_mla_rope_fused_kernelIN3c108BFloat16ELb1EthLNS_18Fp8KVCacheDataTypeE2EEEvPKlPT_S7_PKS6_S9_illlliPT2_S5_iiiiPKf,"",@"SHT_CUDA_INFO"
	.sectionflags	@""
	.align	4


	//----- nvinfo : EIATTR_CUDA_API_VERSION
	.align		4
        /*0000*/ 	.byte	0x04, 0x37
        /*0002*/ 	.short	(.L_747 - .L_746)
.L_746:
        /*0004*/ 	.word	0x00000082


	//----- nvinfo : EIATTR_KPARAM_INFO
	.align		4
.L_747:
        /*0008*/ 	.byte	0x04, 0x17
        /*000a*/ 	.short	(.L_749 - .L_748)
.L_748:
        /*000c*/ 	.word	0x00000000
        /*0010*/ 	.short	0x0011
        /*0012*/ 	.short	0x0078
        /*0014*/ 	.byte	0x00, 0xf5, 0x21, 0x00


	//----- nvinfo : EIATTR_KPARAM_INFO
	.align		4
.L_749:
        /*0018*/ 	.byte	0x04, 0x17
        /*001a*/ 	.short	(.L_751 - .L_750)
.L_750:
        /*001c*/ 	.word	0x00000000
        /*0020*/ 	.short	0x0010
        /*0022*/ 	.short	0x0074
        /*0024*/ 	.byte	0x00, 0xf0, 0x11, 0x00


	//----- nvinfo : EIATTR_KPARAM_INFO
	.align		4
.L_751:
        /*0028*/ 	.byte	0x04, 0x17
        /*002a*/ 	.short	(.L_753 - .L_752)
.L_752:
        /*002c*/ 	.word	0x00000000
        /*0030*/ 	.short	0x000f
        /*0032*/ 	.short	0x0070
        /*0034*/ 	.byte	0x00, 0xf0, 0x11, 0x00


	//----- nvinfo : EIATTR_KPARAM_INFO
	.align		4
.L_753:
        /*0038*/ 	.byte	0x04, 0x17
        /*003a*/ 	.short	(.L_755 - .L_754)
.L_754:
        /*003c*/ 	.word	0x00000000
        /*0040*/ 	.short	0x000e
        /*0042*/ 	.short	0x006c
        /*0044*/ 	.byte	0x00, 0xf0, 0x11, 0x00


	//----- nvinfo : EIATTR_KPARAM_INFO
	.align		4
.L_755:
        /*0048*/ 	.byte	0x04, 0x17
        /*004a*/ 	.short	(.L_757 - .L_756)
.L_756:
        /*004c*/ 	.word	0x00000000
        /*0050*/ 	.short	0x000d
        /*0052*/ 	.short	0x0068
        /*0054*/ 	.byte	0x00, 0xf0, 0x11, 0x00


	//----- nvinfo : EIATTR_KPARAM_INFO
	.align		4
.L_757:
        /*0058*/ 	.byte	0x04, 0x17
        /*005a*/ 	.short	(.L_759 - .L_758)
.L_758:
        /*005c*/ 	.word	0x00000000
        /*0060*/ 	.short	0x000c
        /*0062*/ 	.short	0x0060
        /*0064*/ 	.byte	0x00, 0xf5, 0x21, 0x00


	//----- nvinfo : EIATTR_KPARAM_INFO
	.align		4
.L_759:
        /*0068*/ 	.byte	0x04, 0x17
        /*006a*/ 	.short	(.L_761 - .L_760)
.L_760:
        /*006c*/ 	.word	0x00000000
        /*0070*/ 	.short	0x000b
        /*0072*/ 	.short	0x0058
        /*0074*/ 	.byte	0x00, 0xf5, 0x21, 0x00


	//----- nvinfo : EIATTR_KPARAM_INFO
	.align		4
.L_761:
        /*0078*/ 	.byte	0x04, 0x17
        /*007a*/ 	.short	(.L_763 - .L_762)
.L_762:
        /*007c*/ 	.word	0x00000000
        /*0080*/ 	.short	0x000a
        /*0082*/ 	.short	0x0050
        /*0084*/ 	.byte	0x00, 0xf0, 0x11, 0x00


	//----- nvinfo : EIATTR_KPARAM_INFO
	.align		4
.L_763:
        /*0088*/ 	.byte	0x04, 0x17
        /*008a*/ 	.short	(.L_765 - .L_764)
.L_764:
        /*008c*/ 	.word	0x00000000
        /*0090*/ 	.short	0x0009
        /*0092*/ 	.short	0x0048
        /*0094*/ 	.byte	0x00, 0xf0, 0x21, 0x00


	//----- nvinfo : EIATTR_KPARAM_INFO
	.align		4
.L_765:
        /*0098*/ 	.byte	0x04, 0x17
        /*009a*/ 	.short	(.L_767 - .L_766)
.L_766:
        /*009c*/ 	.word	0x00000000
        /*00a0*/ 	.short	0x0008
        /*00a2*/ 	.short	0x0040
        /*00a4*/ 	.byte	0x00, 0xf0, 0x21, 0x00


	//----- nvinfo : EIATTR_KPARAM_INFO
	.align		4
.L_767:
        /*00a8*/ 	.byte	0x04, 0x17
        /*00aa*/ 	.short	(.L_769 - .L_768)
.L_768:
        /*00ac*/ 	.word	0x00000000
        /*00b0*/ 	.short	0x0007
        /*00b2*/ 	.short	0x0038
        /*00b4*/ 	.byte	0x00, 0xf0, 0x21, 0x00


	//----- nvinfo : EIATTR_KPARAM_INFO
	.align		4
.L_769:
        /*00b8*/ 	.byte	0x04, 0x17
        /*00ba*/ 	.short	(.L_771 - .L_770)
.L_770:
        /*00bc*/ 	.word	0x00000000
        /*00c0*/ 	.short	0x0006
        /*00c2*/ 	.short	0x0030
        /*00c4*/ 	.byte	0x00, 0xf0, 0x21, 0x00


	//----- nvinfo : EIATTR_KPARAM_INFO
	.align		4
.L_771:
        /*00c8*/ 	.byte	0x04, 0x17
        /*00ca*/ 	.short	(.L_773 - .L_772)
.L_772:
        /*00cc*/ 	.word	0x00000000
        /*00d0*/ 	.short	0x0005
        /*00d2*/ 	.short	0x0028
        /*00d4*/ 	.byte	0x00, 0xf0, 0x11, 0x00


	//----- nvinfo : EIATTR_KPARAM_INFO
	.align		4
.L_773:
        /*00d8*/ 	.byte	0x04, 0x17
        /*00da*/ 	.short	(.L_775 - .L_774)
.L_774:
        /*00dc*/ 	.word	0x00000000
        /*00e0*/ 	.short	0x0004
        /*00e2*/ 	.short	0x0020
        /*00e4*/ 	.byte	0x00, 0xf5, 0x21, 0x00


	//----- nvinfo : EIATTR_KPARAM_INFO
	.align		4
.L_775:
        /*00e8*/ 	.byte	0x04, 0x17
        /*00ea*/ 	.short	(.L_777 - .L_776)
.L_776:
        /*00ec*/ 	.word	0x00000000
        /*00f0*/ 	.short	0x0003
        /*00f2*/ 	.short	0x0018
        /*00f4*/ 	.byte	0x00, 0xf5, 0x21, 0x00


	//----- nvinfo : EIATTR_KPARAM_INFO
	.align		4
.L_777:
        /*00f8*/ 	.byte	0x04, 0x17
        /*00fa*/ 	.short	(.L_779 - .L_778)
.L_778:
        /*00fc*/ 	.word	0x00000000
        /*0100*/ 	.short	0x0002
        /*0102*/ 	.short	0x0010
        /*0104*/ 	.byte	0x00, 0xf5, 0x21, 0x00


	//----- nvinfo : EIATTR_KPARAM_INFO
	.align		4
.L_779:
        /*0108*/ 	.byte	0x04, 0x17
        /*010a*/ 	.short	(.L_781 - .L_780)
.L_780:
        /*010c*/ 	.word	0x00000000
        /*0110*/ 	.short	0x0001
        /*0112*/ 	.short	0x0008
        /*0114*/ 	.byte	0x00, 0xf5, 0x21, 0x00


	//----- nvinfo : EIATTR_KPARAM_INFO
	.align		4
.L_781:
        /*0118*/ 	.byte	0x04, 0x17
        /*011a*/ 	.short	(.L_783 - .L_782)
.L_782:
        /*011c*/ 	.word	0x00000000
        /*0120*/ 	.short	0x0000
        /*0122*/ 	.short	0x0000
        /*0124*/ 	.byte	0x00, 0xf5, 0x21, 0x00


	//----- nvinfo : EIATTR_SPARSE_MMA_MASK
	.align		4
.L_783:
        /*0128*/ 	.byte	0x03, 0x50
        /*012a*/ 	.short	0x0000


	//----- nvinfo : EIATTR_MAXREG_COUNT
	.align		4
        /*012c*/ 	.byte	0x03, 0x1b
        /*012e*/ 	.short	0x00ff


	//----- nvinfo : EIATTR_EXTERNS
	.align		4
        /*0130*/ 	.byte	0x04, 0x0f
        /*0132*/ 	.short	(.L_785 - .L_784)


	//   ....[0]....
	.align		4
.L_784:
        /*0134*/ 	.word	index@(__assertfail)


	//----- nvinfo : EIATTR_MERCURY_ISA_VERSION
	.align		4
.L_785:
        /*0138*/ 	.byte	0x03, 0x5f
        /*013a*/ 	.short	0x0101


	//----- nvinfo : EIATTR_VRC_CTA_INIT_COUNT
	.align		4
        /*013c*/ 	.byte	0x02, 0x4a
	.zero		1
	.zero		1


	//----- nvinfo : EIATTR_SYSCALL_OFFSETS
	.align		4
        /*0140*/ 	.byte	0x04, 0x46
        /*0142*/ 	.short	(.L_787 - .L_786)


	//   ....[0]....
.L_786:
        /*0144*/ 	.word	0x00000a30


	//   ....[1]....
        /*0148*/ 	.word	0x00000b70


	//----- nvinfo : EIATTR_EXIT_INSTR_OFFSETS
	.align		4
.L_787:
        /*014c*/ 	.byte	0x04, 0x1c
        /*014e*/ 	.short	(.L_789 - .L_788)


	//   ....[0]....
.L_788:
        /*0150*/ 	.word	0x000006b0


	//   ....[1]....
        /*0154*/ 	.word	0x00000a70


	//   ....[2]....
        /*0158*/ 	.word	0x00000b80


	//----- nvinfo : EIATTR_CRS_STACK_SIZE
	.align		4
.L_789:
        /*015c*/ 	.byte	0x04, 0x1e
        /*015e*/ 	.short	(.L_791 - .L_790)
.L_790:
        /*0160*/ 	.word	0x00000000


	//----- nvinfo : EIATTR_CBANK_PARAM_SIZE
	.align		4
.L_791:
        /*0164*/ 	.byte	0x03, 0x19
        /*0166*/ 	.short	0x0080


	//----- nvinfo : EIATTR_PARAM_CBANK
	.align		4
        /*0168*/ 	.byte	0x04, 0x0a
        /*016a*/ 	.short	(.L_793 - .L_792)
	.align		4
.L_792:
        /*016c*/ 	.word	index@(.nv.constant0._ZN4vllm38concat_and_cache_mla_rope_fused_kernelIN3c108BFloat16ELb1EthLNS_18Fp8KVCacheDataTypeE2EEEvPKlPT_S7_PKS6_S9_illlliPT2_S5_iiiiPKf)
        /*0170*/ 	.short	0x0380
        /*0172*/ 	.short	0x0080


	//----- nvinfo : EIATTR_SW_WAR
	.align		4
.L_793:
        /*0174*/ 	.byte	0x04, 0x36
        /*0176*/ 	.short	(.L_795 - .L_794)
.L_794:
        /*0178*/ 	.word	0x00000008
.L_795:


//--------------------- .nv.info._ZN4vllm38concat_and_cache_mla_rope_fused_kernelIN3c104HalfELb0EthLNS_18Fp8KVCacheDataTypeE2EEEvPKlPT_S7_PKS6_S9_illlliPT2_S5_iiiiPKf --------------------------
	.section	.nv.info._ZN4vllm38concat_and_cache_mla_rope_fused_kernelIN3c104HalfELb0EthLNS_18Fp8KVCacheDataTypeE2EEEvPKlPT_S7_PKS6_S9_illlliPT2_S5_iiiiPKf,"",@"SHT_CUDA_INFO"
	.sectionflags	@""
	.align	4


	//----- nvinfo : EIATTR_CUDA_API_VERSION
	.align		4
        /*0000*/ 	.byte	0x04, 0x37
        /*0002*/ 	.short	(.L_797 - .L_796)
.L_796:
        /*0004*/ 	.word	0x00000082


	//----- nvinfo : EIATTR_KPARAM_INFO
	.align		4
.L_797:
        /*0008*/ 	.byte	0x04, 0x17
        /*000a*/ 	.short	(.L_799 - .L_798)
.L_798:
        /*000c*/ 	.word	0x00000000
        /*0010*/ 	.short	0x0011
        /*0012*/ 	.short	0x0078
        /*0014*/ 	.byte	0x00, 0xf5, 0x21, 0x00


	//----- nvinfo : EIATTR_KPARAM_INFO
	.align		4
.L_799:
        /*0018*/ 	.byte	0x04, 0x17
        /*001a*/ 	.short	(.L_801 - .L_800)
.L_800:
        /*001c*/ 	.word	0x00000000
        /*0020*/ 	.short	0x0010
        /*0022*/ 	.short	0x0074
        /*0024*/ 	.byte	0x00, 0xf0, 0x11, 0x00


	//----- nvinfo : EIATTR_KPARAM_INFO
	.align		4
.L_801:
        /*0028*/ 	.byte	0x04, 0x17
        /*002a*/ 	.short	(.L_803 - .L_802)
.L_802:
        /*002c*/ 	.word	0x00000000
        /*0030*/ 	.short	0x000f
        /*0032*/ 	.short	0x0070
        /*0034*/ 	.byte	0x00, 0xf0, 0x11, 0x00


	//----- nvinfo : EIATTR_KPARAM_INFO
	.align		4
.L_803:
        /*0038*/ 	.byte	0x04, 0x17
        /*003a*/ 	.short	(.L_805 - .L_804)
.L_804:
        /*003c*/ 	.word	0x00000000
        /*0040*/ 	.short	0x000e
        /*0042*/ 	.short	0x006c
        /*0044*/ 	.byte	0x00, 0xf0, 0x11, 0x00


	//----- nvinfo : EIATTR_KPARAM_INFO
	.align		4
.L_805:
        /*0048*/ 	.byte	0x04, 0x17
        /*004a*/ 	.short	(.L_807 - .L_806)
.L_806:
        /*004c*/ 	.word	0x00000000
        /*0050*/ 	.short	0x000d
        /*0052*/ 	.short	0x0068
        /*0054*/ 	.byte	0x00, 0xf0, 0x11, 0x00


	//----- nvinfo : EIATTR_KPARAM_INFO
	.align		4
.L_807:
        /*0058*/ 	.byte	0x04, 0x17
        /*005a*/ 	.short	(.L_809 - .L_808)
.L_808:
        /*005c*/ 	.word	0x00000000
        /*0060*/ 	.short	0x000c
        /*0062*/ 	.short	0x0060
        /*0064*/ 	.byte	0x00, 0xf5, 0x21, 0x00


	//----- nvinfo : EIATTR_KPARAM_INFO
	.align		4
.L_809:
        /*0068*/ 	.byte	0x04, 0x17
        /*006a*/ 	.short	(.L_811 - .L_810)
.L_810:
        /*006c*/ 	.word	0x00000000
        /*0070*/ 	.short	0x000b
        /*0072*/ 	.short	0x0058
        /*0074*/ 	.byte	0x00, 0xf5, 0x21, 0x00


	//----- nvinfo : EIATTR_KPARAM_INFO
	.align		4
.L_811:
        /*0078*/ 	.byte	0x04, 0x17
        /*007a*/ 	.short	(.L_813 - .L_812)
.L_812:
        /*007c*/ 	.word	0x00000000
        /*0080*/ 	.short	0x000a
        /*0082*/ 	.short	0x0050
        /*0084*/ 	.byte	0x00, 0xf0, 0x11, 0x00


	//----- nvinfo : EIATTR_KPARAM_INFO
	.align		4
.L_813:
        /*0088*/ 	.byte	0x04, 0x17
        /*008a*/ 	.short	(.L_815 - .L_814)
.L_814:
        /*008c*/ 	.word	0x00000000
        /*0090*/ 	.short	0x0009
        /*0092*/ 	.short	0x0048
        /*0094*/ 	.byte	0x00, 0xf0, 0x21, 0x00


	//----- nvinfo : EIATTR_KPARAM_INFO
	.align		4
.L_815:
        /*0098*/ 	.byte	0x04, 0x17
        /*009a*/ 	.short	(.L_817 - .L_816)
.L_816:
        /*009c*/ 	.word	0x00000000
        /*00a0*/ 	.short	0x0008
        /*00a2*/ 	.short	0x0040
        /*00a4*/ 	.byte	0x00, 0xf0, 0x21, 0x00


	//----- nvinfo : EIATTR_KPARAM_INFO
	.align		4
.L_817:
        /*00a8*/ 	.byte	0x04, 0x17
        /*00aa*/ 	.short	(.L_819 - .L_818)
.L_818:
        /*00ac*/ 	.word	0x00000000
        /*00b0*/ 	.short	0x0007
        /*00b2*/ 	.short	0x0038
        /*00b4*/ 	.byte	0x00, 0xf0, 0x21, 0x00


	//----- nvinfo : EIATTR_KPARAM_INFO
	.align		4
.L_819:
        /*00b8*/ 	.byte	0x04, 0x17
        /*00ba*/ 	.short	(.L_821 - .L_820)
.L_820:
        /*00bc*/ 	.word	0x00000000
        /*00c0*/ 	.short	0x0006
        /*00c2*/ 	.short	0x0030
        /*00c4*/ 	.byte	0x00, 0xf0, 0x21, 0x00


	//----- nvinfo : EIATTR_KPARAM_INFO
	.align		4
.L_821:
        /*00c8*/ 	.byte	0x04, 0x17
        /*00ca*/ 	.short	(.L_823 - .L_822)
.L_822:
        /*00cc*/ 	.word	0x00000000
        /*00d0*/ 	.short	0x0005
        /*00d2*/ 	.short	0x0028
        /*00d4*/ 	.byte	0x00, 0xf0, 0x11, 0x00


	//----- nvinfo : EIATTR_KPARAM_INFO
	.align		4
.L_823:
        /*00d8*/ 	.byte	0x04, 0x17
        /*00da*/ 	.short	(.L_825 - .L_824)
.L_824:
        /*00dc*/ 	.word	0x00000000
        /*00e0*/ 	.short	0x0004
        /*00e2*/ 	.short	0x0020
        /*00e4*/ 	.byte	0x00, 0xf5, 0x21, 0x00


	//----- nvinfo : EIATTR_KPARAM_INFO
	.align		4
.L_825:
        /*00e8*/ 	.byte	0x04, 0x17
        /*00ea*/ 	.short	(.L_827 - .L_826)
.L_826:
        /*00ec*/ 	.word	0x00000000
        /*00f0*/ 	.short	0x0003
        /*00f2*/ 	.short	0x0018
        /*00f4*/ 	.byte	0x00, 0xf5, 0x21, 0x00


	//----- nvinfo : EIATTR_KPARAM_INFO
	.align		4
.L_827:
        /*00f8*/ 	.byte	0x04, 0x17
        /*00fa*/ 	.short	(.L_829 - .L_828)
.L_828:
        /*00fc*/ 	.word	0x00000000
        /*0100*/ 	.short	0x0002
        /*0102*/ 	.short	0x0010
        /*0104*/ 	.byte	0x00, 0xf5, 0x21, 0x00


	//----- nvinfo : EIATTR_KPARAM_INFO
	.align		4
.L_829:
        /*0108*/ 	.byte	0x04, 0x17
        /*010a*/ 	.short	(.L_831 - .L_830)
.L_830:
        /*010c*/ 	.word	0x00000000
        /*0110*/ 	.short	0x0001
        /*0112*/ 	.short	0x0008
        /*0114*/ 	.byte	0x00, 0xf5, 0x21, 0x00


	//----- nvinfo : EIATTR_KPARAM_INFO
	.align		4
.L_831:
        /*0118*/ 	.byte	0x04, 0x17
        /*011a*/ 	.short	(.L_833 - .L_832)
.L_832:
        /*011c*/ 	.word	0x00000000
        /*0120*/ 	.short	0x0000
        /*0122*/ 	.short	0x0000
        /*0124*/ 	.byte	0x00, 0xf5, 0x21, 0x00


	//----- nvinfo : EIATTR_SPARSE_MMA_MASK
	.align		4
.L_833:
        /*0128*/ 	.byte	0x03, 0x50
        /*012a*/ 	.short	0x0000


	//----- nvinfo : EIATTR_MAXREG_COUNT
	.align		4
        /*012c*/ 	.byte	0x03, 0x1b
        /*012e*/ 	.short	0x00ff


	//----- nvinfo : EIATTR_EXTERNS
	.align		4
        /*0130*/ 	.byte	0x04, 0x0f
        /*0132*/ 	.short	(.L_835 - .L_834)


	//   ....[0]....
	.align		4
.L_834:
        /*0134*/ 	.word	index@(__assertfail)


	//----- nvinfo : EIATTR_MERCURY_ISA_VERSION
	.align		4
.L_835:
        /*0138*/ 	.byte	0x03, 0x5f
        /*013a*/ 	.short	0x0101


	//----- nvinfo : EIATTR_VRC_CTA_INIT_COUNT
	.align		4
        /*013c*/ 	.byte	0x02, 0x4a
	.zero		1
	.zero		1


	//----- nvinfo : EIATTR_SYSCALL_OFFSETS
	.align		4
        /*0140*/ 	.byte	0x04, 0x46
        /*0142*/ 	.short	(.L_837 - .L_836)


	//   ....[0]....
.L_836:
        /*0144*/ 	.word	0x000009e0


	//   ....[1]....
        /*0148*/ 	.word	0x00000b20


	//----- nvinfo : EIATTR_EXIT_INSTR_OFFSETS
	.align		4
.L_837:
        /*014c*/ 	.byte	0x04, 0x1c
        /*014e*/ 	.short	(.L_839 - .L_838)


	//   ....[0]....
.L_838:
        /*0150*/ 	.word	0x00000690


	//   ....[1]....
        /*0154*/ 	.word	0x00000a20


	//   ....[2]....
        /*0158*/ 	.word	0x00000b30


	//----- nvinfo : EIATTR_CRS_STACK_SIZE
	.align		4
.L_839:
        /*015c*/ 	.byte	0x04, 0x1e
        /*015e*/ 	.short	(.L_841 - .L_840)
.L_840:
        /*0160*/ 	.word	0x00000000


	//----- nvinfo : EIATTR_CBANK_PARAM_SIZE
	.align		4
.L_841:
        /*0164*/ 	.byte	0x03, 0x19
        /*0166*/ 	.short	0x0080


	//----- nvinfo : EIATTR_PARAM_CBANK
	.align		4
        /*0168*/ 	.byte	0x04, 0x0a
        /*016a*/ 	.short	(.L_843 - .L_842)
	.align		4
.L_842:
        /*016c*/ 	.word	index@(.nv.constant0._ZN4vllm38concat_and_cache_mla_rope_fused_kernelIN3c104HalfELb0EthLNS_18Fp8KVCacheDataTypeE2EEEvPKlPT_S7_PKS6_S9_illlliPT2_S5_iiiiPKf)
        /*0170*/ 	.short	0x0380
        /*0172*/ 	.short	0x0080


	//----- nvinfo : EIATTR_SW_WAR
	.align		4
.L_843:
        /*0174*/ 	.byte	0x04, 0x36
        /*0176*/ 	.short	(.L_845 - .L_844)
.L_844:
        /*0178*/ 	.word	0x00000008
.L_845:


//--------------------- .nv.info._ZN4vllm38concat_and_cache_mla_rope_fused_kernelIN3c104HalfELb1EthLNS_18Fp8KVCacheDataTypeE2EEEvPKlPT_S7_PKS6_S9_illlliPT2_S5_iiiiPKf --------------------------
	.section	.nv.info._ZN4vllm38concat_and_cache_mla_rope_fused_kernelIN3c104HalfELb1EthLNS_18Fp8KVCacheDataTypeE2EEEvPKlPT_S7_PKS6_S9_illlliPT2_S5_iiiiPKf,"",@"SHT_CUDA_INFO"
	.sectionflags	@""
	.align	4


	//----- nvinfo : EIATTR_CUDA_API_VERSION
	.align		4
        /*0000*/ 	.byte	0x04, 0x37
        /*0002*/ 	.short	(.L_847 - .L_846)
.L_846:
        /*0004*/ 	.word	0x00000082


	//----- nvinfo : EIATTR_KPARAM_INFO
	.align		4
.L_847:
        /*0008*/ 	.byte	0x04, 0x17
        /*000a*/ 	.short	(.L_849 - .L_848)
.L_848:
        /*000c*/ 	.word	0x00000000
        /*0010*/ 	.short	0x0011
        /*0012*/ 	.short	0x0078
        /*0014*/ 	.byte	0x00, 0xf5, 0x21, 0x00


	//----- nvinfo : EIATTR_KPARAM_INFO
	.align		4
.L_849:
        /*0018*/ 	.byte	0x04, 0x17
        /*001a*/ 	.short	(.L_851 - .L_850)
.L_850:
        /*001c*/ 	.word	0x00000000
        /*0020*/ 	.short	0x0010
        /*0022*/ 	.short	0x0074
        /*0024*/ 	.byte	0x00, 0xf0, 0x11, 0x00


	//----- nvinfo : EIATTR_KPARAM_INFO
	.align		4
.L_851:
        /*0028*/ 	.byte	0x04, 0x17
        /*002a*/ 	.short	(.L_853 - .L_852)
.L_852:
        /*002c*/ 	.word	0x00000000
        /*0030*/ 	.short	0x000f
        /*0032*/ 	.short	0x0070
        /*0034*/ 	.byte	0x00, 0xf0, 0x11, 0x00


	//----- nvinfo : EIATTR_KPARAM_INFO
	.align		4
.L_853:
        /*0038*/ 	.byte	0x04, 0x17
        /*003a*/ 	.short	(.L_855 - .L_854)
.L_854:
        /*003c*/ 	.word	0x00000000
        /*0040*/ 	.short	0x000e
        /*0042*/ 	.short	0x006c
        /*0044*/ 	.byte	0x00, 0xf0, 0x11, 0x00


	//----- nvinfo : EIATTR_KPARAM_INFO
	.align		4
.L_855:
        /*0048*/ 	.byte	0x04, 0x17
        /*004a*/ 	.short	(.L_857 - .L_856)
.L_856:
        /*004c*/ 	.word	0x00000000
        /*0050*/ 	.short	0x000d
        /*0052*/ 	.short	0x0068
        /*0054*/ 	.byte	0x00, 0xf0, 0x11, 0x00


	//----- nvinfo : EIATTR_KPARAM_INFO
	.align		4
.L_857:
        /*0058*/ 	.byte	0x04, 0x17
        /*005a*/ 	.short	(.L_859 - .L_858)
.L_858:
        /*005c*/ 	.word	0x00000000
        /*0060*/ 	.short	0x000c
        /*0062*/ 	.short	0x0060
        /*0064*/ 	.byte	0x00, 0xf5, 0x21, 0x00


	//----- nvinfo : EIATTR_KPARAM_INFO
	.align		4
.L_859:
        /*0068*/ 	.byte	0x04, 0x17
        /*006a*/ 	.short	(.L_861 - .L_860)
.L_860:
        /*006c*/ 	.word	0x00000000
        /*0070*/ 	.short	0x000b
        /*0072*/ 	.short	0x0058
        /*0074*/ 	.byte	0x00, 0xf5, 0x21, 0x00


	//----- nvinfo : EIATTR_KPARAM_INFO
	.align		4
.L_861:
        /*0078*/ 	.byte	0x04, 0x17
        /*007a*/ 	.short	(.L_863 - .L_862)
.L_862:
        /*007c*/ 	.word	0x00000000
        /*0080*/ 	.short	0x000a
        /*0082*/ 	.short	0x0050
        /*0084*/ 	.byte	0x00, 0xf0, 0x11, 0x00


	//----- nvinfo : EIATTR_KPARAM_INFO
	.align		4
.L_863:
        /*0088*/ 	.byte	0x04, 0x17
        /*008a*/ 	.short	(.L_865 - .L_864)
.L_864:
        /*008c*/ 	.word	0x00000000
        /*0090*/ 	.short	0x0009
        /*0092*/ 	.short	0x0048
        /*0094*/ 	.byte	0x00, 0xf0, 0x21, 0x00


	//----- nvinfo : EIATTR_KPARAM_INFO
	.align		4
.L_865:
        /*0098*/ 	.byte	0x04, 0x17
        /*009a*/ 	.short	(.L_867 - .L_866)
.L_866:
        /*009c*/ 	.word	0x00000000
        /*00a0*/ 	.short	0x0008
        /*00a2*/ 	.short	0x0040
        /*00a4*/ 	.byte	0x00, 0xf0, 0x21, 0x00


	//----- nvinfo : EIATTR_KPARAM_INFO
	.align		4
.L_867:
        /*00a8*/ 	.byte	0x04, 0x17
        /*00aa*/ 	.short	(.L_869 - .L_868)
.L_868:
        /*00ac*/ 	.word	0x00000000
        /*00b0*/ 	.short	0x0007
        /*00b2*/ 	.short	0x0038
        /*00b4*/ 	.byte	0x00, 0xf0, 0x21, 0x00


	//----- nvinfo : EIATTR_KPARAM_INFO
	.align		4
.L_869:
        /*00b8*/ 	.byte	0x04, 0x17
        /*00ba*/ 	.short	(.L_871 - .L_870)
.L_870:
        /*00bc*/ 	.word	0x00000000
        /*00c0*/ 	.short	0x0006
        /*00c2*/ 	.short	0x0030
        /*00c4*/ 	.byte	0x00, 0xf0, 0x21, 0x00


	//----- nvinfo : EIATTR_KPARAM_INFO
	.align		4
.L_871:
        /*00c8*/ 	.byte	0x04, 0x17
        /*00ca*/ 	.short	(.L_873 - .L_872)
.L_872:
        /*00cc*/ 	.word	0x00000000
        /*00d0*/ 	.short	0x0005
        /*00d2*/ 	.short	0x0028
        /*00d4*/ 	.byte	0x00, 0xf0, 0x11, 0x00


	//----- nvinfo : EIATTR_KPARAM_INFO
	.align		4
.L_873:
        /*00d8*/ 	.byte	0x04, 0x17
        /*00da*/ 	.short	(.L_875 - .L_874)
.L_874:
        /*00dc*/ 	.word	0x00000000
        /*00e0*/ 	.short	0x0004
        /*00e2*/ 	.short	0x0020
        /*00e4*/ 	.byte	0x00, 0xf5, 0x21, 0x00


	//----- nvinfo : EIATTR_KPARAM_INFO
	.align		4
.L_875:
        /*00e8*/ 	.byte	0x04, 0x17
        /*00ea*/ 	.short	(.L_877 - .L_876)
.L_876:
        /*00ec*/ 	.word	0x00000000
        /*00f0*/ 	.short	0x0003
        /*00f2*/ 	.short	0x0018
        /*00f4*/ 	.byte	0x00, 0xf5, 0x21, 0x00


	//----- nvinfo : EIATTR_KPARAM_INFO
	.align		4
.L_877:
        /*00f8*/ 	.byte	0x04, 0x17
        /*00fa*/ 	.short	(.L_879 - .L_878)
.L_878:
        /*00fc*/ 	.word	0x00000000
        /*0100*/ 	.short	0x0002
        /*0102*/ 	.short	0x0010
        /*0104*/ 	.byte	0x00, 0xf5, 0x21, 0x00


	//----- nvinfo : EIATTR_KPARAM_INFO
	.align		4
.L_879:
        /*0108*/ 	.byte	0x04, 0x17
        /*010a*/ 	.short	(.L_881 - .L_880)
.L_880:
        /*010c*/ 	.word	0x00000000
        /*0110*/ 	.short	0x0001
        /*0112*/ 	.short	0x0008
        /*0114*/ 	.byte	0x00, 0xf5, 0x21, 0x00


	//----- nvinfo : EIATTR_KPARAM_INFO
	.align		4
.L_881:
        /*0118*/ 	.byte	0x04, 0x17
        /*011a*/ 	.short	(.L_883 - .L_882)
.L_882:
        /*011c*/ 	.word	0x00000000
        /*0120*/ 	.short	0x0000
        /*0122*/ 	.short	0x0000
        /*0124*/ 	.byte	0x00, 0xf5, 0x21, 0x00


	//----- nvinfo : EIATTR_SPARSE_MMA_MASK
	.align		4
.L_883:
        /*0128*/ 	.byte	0x03, 0x50
        /*012a*/ 	.short	0x0000


	//----- nvinfo : EIATTR_MAXREG_COUNT
	.align		4
        /*012c*/ 	.byte	0x03, 0x1b
        /*012e*/ 	.short	0x00ff


	//----- nvinfo : EIATTR_EXTERNS
	.align		4
        /*0130*/ 	.byte	0x04, 0x0f
        /*0132*/ 	.short	(.L_885 - .L_884)


	//   ....[0]....
	.align		4
.L_884:
        /*0134*/ 	.word	index@(__assertfail)


	//----- nvinfo : EIATTR_MERCURY_ISA_VERSION
	.align		4
.L_885:
        /*0138*/ 	.byte	0x03, 0x5f
        /*013a*/ 	.short	0x0101


	//----- nvinfo : EIATTR_VRC_CTA_INIT_COUNT
	.align		4
        /*013c*/ 	.byte	0x02, 0x4a
	.zero		1
	.zero		1


	//----- nvinfo : EIATTR_SYSCALL_OFFSETS
	.align		4
        /*0140*/ 	.byte	0x04, 0x46
        /*0142*/ 	.short	(.L_887 - .L_886)


	//   ....[0]....
.L_886:
        /*0144*/ 	.word	0x000009f0


	//   ....[1]....
        /*0148*/ 	.word	0x00000b30


	//----- nvinfo : EIATTR_EXIT_INSTR_OFFSETS
	.align		4
.L_887:
        /*014c*/ 	.byte	0x04, 0x1c
        /*014e*/ 	.short	(.L_889 - .L_888)


	//   ....[0]....
.L_888:
        /*0150*/ 	.word	0x00000690


	//   ....[1]....
        /*0154*/ 	.word	0x00000a30


	//   ....[2]....
        /*0158*/ 	.word	0x00000b40


	//----- nvinfo : EIATTR_CRS_STACK_SIZE
	.align		4
.L_889:
        /*015c*/ 	.byte	0x04, 0x1e
        /*015e*/ 	.short	(.L_891 - .L_890)
.L_890:
        /*0160*/ 	.word	0x00000000


	//----- nvinfo : EIATTR_CBANK_PARAM_SIZE
	.align		4
.L_891:
        /*0164*/ 	.byte	0x03, 0x19
        /*0166*/ 	.short	0x0080


	//----- nvinfo : EIATTR_PARAM_CBANK
	.align		4
        /*0168*/ 	.byte	0x04, 0x0a
        /*016a*/ 	.short	(.L_893 - .L_892)
	.align		4
.L_892:
        /*016c*/ 	.word	index@(.nv.constant0._ZN4vllm38concat_and_cache_mla_rope_fused_kernelIN3c104HalfELb1EthLNS_18Fp8KVCacheDataTypeE2EEEvPKlPT_S7_PKS6_S9_illlliPT2_S5_iiiiPKf)
        /*0170*/ 	.short	0x0380
        /*0172*/ 	.short	0x0080


	//----- nvinfo : EIATTR_SW_WAR
	.align		4
.L_893:
        /*0174*/ 	.byte	0x04, 0x36
        /*0176*/ 	.short	(.L_895 - .L_894)
.L_894:
        /*0178*/ 	.word	0x00000008
.L_895:


//--------------------- .nv.info._ZN4vllm38concat_and_cache_mla_rope_fused_kernelIfLb0EthLNS_18Fp8KVCacheDataTypeE2EEEvPKlPT_S5_PKS4_S7_illlliPT2_S3_iiiiPKf --------------------------
	.section	.nv.info._ZN4vllm38concat_and_cache_mla_rope_fused_kernelIfLb0EthLNS_18Fp8KVCacheDataTypeE2EEEvPKlPT_S5_PKS4_S7_illlliPT2_S3_iiiiPKf,"",@"SHT_CUDA_INFO"
	.sectionflags	@""
	.align	4


	//----- nvinfo : EIATTR_CUDA_API_VERSION
	.align		4
        /*0000*/ 	.byte	0x04, 0x37
        /*0002*/ 	.short	(.L_897 - .L_896)
.L_896:
        /*0004*/ 	.word	0x00000082


	//----- nvinfo : EIATTR_KPARAM_INFO
	.align		4
.L_897:
        /*0008*/ 	.byte	0x04, 0x17
        /*000a*/ 	.short	(.L_899 - .L_898)
.L_898:
        /*000c*/ 	.word	0x00000000
        /*0010*/ 	.short	0x0011
        /*0012*/ 	.short	0x0078
        /*0014*/ 	.byte	0x00, 0xf5, 0x21, 0x00


	//----- nvinfo : EIATTR_KPARAM_INFO
	.align		4
.L_899:
        /*0018*/ 	.byte	0x04, 0x17
        /*001a*/ 	.short	(.L_901 - .L_900)
.L_900:
        /*001c*/ 	.word	0x00000000
        /*0020*/ 	.short	0x0010
        /*0022*/ 	.short	0x0074
        /*0024*/ 	.byte	0x00, 0xf0, 0x11, 0x00


	//----- nvinfo : EIATTR_KPARAM_INFO
	.align		4
.L_901:
        /*0028*/ 	.byte	0x04, 0x17
        /*002a*/ 	.short	(.L_903 - .L_902)
.L_902:
        /*002c*/ 	.word	0x00000000
        /*0030*/ 	.short	0x000f
        /*0032*/ 	.short	0x0070
        /*0034*/ 	.byte	0x00, 0xf0, 0x11, 0x00


	//----- nvinfo : EIATTR_KPARAM_INFO
	.align		4
.L_903:
        /*0038*/ 	.byte	0x04, 0x17
        /*003a*/ 	.short	(.L_905 - .L_904)
.L_904:
        /*003c*/ 	.word	0x00000000
        /*0040*/ 	.short	0x000e
        /*0042*/ 	.short	0x006c
        /*0044*/ 	.byte	0x00, 0xf0, 0x11, 0x00


	//----- nvinfo : EIATTR_KPARAM_INFO
	.align		4
.L_905:
        /*0048*/ 	.byte	0x04, 0x17
        /*004a*/ 	.short	(.L_907 - .L_906)
.L_906:
        /*004c*/ 	.word	0x00000000
        /*0050*/ 	.short	0x000d
        /*0052*/ 	.short	0x0068
        /*0054*/ 	.byte	0x00, 0xf0, 0x11, 0x00


	//----- nvinfo : EIATTR_KPARAM_INFO
	.align		4
.L_907:
        /*0058*/ 	.byte	0x04, 0x17
        /*005a*/ 	.short	(.L_909 - .L_908)
.L_908:
        /*005c*/ 	.word	0x00000000
        /*0060*/ 	.short	0x000c
        /*0062*/ 	.short	0x0060
        /*0064*/ 	.byte	0x00, 0xf5, 0x21, 0x00


	//----- nvinfo : EIATTR_KPARAM_INFO
	.align		4
.L_909:
        /*0068*/ 	.byte	0x04, 0x17
        /*006a*/ 	.short	(.L_911 - .L_910)
.L_910:
        /*006c*/ 	.word	0x00000000
        /*0070*/ 	.short	0x000b
        /*0072*/ 	.short	0x0058
        /*0074*/ 	.byte	0x00, 0xf5, 0x21, 0x00


	//----- nvinfo : EIATTR_KPARAM_INFO
	.align		4
.L_911:
        /*0078*/ 	.byte	0x04, 0x17
        /*007a*/ 	.short	(.L_913 - .L_912)
.L_912:
        /*007c*/ 	.word	0x00000000
        /*0080*/ 	.short	0x000a
        /*0082*/ 	.short	0x0050
        /*0084*/ 	.byte	0x00, 0xf0, 0x11, 0x00


	//----- nvinfo : EIATTR_KPARAM_INFO
	.align		4
.L_913:
        /*0088*/ 	.byte	0x04, 0x17
        /*008a*/ 	.short	(.L_915 - .L_914)
.L_914:
        /*008c*/ 	.word	0x00000000
        /*0090*/ 	.short	0x0009
        /*0092*/ 	.short	0x0048
        /*0094*/ 	.byte	0x00, 0xf0, 0x21, 0x00


	//----- nvinfo : EIATTR_KPARAM_INFO
	.align		4
.L_915:
        /*0098*/ 	.byte	0x04, 0x17
        /*009a*/ 	.short	(.L_917 - .L_916)
.L_916:
        /*009c*/ 	.word	0x00000000
        /*00a0*/ 	.short	0x0008
        /*00a2*/ 	.short	0x0040
        /*00a4*/ 	.byte	0x00, 0xf0, 0x21, 0x00


	//----- nvinfo : EIATTR_KPARAM_INFO
	.align		4
.L_917:
        /*00a8*/ 	.byte	0x04, 0x17
        /*00aa*/ 	.short	(.L_919 - .L_918)
.L_918:
        /*00ac*/ 	.word	0x00000000
        /*00b0*/ 	.short	0x0007
        /*00b2*/ 	.short	0x0038
        /*00b4*/ 	.byte	0x00, 0xf0, 0x21, 0x00


	//----- nvinfo : EIATTR_KPARAM_INFO
	.align		4
.L_919:
        /*00b8*/ 	.byte	0x04, 0x17
        /*00ba*/ 	.short	(.L_921 - .L_920)
.L_920:
        /*00bc*/ 	.word	0x00000000
        /*00c0*/ 	.short	0x0006
        /*00c2*/ 	.short	0x0030
        /*00c4*/ 	.byte	0x00, 0xf0, 0x21, 0x00


	//----- nvinfo : EIATTR_KPARAM_INFO
	.align		4
.L_921:
        /*00c8*/ 	.byte	0x04, 0x17
        /*00ca*/ 	.short	(.L_923 - .L_922)
.L_922:
        /*00cc*/ 	.word	0x00000000
        /*00d0*/ 	.short	0x0005
        /*00d2*/ 	.short	0x0028
        /*00d4*/ 	.byte	0x00, 0xf0, 0x11, 0x00


	//----- nvinfo : EIATTR_KPARAM_INFO
	.align		4
.L_923:
        /*00d8*/ 	.byte	0x04, 0x17
        /*00da*/ 	.short	(.L_925 - .L_924)
.L_924:
        /*00dc*/ 	.word	0x00000000
        /*00e0*/ 	.short	0x0004
        /*00e2*/ 	.short	0x0020
        /*00e4*/ 	.byte	0x00, 0xf5, 0x21, 0x00


	//----- nvinfo : EIATTR_KPARAM_INFO
	.align		4
.L_925:
        /*00e8*/ 	.byte	0x04, 0x17
        /*00ea*/ 	.short	(.L_927 - .L_926)
.L_926:
        /*00ec*/ 	.word	0x00000000
        /*00f0*/ 	.short	0x0003
        /*00f2*/ 	.short	0x0018
        /*00f4*/ 	.byte	0x00, 0xf5, 0x21, 0x00


	//----- nvinfo : EIATTR_KPARAM_INFO
	.align		4
.L_927:
        /*00f8*/ 	.byte	0x04, 0x17
        /*00fa*/ 	.short	(.L_929 - .L_928)
.L_928:
        /*00fc*/ 	.word	0x00000000
        /*0100*/ 	.short	0x0002
        /*0102*/ 	.short	0x0010
        /*0104*/ 	.byte	0x00, 0xf5, 0x21, 0x00


	//----- nvinfo : EIATTR_KPARAM_INFO
	.align		4
.L_929:
        /*0108*/ 	.byte	0x04, 0x17
        /*010a*/ 	.short	(.L_931 - .L_930)
.L_930:
        /*010c*/ 	.word	0x00000000
        /*0110*/ 	.short	0x0001
        /*0112*/ 	.short	0x0008
        /*0114*/ 	.byte	0x00, 0xf5, 0x21, 0x00


	//----- nvinfo : EIATTR_KPARAM_INFO
	.align		4
.L_931:
        /*0118*/ 	.byte	0x04, 0x17
        /*011a*/ 	.short	(.L_933 - .L_932)
.L_932:
        /*011c*/ 	.word	0x00000000
        /*0120*/ 	.short	0x0000
        /*0122*/ 	.short	0x0000
        /*0124*/ 	.byte	0x00, 0xf5, 0x21, 0x00


	//----- nvinfo : EIATTR_SPARSE_MMA_MASK
	.align		4
.L_933:
        /*0128*/ 	.byte	0x03, 0x50
        /*012a*/ 	.short	0x0000


	//----- nvinfo : EIATTR_MAXREG_COUNT
	.align		4
        /*012c*/ 	.byte	0x03, 0x1b
        /*012e*/ 	.short	0x00ff


	//----- nvinfo : EIATTR_EXTERNS
	.align		4
        /*0130*/ 	.byte	0x04, 0x0f
        /*0132*/ 	.short	(.L_935 - .L_934)


	//   ....[0]....
	.align		4
.L_934:
        /*0134*/ 	.word	index@(__assertfail)


	//----- nvinfo : EIATTR_MERCURY_ISA_VERSION
	.align		4
.L_935:
        /*0138*/ 	.byte	0x03, 0x5f
        /*013a*/ 	.short	0x0101


	//----- nvinfo : EIATTR_VRC_CTA_INIT_COUNT
	.align		4
        /*013c*/ 	.byte	0x02, 0x4a
	.zero		1
	.zero		1


	//----- nvinfo : EIATTR_SYSCALL_OFFSETS
	.align		4
        /*0140*/ 	.byte	0x04, 0x46
        /*0142*/ 	.short	(.L_937 - .L_936)


	//   ....[0]....
.L_936:
        /*0144*/ 	.word	0x00000820


	//   ....[1]....
        /*0148*/ 	.word	0x00000960


	//----- nvinfo : EIATTR_EXIT_INSTR_OFFSETS
	.align		4
.L_937:
        /*014c*/ 	.byte	0x04, 0x1c
        /*014e*/ 	.short	(.L_939 - .L_938)


	//   ....[0]....
.L_938:
        /*0150*/ 	.word	0x000005b0


	//   ....[1]....
        /*0154*/ 	.word	0x00000860


	//   ....[2]....
        /*0158*/ 	.word	0x00000970


	//----- nvinfo : EIATTR_CRS_STACK_SIZE
	.align		4
.L_939:
        /*015c*/ 	.byte	0x04, 0x1e
        /*015e*/ 	.short	(.L_941 - .L_940)
.L_940:
        /*0160*/ 	.word	0x00000000


	//----- nvinfo : EIATTR_CBANK_PARAM_SIZE
	.align		4
.L_941:
        /*0164*/ 	.byte	0x03, 0x19
        /*0166*/ 	.short	0x0080


	//----- nvinfo : EIATTR_PARAM_CBANK
	.align		4
        /*0168*/ 	.byte	0x04, 0x0a
        /*016a*/ 	.short	(.L_943 - .L_942)
	.align		4
.L_942:
        /*016c*/ 	.word	index@(.nv.constant0._ZN4vllm38concat_and_cache_mla_rope_fused_kernelIfLb0EthLNS_18Fp8KVCacheDataTypeE2EEEvPKlPT_S5_PKS4_S7_illlliPT2_S3_iiiiPKf)
        /*0170*/ 	.short	0x0380
        /*0172*/ 	.short	0x0080


	//----- nvinfo : EIATTR_SW_WAR
	.align		4
.L_943:
        /*0174*/ 	.byte	0x04, 0x36
        /*0176*/ 	.short	(.L_945 - .L_944)
.L_944:
        /*0178*/ 	.word	0x00000008
.L_945:


//--------------------- .nv.info._ZN4vllm38concat_and_cache_mla_rope_fused_kernelIfLb1EthLNS_18Fp8KVCacheDataTypeE2EEEvPKlPT_S5_PKS4_S7_illlliPT2_S3_iiiiPKf --------------------------
	.section	.nv.info._ZN4vllm38concat_and_cache_mla_rope_fused_kernelIfLb1EthLNS_18Fp8KVCacheDataTypeE2EEEvPKlPT_S5_PKS4_S7_illlliPT2_S3_iiiiPKf,"",@"SHT_CUDA_INFO"
	.sectionflags	@""
	.align	4


	//----- nvinfo : EIATTR_CUDA_API_VERSION
	.align		4
        /*0000*/ 	.byte	0x04, 0x37
        /*0002*/ 	.short	(.L_947 - .L_946)
.L_946:
        /*0004*/ 	.word	0x00000082


	//----- nvinfo : EIATTR_KPARAM_INFO
	.align		4
.L_947:
        /*0008*/ 	.byte	0x04, 0x17
        /*000a*/ 	.short	(.L_949 - .L_948)
.L_948:
        /*000c*/ 	.word	0x00000000
        /*0010*/ 	.short	0x0011
        /*0012*/ 	.short	0x0078
        /*0014*/ 	.byte	0x00, 0xf5, 0x21, 0x00


	//----- nvinfo : EIATTR_KPARAM_INFO
	.align		4
.L_949:
        /*0018*/ 	.byte	0x04, 0x17
        /*001a*/ 	.short	(.L_951 - .L_950)
.L_950:
        /*001c*/ 	.word	0x00000000
        /*0020*/ 	.short	0x0010
        /*0022*/ 	.short	0x0074
        /*0024*/ 	.byte	0x00, 0xf0, 0x11, 0x00


	//----- nvinfo : EIATTR_KPARAM_INFO
	.align		4
.L_951:
        /*0028*/ 	.byte	0x04, 0x17
        /*002a*/ 	.short	(.L_953 - .L_952)
.L_952:
        /*002c*/ 	.word	0x00000000
        /*0030*/ 	.short	0x000f
        /*0032*/ 	.short	0x0070
        /*0034*/ 	.byte	0x00, 0xf0, 0x11, 0x00


	//----- nvinfo : EIATTR_KPARAM_INFO
	.align		4
.L_953:
        /*0038*/ 	.byte	0x04, 0x17
        /*003a*/ 	.short	(.L_955 - .L_954)
.L_954:
        /*003c*/ 	.word	0x00000000
        /*0040*/ 	.short	0x000e
        /*0042*/ 	.short	0x006c
        /*0044*/ 	.byte	0x00, 0xf0, 0x11, 0x00


	//----- nvinfo : EIATTR_KPARAM_INFO
	.align		4
.L_955:
        /*0048*/ 	.byte	0x04, 0x17
        /*004a*/ 	.short	(.L_957 - .L_956)
.L_956:
        /*004c*/ 	.word	0x00000000
        /*0050*/ 	.short	0x000d
        /*0052*/ 	.short	0x0068
        /*0054*/ 	.byte	0x00, 0xf0, 0x11, 0x00


	//----- nvinfo : EIATTR_KPARAM_INFO
	.align		4
.L_957:
        /*0058*/ 	.byte	0x04, 0x17
        /*005a*/ 	.short	(.L_959 - .L_958)
.L_958:
        /*005c*/ 	.word	0x00000000
        /*0060*/ 	.short	0x000c
        /*0062*/ 	.short	0x0060
        /*0064*/ 	.byte	0x00, 0xf5, 0x21, 0x00


	//----- nvinfo : EIATTR_KPARAM_INFO
	.align		4
.L_959:
        /*0068*/ 	.byte	0x04, 0x17
        /*006a*/ 	.short	(.L_961 - .L_960)
.L_960:
        /*006c*/ 	.word	0x00000000
        /*0070*/ 	.short	0x000b
        /*0072*/ 	.short	0x0058
        /*0074*/ 	.byte	0x00, 0xf5, 0x21, 0x00


	//----- nvinfo : EIATTR_KPARAM_INFO
	.align		4
.L_961:
        /*0078*/ 	.byte	0x04, 0x17
        /*007a*/ 	.short	(.L_963 - .L_962)
.L_962:
        /*007c*/ 	.word	0x00000000
        /*0080*/ 	.short	0x000a
        /*0082*/ 	.short	0x0050
        /*0084*/ 	.byte	0x00, 0xf0, 0x11, 0x00


	//----- nvinfo : EIATTR_KPARAM_INFO
	.align		4
.L_963:
        /*0088*/ 	.byte	0x04, 0x17
        /*008a*/ 	.short	(.L_965 - .L_964)
.L_964:
        /*008c*/ 	.word	0x00000000
        /*0090*/ 	.short	0x0009
        /*0092*/ 	.short	0x0048
        /*0094*/ 	.byte	0x00, 0xf0, 0x21, 0x00


	//----- nvinfo : EIATTR_KPARAM_INFO
	.align		4
.L_965:
        /*0098*/ 	.byte	0x04, 0x17
        /*009a*/ 	.short	(.L_967 - .L_966)
.L_966:
        /*009c*/ 	.word	0x00000000
        /*00a0*/ 	.short	0x0008
        /*00a2*/ 	.short	0x0040
        /*00a4*/ 	.byte	0x00, 0xf0, 0x21, 0x00


	//----- nvinfo : EIATTR_KPARAM_INFO
	.align		4
.L_967:
        /*00a8*/ 	.byte	0x04, 0x17
        /*00aa*/ 	.short	(.L_969 - .L_968)
.L_968:
        /*00ac*/ 	.word	0x00000000
        /*00b0*/ 	.short	0x0007
        /*00b2*/ 	.short	0x0038
        /*00b4*/ 	.byte	0x00, 0xf0, 0x21, 0x00


	//----- nvinfo : EIATTR_KPARAM_INFO
	.align		4
.L_969:
        /*00b8*/ 	.byte	0x04, 0x17
        /*00ba*/ 	.short	(.L_971 - .L_970)
.L_970:
        /*00bc*/ 	.word	0x00000000
        /*00c0*/ 	.short	0x0006
        /*00c2*/ 	.short	0x0030
        /*00c4*/ 	.byte	0x00, 0xf0, 0x21, 0x00


	//----- nvinfo : EIATTR_KPARAM_INFO
	.align		4
.L_971:
        /*00c8*/ 	.byte	0x04, 0x17
        /*00ca*/ 	.short	(.L_973 - .L_972)
.L_972:
        /*00cc*/ 	.word	0x00000000
        /*00d0*/ 	.short	0x0005
        /*00d2*/ 	.short	0x0028
        /*00d4*/ 	.byte	0x00, 0xf0, 0x11, 0x00


	//----- nvinfo : EIATTR_KPARAM_INFO
	.align		4
.L_973:
        /*00d8*/ 	.byte	0x04, 0x17
        /*00da*/ 	.short	(.L_975 - .L_974)
.L_974:
        /*00dc*/ 	.word	0x00000000
        /*00e0*/ 	.short	0x0004
        /*00e2*/ 	.short	0x0020
        /*00e4*/ 	.byte	0x00, 0xf5, 0x21, 0x00


	//----- nvinfo : EIATTR_KPARAM_INFO
	.align		4
.L_975:
        /*00e8*/ 	.byte	0x04, 0x17
        /*00ea*/ 	.short	(.L_977 - .L_976)
.L_976:
        /*00ec*/ 	.word	0x00000000
        /*00f0*/ 	.short	0x0003
        /*00f2*/ 	.short	0x0018
        /*00f4*/ 	.byte	0x00, 0xf5, 0x21, 0x00


	//----- nvinfo : EIATTR_KPARAM_INFO
	.align		4
.L_977:
        /*00f8*/ 	.byte	0x04, 0x17
        /*00fa*/ 	.short	(.L_979 - .L_978)
.L_978:
        /*00fc*/ 	.word	0x00000000
        /*0100*/ 	.short	0x0002
        /*0102*/ 	.short	0x0010
        /*0104*/ 	.byte	0x00, 0xf5, 0x21, 0x00


	//----- nvinfo : EIATTR_KPARAM_INFO
	.align		4
.L_979:
        /*0108*/ 	.byte	0x04, 0x17
        /*010a*/ 	.short	(.L_981 - .L_980)
.L_980:
        /*010c*/ 	.word	0x00000000
        /*0110*/ 	.short	0x0001
        /*0112*/ 	.short	0x0008
        /*0114*/ 	.byte	0x00, 0xf5, 0x21, 0x00


	//----- nvinfo : EIATTR_KPARAM_INFO
	.align		4
.L_981:
        /*0118*/ 	.byte	0x04, 0x17
        /*011a*/ 	.short	(.L_983 - .L_982)
.L_982:
        /*011c*/ 	.word	0x00000000
        /*0120*/ 	.short	0x0000
        /*0122*/ 	.short	0x0000
        /*0124*/ 	.byte	0x00, 0xf5, 0x21, 0x00


	//----- nvinfo : EIATTR_SPARSE_MMA_MASK
	.align		4
.L_983:
        /*0128*/ 	.byte	0x03, 0x50
        /*012a*/ 	.short	0x0000


	//----- nvinfo : EIATTR_MAXREG_COUNT
	.align		4
        /*012c*/ 	.byte	0x03, 0x1b
        /*012e*/ 	.short	0x00ff


	//----- nvinfo : EIATTR_EXTERNS
	.align		4
        /*0130*/ 	.byte	0x04, 0x0f
        /*0132*/ 	.short	(.L_985 - .L_984)


	//   ....[0]....
	.align		4
.L_984:
        /*0134*/ 	.word	index@(__assertfail)


	//----- nvinfo : EIATTR_MERCURY_ISA_VERSION
	.align		4
.L_985:
        /*0138*/ 	.byte	0x03, 0x5f
        /*013a*/ 	.short	0x0101


	//----- nvinfo : EIATTR_VRC_CTA_INIT_COUNT
	.align		4
        /*013c*/ 	.byte	0x02, 0x4a
	.zero		1
	.zero		1


	//----- nvinfo : EIATTR_SYSCALL_OFFSETS
	.align		4
        /*0140*/ 	.byte	0x04, 0x46
        /*0142*/ 	.short	(.L_987 - .L_986)


	//   ....[0]....
.L_986:
        /*0144*/ 	.word	0x00000830


	//   ....[1]....
        /*0148*/ 	.word	0x00000970


	//----- nvinfo : EIATTR_EXIT_INSTR_OFFSETS
	.align		4
.L_987:
        /*014c*/ 	.byte	0x04, 0x1c
        /*014e*/ 	.short	(.L_989 - .L_988)


	//   ....[0]....
.L_988:
        /*0150*/ 	.word	0x000005b0


	//   ....[1]....
        /*0154*/ 	.word	0x00000870


	//   ....[2]....
        /*0158*/ 	.word	0x00000980


	//----- nvinfo : EIATTR_CRS_STACK_SIZE
	.align		4
.L_989:
        /*015c*/ 	.byte	0x04, 0x1e
        /*015e*/ 	.short	(.L_991 - .L_990)
.L_990:
        /*0160*/ 	.word	0x00000000


	//----- nvinfo : EIATTR_CBANK_PARAM_SIZE
	.align		4
.L_991:
        /*0164*/ 	.byte	0x03, 0x19
        /*0166*/ 	.short	0x0080


	//----- nvinfo : EIATTR_PARAM_CBANK
	.align		4
        /*0168*/ 	.byte	0x04, 0x0a
        /*016a*/ 	.short	(.L_993 - .L_992)
	.align		4
.L_992:
        /*016c*/ 	.word	index@(.nv.constant0._ZN4vllm38concat_and_cache_mla_rope_fused_kernelIfLb1EthLNS_18Fp8KVCacheDataTypeE2EEEvPKlPT_S5_PKS4_S7_illlliPT2_S3_iiiiPKf)
        /*0170*/ 	.short	0x0380
        /*0172*/ 	.short	0x0080


	//----- nvinfo : EIATTR_SW_WAR
	.align		4
.L_993:
        /*0174*/ 	.byte	0x04, 0x36
        /*0176*/ 	.short	(.L_995 - .L_994)
.L_994:
        /*0178*/ 	.word	0x00000008
.L_995:


//--------------------- .nv.info._ZN4vllm38concat_and_cache_mla_rope_fused_kernelIN3c108BFloat16ELb0EfhLNS_18Fp8KVCacheDataTypeE2EEEvPKlPT_S7_PKS6_S9_illlliPT2_S5_iiiiPKf --------------------------
	.section	.nv.info._ZN4vllm38concat_and_cache_mla_rope_fused_kernelIN3c108BFloat16ELb0EfhLNS_18Fp8KVCacheDataTypeE2EEEvPKlPT_S7_PKS6_S9_illlliPT2_S5_iiiiPKf,"",@"SHT_CUDA_INFO"
	.sectionflags	@""
	.align	4


	//----- nvinfo : EIATTR_CUDA_API_VERSION
	.align		4
        /*0000*/ 	.byte	0x04, 0x37
        /*0002*/ 	.short	(.L_997 - .L_996)
.L_996:
        /*0004*/ 	.word	0x00000082


	//----- nvinfo : EIATTR_KPARAM_INFO
	.align		4
.L_997:
        /*0008*/ 	.byte	0x04, 0x17
        /*000a*/ 	.short	(.L_999 - .L_998)
.L_998:
        /*000c*/ 	.word	0x00000000
        /*0010*/ 	.short	0x0011
        /*0012*/ 	.short	0x0078
        /*0014*/ 	.byte	0x00, 0xf5, 0x21, 0x00


	//----- nvinfo : EIATTR_KPARAM_INFO
	.align		4
.L_999:
        /*0018*/ 	.byte	0x04, 0x17
        /*001a*/ 	.short	(.L_1001 - .L_1000)
.L_1000:
        /*001c*/ 	.word	0x00000000
        /*0020*/ 	.short	0x0010
        /*0022*/ 	.short	0x0074
        /*0024*/ 	.byte	0x00, 0xf0, 0x11, 0x00


	//----- nvinfo : EIATTR_KPARAM_INFO
	.align		4
.L_1001:
        /*0028*/ 	.byte	0x04, 0x17
        /*002a*/ 	.short	(.L_1003 - .L_1002)
.L_1002:
        /*002c*/ 	.word	0x00000000
        /*0030*/ 	.short	0x000f
        /*0032*/ 	.short	0x0070
        /*0034*/ 	.byte	0x00, 0xf0, 0x11, 0x00


	//----- nvinfo : EIATTR_KPARAM_INFO
	.align		4
.L_1003:
        /*0038*/ 	.byte	0x04, 0x17
        /*003a*/ 	.short	(.L_1005 - .L_1004)
.L_1004:
        /*003c*/ 	.word	0x00000000
        /*0040*/ 	.short	0x000e
        /*0042*/ 	.short	0x006c
        /*0044*/ 	.byte	0x00, 0xf0, 0x11, 0x00


	//----- nvinfo : EIATTR_KPARAM_INFO
	.align		4
.L_1005:
        /*0048*/ 	.byte	0x04, 0x17
        /*004a*/ 	.short	(.L_1007 - .L_1006)
.L_1006:
        /*004c*/ 	.word	0x00000000
        /*0050*/ 	.short	0x000d
        /*0052*/ 	.short	0x0068
        /*0054*/ 	.byte	0x00, 0xf0, 0x11, 0x00


	//----- nvinfo : EIATTR_KPARAM_INFO
	.align		4
.L_1007:
        /*0058*/ 	.byte	0x04, 0x17
        /*005a*/ 	.short	(.L_1009 - .L_1008)
.L_1008:
        /*005c*/ 	.word	0x00000000
        /*0060*/ 	.short	0x000c
        /*0062*/ 	.short	0x0060
        /*0064*/ 	.byte	0x00, 0xf5, 0x21, 0x00


	//----- nvinfo : EIATTR_KPARAM_INFO
	.align		4
.L_1009:
        /*0068*/ 	.byte	0x04, 0x17
        /*006a*/ 	.short	(.L_1011 - .L_1010)
.L_1010:
        /*006c*/ 	.word	0x00000000
        /*0070*/ 	.short	0x000b
        /*0072*/ 	.short	0x0058
        /*0074*/ 	.byte	0x00, 0xf5, 0x21, 0x00


	//----- nvinfo : EIATTR_KPARAM_INFO
	.align		4
.L_1011:
        /*0078*/ 	.byte	0x04, 0x17
        /*007a*/ 	.short	(.L_1013 - .L_1012)
.L_1012:
        /*007c*/ 	.word	0x00000000
        /*0080*/ 	.short	0x000a
        /*0082*/ 	.short	0x0050
        /*0084*/ 	.byte	0x00, 0xf0, 0x11, 0x00


	//----- nvinfo : EIATTR_KPARAM_INFO
	.align		4
.L_1013:
        /*0088*/ 	.byte	0x04, 0x17
        /*008a*/ 	.short	(.L_1015 - .L_1014)
.L_1014:
        /*008c*/ 	.word	0x00000000
        /*0090*/ 	.short	0x0009
        /*0092*/ 	.short	0x0048
        /*0094*/ 	.byte	0x00, 0xf0, 0x21, 0x00


	//----- nvinfo : EIATTR_KPARAM_INFO
	.align		4
.L_1015:
        /*0098*/ 	.byte	0x04, 0x17
        /*009a*/ 	.short	(.L_1017 - .L_1016)
.L_1016:
        /*009c*/ 	.word	0x00000000
        /*00a0*/ 	.short	0x0008
        /*00a2*/ 	.short	0x0040
        /*00a4*/ 	.byte	0x00, 0xf0, 0x21, 0x00


	//----- nvinfo : EIATTR_KPARAM_INFO
	.align		4
.L_1017:
        /*00a8*/ 	.byte	0x04, 0x17
        /*00aa*/ 	.short	(.L_1019 - .L_1018)
.L_1018:
        /*00ac*/ 	.word	0x00000000
        /*00b0*/ 	.short	0x0007
        /*00b2*/ 	.short	0x0038
        /*00b4*/ 	.byte	0x00, 0xf0, 0x21, 0x00


	//----- nvinfo : EIATTR_KPARAM_INFO
	.align		4
.L_1019:
        /*00b8*/ 	.byte	0x04, 0x17
        /*00ba*/ 	.short	(.L_1021 - .L_1020)
.L_1020:
        /*00bc*/ 	.word	0x00000000
        /*00c0*/ 	.short	0x0006
        /*00c2*/ 	.short	0x0030
        /*00c4*/ 	.byte	0x00, 0xf0, 0x21, 0x00


	//----- nvinfo : EIATTR_KPARAM_INFO
	.align		4
.L_1021:
        /*00c8*/ 	.byte	0x04, 0x17
        /*00ca*/ 	.short	(.L_1023 - .L_1022)
.L_1022:
        /*00cc*/ 	.word	0x00000000
        /*00d0*/ 	.short	0x0005
        /*00d2*/ 	.short	0x0028
        /*00d4*/ 	.byte	0x00, 0xf0, 0x11, 0x00


	//----- nvinfo : EIATTR_KPARAM_INFO
	.align		4
.L_1023:
        /*00d8*/ 	.byte	0x04, 0x17
        /*00da*/ 	.short	(.L_1025 - .L_1024)
.L_1024:
        /*00dc*/ 	.word	0x00000000
        /*00e0*/ 	.short	0x0004
        /*00e2*/ 	.short	0x0020
        /*00e4*/ 	.byte	0x00, 0xf5, 0x21, 0x00


	//----- nvinfo : EIATTR_KPARAM_INFO
	.align		4
.L_1025:
        /*00e8*/ 	.byte	0x04, 0x17
        /*00ea*/ 	.short	(.L_1027 - .L_1026)
.L_1026:
        /*00ec*/ 	.word	0x00000000
        /*00f0*/ 	.short	0x0003
        /*00f2*/ 	.short	0x0018
        /*00f4*/ 	.byte	0x00, 0xf5, 0x21, 0x00


	//----- nvinfo : EIATTR_KPARAM_INFO
	.align		4
.L_1027:
        /*00f8*/ 	.byte	0x04, 0x17
        /*00fa*/ 	.short	(.L_1029 - .L_1028)
.L_1028:
        /*00fc*/ 	.word	0x00000000
        /*0100*/ 	.short	0x0002
        /*0102*/ 	.short	0x0010
        /*0104*/ 	.byte	0x00, 0xf5, 0x21, 0x00


	//----- nvinfo : EIATTR_KPARAM_INFO
	.align		4
.L_1029:
        /*0108*/ 	.byte	0x04, 0x17
        /*010a*/ 	.short	(.L_1031 - .L_1030)
.L_1030:
        /*010c*/ 	.word	0x00000000
        /*0110*/ 	.short	0x0001
        /*0112*/ 	.short	0x0008
        /*0114*/ 	.byte	0x00, 0xf5, 0x21, 0x00


	//----- nvinfo : EIATTR_KPARAM_INFO
	.align		4
.L_1031:
        /*0118*/ 	.byte	0x04, 0x17
        /*011a*/ 	.short	(.L_1033 - .L_1032)
.L_1032:
        /*011c*/ 	.word	0x00000000
        /*0120*/ 	.short	0x0000
        /*0122*/ 	.short	0x0000
        /*0124*/ 	.byte	0x00, 0xf5, 0x21, 0x00


	//----- nvinfo : EIATTR_SPARSE_MMA_MASK
	.align		4
.L_1033:
        /*0128*/ 	.byte	0x03, 0x50
        /*012a*/ 	.short	0x0000


	//----- nvinfo : EIATTR_MAXREG_COUNT
	.align		4
        /*012c*/ 	.byte	0x03, 0x1b
        /*012e*/ 	.short	0x00ff


	//----- nvinfo : EIATTR_EXTERNS
	.align		4
        /*0130*/ 	.byte	0x04, 0x0f
        /*0132*/ 	.short	(.L_1035 - .L_1034)


	//   ....[0]....
	.align		4
.L_1034:
        /*0134*/ 	.word	index@(__assertfail)


	//----- nvinfo : EIATTR_MERCURY_ISA_VERSION
	.align		4
.L_1035:
        /*0138*/ 	.byte	0x03, 0x5f
        /*013a*/ 	.short	0x0101


	//----- nvinfo : EIATTR_VRC_CTA_INIT_COUNT
	.align		4
        /*013c*/ 	.byte	0x02, 0x4a
	.zero		1
	.zero		1


	//----- nvinfo : EIATTR_SYSCALL_OFFSETS
	.align		4
        /*0140*/ 	.byte	0x04, 0x46
        /*0142*/ 	.short	(.L_1037 - .L_1036)


	//   ....[0]....
.L_1036:
        /*0144*/ 	.word	0x00000a20


	//   ....[1]....
        /*0148*/ 	.word	0x00000b60


	//----- nvinfo : EIATTR_EXIT_INSTR_OFFSETS
	.align		4
.L_1037:
        /*014c*/ 	.byte	0x04, 0x1c
        /*014e*/ 	.short	(.L_1039 - .L_1038)


	//   ....[0]....
.L_1038:
        /*0150*/ 	.word	0x000006b0


	//   ....[1]....
        /*0154*/ 	.word	0x00000a60


	//   ....[2]....
        /*0158*/ 	.word	0x00000b70


	//----- nvinfo : EIATTR_CRS_STACK_SIZE
	.align		4
.L_1039:
        /*015c*/ 	.byte	0x04, 0x1e
        /*015e*/ 	.short	(.L_1041 - .L_1040)
.L_1040:
        /*0160*/ 	.word	0x00000000


	//----- nvinfo : EIATTR_CBANK_PARAM_SIZE
	.align		4
.L_1041:
        /*0164*/ 	.byte	0x03, 0x19
        /*0166*/ 	.short	0x0080


	//----- nvinfo : EIATTR_PARAM_CBANK
	.align		4
        /*0168*/ 	.byte	0x04, 0x0a
        /*016a*/ 	.short	(.L_1043 - .L_1042)
	.align		4
.L_1042:
        /*016c*/ 	.word	index@(.nv.constant0._ZN4vllm38concat_and_cache_mla_rope_fused_kernelIN3c108BFloat16ELb0EfhLNS_18Fp8KVCacheDataTypeE2EEEvPKlPT_S7_PKS6_S9_illlliPT2_S5_iiiiPKf)
        /*0170*/ 	.short	0x0380
        /*0172*/ 	.short	0x0080


	//----- nvinfo : EIATTR_SW_WAR
	.align		4
.L_1043:
        /*0174*/ 	.byte	0x04, 0x36
        /*0176*/ 	.short	(.L_1045 - .L_1044)
.L_1044:
        /*0178*/ 	.word	0x00000008
.L_1045:


//--------------------- .nv.info._ZN4vllm38concat_and_cache_mla_rope_fused_kernelIN3c108BFloat16ELb1EfhLNS_18Fp8KVCacheDataTypeE2EEEvPKlPT_S7_PKS6_S9_illlliPT2_S5_iiiiPKf --------------------------
	.section	.nv.info._ZN4vllm38concat_and_cache_mla_rope_fused_kernelIN3c108BFloat16ELb1EfhLNS_18Fp8KVCacheDataTypeE2EEEvPKlPT_S7_PKS6_S9_illlliPT2_S5_iiiiPKf,"",@"SHT_CUDA_INFO"
	.sectionflags	@""
	.align	4


	//----- nvinfo : EIATTR_CUDA_API_VERSION
	.align		4
        /*0000*/ 	.byte	0x04, 0x37
        /*0002*/ 	.short	(.L_1047 - .L_1046)
.L_1046:
        /*0004*/ 	.word	0x00000082


	//----- nvinfo : EIATTR_KPARAM_INFO
	.align		4
.L_1047:
        /*0008*/ 	.byte	0x04, 0x17
        /*000a*/ 	.short	(.L_1049 - .L_1048)
.L_1048:
        /*000c*/ 	.word	0x00000000
        /*0010*/ 	.short	0x0011
        /*0012*/ 	.short	0x0078
        /*0014*/ 	.byte	0x00, 0xf5, 0x21, 0x00


	//----- nvinfo : EIATTR_KPARAM_INFO
	.align		4
.L_1049:
        /*0018*/ 	.byte	0x04, 0x17
        /*001a*/ 	.short	(.L_1051 - .L_1050)
.L_1050:
        /*001c*/ 	.word	0x00000000
        /*0020*/ 	.short	0x0010
        /*0022*/ 	.short	0x0074
        /*0024*/ 	.byte	0x00, 0xf0, 0x11, 0x00


	//----- nvinfo : EIATTR_KPARAM_INFO
	.align		4
.L_1051:
        /*0028*/ 	.byte	0x04, 0x17
        /*002a*/ 	.short	(.L_1053 - .L_1052)
.L_1052:
        /*002c*/ 	.word	0x00000000
        /*0030*/ 	.short	0x000f
        /*0032*/ 	.short	0x0070
        /*0034*/ 	.byte	0x00, 0xf0, 0x11, 0x00


	//----- nvinfo : EIATTR_KPARAM_INFO
	.align		4
.L_1053:
        /*0038*/ 	.byte	0x04, 0x17
        /*003a*/ 	.short	(.L_1055 - .L_1054)
.L_1054:
        /*003c*/ 	.word	0x00000000
        /*0040*/ 	.short	0x000e
        /*0042*/ 	.short	0x006c
        /*0044*/ 	.byte	0x00, 0xf0, 0x11, 0x00


	//----- nvinfo : EIATTR_KPARAM_INFO
	.align		4
.L_1055:
        /*0048*/ 	.byte	0x04, 0x17
        /*004a*/ 	.short	(.L_1057 - .L_1056)
.L_1056:
        /*004c*/ 	.word	0x00000000
        /*0050*/ 	.short	0x000d
        /*0052*/ 	.short	0x0068
        /*0054*/ 	.byte	0x00, 0xf0, 0x11, 0x00


	//----- nvinfo : EIATTR_KPARAM_INFO
	.align		4
.L_1057:
        /*0058*/ 	.byte	0x04, 0x17
        /*005a*/ 	.short	(.L_1059 - .L_1058)
.L_1058:
        /*005c*/ 	.word	0x00000000
        /*0060*/ 	.short	0x000c
        /*0062*/ 	.short	0x0060
        /*0064*/ 	.byte	0x00, 0xf5, 0x21, 0x00


	//----- nvinfo : EIATTR_KPARAM_INFO
	.align		4
.L_1059:
        /*0068*/ 	.byte	0x04, 0x17
        /*006a*/ 	.short	(.L_1061 - .L_1060)
.L_1060:
        /*006c*/ 	.word	0x00000000
        /*0070*/ 	.short	0x000b
        /*0072*/ 	.short	0x0058
        /*0074*/ 	.byte	0x00, 0xf5, 0x21, 0x00


	//----- nvinfo : EIATTR_KPARAM_INFO
	.align		4
.L_1061:
        /*0078*/ 	.byte	0x04, 0x17
        /*007a*/ 	.short	(.L_1063 - .L_1062)
.L_1062:
        /*007c*/ 	.word	0x00000000
        /*0080*/ 	.short	0x000a
        /*0082*/ 	.short	0x0050
        /*0084*/ 	.byte	0x00, 0xf0, 0x11, 0x00


	//----- nvinfo : EIATTR_KPARAM_INFO
	.align		4
.L_1063:
        /*0088*/ 	.byte	0x04, 0x17
        /*008a*/ 	.short	(.L_1065 - .L_1064)
.L_1064:
        /*008c*/ 	.word	0x00000000
        /*0090*/ 	.short	0x0009
        /*0092*/ 	.short	0x0048
        /*0094*/ 	.byte	0x00, 0xf0, 0x21, 0x00


	//----- nvinfo : EIATTR_KPARAM_INFO
	.align		4
.L_1065:
        /*0098*/ 	.byte	0x04, 0x17
        /*009a*/ 	.short	(.L_1067 - .L_1066)
.L_1066:
        /*009c*/ 	.word	0x00000000
        /*00a0*/ 	.short	0x0008
        /*00a2*/ 	.short	0x0040
        /*00a4*/ 	.byte	0x00, 0xf0, 0x21, 0x00


	//----- nvinfo : EIATTR_KPARAM_INFO
	.align		4
.L_1067:
        /*00a8*/ 	.byte	0x04, 0x17
        /*00aa*/ 	.short	(.L_1069 - .L_1068)
.L_1068:
        /*00ac*/ 	.word	0x00000000
        /*00b0*/ 	.short	0x0007
        /*00b2*/ 	.short	0x0038
        /*00b4*/ 	.byte	0x00, 0xf0, 0x21, 0x00


	//----- nvinfo : EIATTR_KPARAM_INFO
	.align		4
.L_1069:
        /*00b8*/ 	.byte	0x04, 0x17
        /*00ba*/ 	.short	(.L_1071 - .L_1070)
.L_1070:
        /*00bc*/ 	.word	0x00000000
        /*00c0*/ 	.short	0x0006
        /*00c2*/ 	.short	0x0030
        /*00c4*/ 	.byte	0x00, 0xf0, 0x21, 0x00


	//----- nvinfo : EIATTR_KPARAM_INFO
	.align		4
.L_1071:
        /*00c8*/ 	.byte	0x04, 0x17
        /*00ca*/ 	.short	(.L_1073 - .L_1072)
.L_1072:
        /*00cc*/ 	.word	0x00000000
        /*00d0*/ 	.short	0x0005
        /*00d2*/ 	.short	0x0028
        /*00d4*/ 	.byte	0x00, 0xf0, 0x11, 0x00


	//----- nvinfo : EIATTR_KPARAM_INFO
	.align		4
.L_1073:
        /*00d8*/ 	.byte	0x04, 0x17
        /*00da*/ 	.short	(.L_1075 - .L_1074)
.L_1074:
        /*00dc*/ 	.word	0x00000000
        /*00e0*/ 	.short	0x0004
        /*00e2*/ 	.short	0x0020
        /*00e4*/ 	.byte	0x00, 0xf5, 0x21, 0x00


	//----- nvinfo : EIATTR_KPARAM_INFO
	.align		4
.L_1075:
        /*00e8*/ 	.byte	0x04, 0x17
        /*00ea*/ 	.short	(.L_1077 - .L_1076)
.L_1076:
        /*00ec*/ 	.word	0x00000000
        /*00f0*/ 	.short	0x0003
        /*00f2*/ 	.short	0x0018
        /*00f4*/ 	.byte	0x00, 0xf5, 0x21, 0x00


	//----- nvinfo : EIATTR_KPARAM_INFO
	.align		4
.L_1077:
        /*00f8*/ 	.byte	0x04, 0x17
        /*00fa*/ 	.short	(.L_1079 - .L_1078)
.L_1078:
        /*00fc*/ 	.word	0x00000000
        /*0100*/ 	.short	0x0002
        /*0102*/ 	.short	0x0010
        /*0104*/ 	.byte	0x00, 0xf5, 0x21, 0x00


	//----- nvinfo : EIATTR_KPARAM_INFO
	.align		4
.L_1079:
        /*0108*/ 	.byte	0x04, 0x17
        /*010a*/ 	.short	(.L_1081 - .L_1080)
.L_1080:
        /*010c*/ 	.word	0x00000000
        /*0110*/ 	.short	0x0001
        /*0112*/ 	.short	0x0008
        /*0114*/ 	.byte	0x00, 0xf5, 0x21, 0x00


	//----- nvinfo : EIATTR_KPARAM_INFO
	.align		4
.L_1081:
        /*0118*/ 	.byte	0x04, 0x17
        /*011a*/ 	.short	(.L_1083 - .L_1082)
.L_1082:
        /*011c*/ 	.word	0x00000000
        /*0120*/ 	.short	0x0000
        /*0122*/ 	.short	0x0000
        /*0124*/ 	.byte	0x00, 0xf5, 0x21, 0x00


	//----- nvinfo : EIATTR_SPARSE_MMA_MASK
	.align		4
.L_1083:
        /*0128*/ 	.byte	0x03, 0x50
        /*012a*/ 	.short	0x0000


	//----- nvinfo : EIATTR_MAXREG_COUNT
	.align		4
        /*012c*/ 	.byte	0x03, 0x1b
        /*012e*/ 	.short	0x00ff


	//----- nvinfo : EIATTR_EXTERNS
	.align		4
        /*0130*/ 	.byte	0x04, 0x0f
        /*0132*/ 	.short	(.L_1085 - .L_1084)


	//   ....[0]....
	.align		4
.L_1084:
        /*0134*/ 	.word	index@(__assertfail)


	//----- nvinfo : EIATTR_MERCURY_ISA_VERSION
	.align		4
.L_1085:
        /*0138*/ 	.byte	0x03, 0x5f
        /*013a*/ 	.short	0x0101


	//----- nvinfo : EIATTR_VRC_CTA_INIT_COUNT
	.align		4
        /*013c*/ 	.byte	0x02, 0x4a
	.zero		1
	.zero		1


	//----- nvinfo : EIATTR_SYSCALL_OFFSETS
	.align		4
        /*0140*/ 	.byte	0x04, 0x46
        /*0142*/ 	.short	(.L_1087 - .L_1086)


	//   ....[0]....
.L_1086:
        /*0144*/ 	.word	0x00000a30


	//   ....[1]....
        /*0148*/ 	.word	0x00000b70


	//----- nvinfo : EIATTR_EXIT_INSTR_OFFSETS
	.align		4
.L_1087:
        /*014c*/ 	.byte	0x04, 0x1c
        /*014e*/ 	.short	(.L_1089 - .L_1088)


	//   ....[0]....
.L_1088:
        /*0150*/ 	.word	0x000006b0


	//   ....[1]....
        /*0154*/ 	.word	0x00000a70


	//   ....[2]....
        /*0158*/ 	.word	0x00000b80


	//----- nvinfo : EIATTR_CRS_STACK_SIZE
	.align		4
.L_1089:
        /*015c*/ 	.byte	0x04, 0x1e
        /*015e*/ 	.short	(.L_1091 - .L_1090)
.L_1090:
        /*0160*/ 	.word	0x00000000


	//----- nvinfo : EIATTR_CBANK_PARAM_SIZE
	.align		4
.L_1091:
        /*0164*/ 	.byte	0x03, 0x19
        /*0166*/ 	.short	0x0080


	//----- nvinfo : EIATTR_PARAM_CBANK
	.align		4
        /*0168*/ 	.byte	0x04, 0x0a
        /*016a*/ 	.short	(.L_1093 - .L_1092)
	.align		4
.L_1092:
        /*016c*/ 	.word	index@(.nv.constant0._ZN4vllm38concat_and_cache_mla_rope_fused_kernelIN3c108BFloat16ELb1EfhLNS_18Fp8KVCacheDataTypeE2EEEvPKlPT_S7_PKS6_S9_illlliPT2_S5_iiiiPKf)
        /*0170*/ 	.short	0x0380
        /*0172*/ 	.short	0x0080


	//----- nvinfo : EIATTR_SW_WAR
	.align		4
.L_1093:
        /*0174*/ 	.byte	0x04, 0x36
        /*0176*/ 	.short	(.L_1095 - .L_1094)
.L_1094:
        /*0178*/ 	.word	0x00000008
.L_1095:


//--------------------- .nv.info._ZN4vllm38concat_and_cache_mla_rope_fused_kernelIN3c104HalfELb0EfhLNS_18Fp8KVCacheDataTypeE2EEEvPKlPT_S7_PKS6_S9_illlliPT2_S5_iiiiPKf --------------------------
	.section	.nv.info._ZN4vllm38concat_and_cache_mla_rope_fused_kernelIN3c104HalfELb0EfhLNS_18Fp8KVCacheDataTypeE2EEEvPKlPT_S7_PKS6_S9_illlliPT2_S5_iiiiPKf,"",@"SHT_CUDA_INFO"
	.sectionflags	@""
	.align	4


	//----- nvinfo : EIATTR_CUDA_API_VERSION
	.align		4
        /*0000*/ 	.byte	0x04, 0x37
        /*0002*/ 	.short	(.L_1097 - .L_1096)
.L_1096:
        /*0004*/ 	.word	0x00000082


	//----- nvinfo : EIATTR_KPARAM_INFO
	.align		4
.L_1097:
        /*0008*/ 	.byte	0x04, 0x17
        /*000a*/ 	.short	(.L_1099 - .L_1098)
.L_1098:
        /*000c*/ 	.word	0x00000000
        /*0010*/ 	.short	0x0011
        /*0012*/ 	.short	0x0078
        /*0014*/ 	.byte	0x00, 0xf5, 0x21, 0x00


	//----- nvinfo : EIATTR_KPARAM_INFO
	.align		4
.L_1099:
        /*0018*/ 	.byte	0x04, 0x17
        /*001a*/ 	.short	(.L_1101 - .L_1100)
.L_1100:
        /*001c*/ 	.word	0x00000000
        /*0020*/ 	.short	0x0010
        /*0022*/ 	.short	0x0074
        /*0024*/ 	.byte	0x00, 0xf0, 0x11, 0x00


	//----- nvinfo : EIATTR_KPARAM_INFO
	.align		4
.L_1101:
        /*0028*/ 	.byte	0x04, 0x17
        /*002a*/ 	.short	(.L_1103 - .L_1102)
.L_1102:
        /*002c*/ 	.word	0x00000000
        /*0030*/ 	.short	0x000f
        /*0032*/ 	.short	0x0070
        /*0034*/ 	.byte	0x00, 0xf0, 0x11, 0x00


	//----- nvinfo : EIATTR_KPARAM_INFO
	.align		4
.L_1103:
        /*0038*/ 	.byte	0x04, 0x17
        /*003a*/ 	.short	(.L_1105 - .L_1104)
.L_1104:
        /*003c*/ 	.word	0x00000000
        /*0040*/ 	.short	0x000e
        /*0042*/ 	.short	0x006c
        /*0044*/ 	.byte	0x00, 0xf0, 0x11, 0x00


	//----- nvinfo : EIATTR_KPARAM_INFO
	.align		4
.L_1105:
        /*0048*/ 	.byte	0x04, 0x17
        /*004a*/ 	.short	(.L_1107 - .L_1106)
.L_1106:
        /*004c*/ 	.word	0x00000000
        /*0050*/ 	.short	0x000d
        /*0052*/ 	.short	0x0068
        /*0054*/ 	.byte	0x00, 0xf0, 0x11, 0x00


	//----- nvinfo : EIATTR_KPARAM_INFO
	.align		4
.L_1107:
        /*0058*/ 	.byte	0x04, 0x17
        /*005a*/ 	.short	(.L_1109 - .L_1108)
.L_1108:
        /*005c*/ 	.word	0x00000000
        /*0060*/ 	.short	0x000c
        /*0062*/ 	.short	0x0060
        /*0064*/ 	.byte	0x00, 0xf5, 0x21, 0x00


	//----- nvinfo : EIATTR_KPARAM_INFO
	.align		4
.L_1109:
        /*0068*/ 	.byte	0x04, 0x17
        /*006a*/ 	.short	(.L_1111 - .L_1110)
.L_1110:
        /*006c*/ 	.word	0x00000000
        /*0070*/ 	.short	0x000b
        /*0072*/ 	.short	0x0058
        /*0074*/ 	.byte	0x00, 0xf5, 0x21, 0x00


	//----- nvinfo : EIATTR_KPARAM_INFO
	.align		4
.L_1111:
        /*0078*/ 	.byte	0x04, 0x17
        /*007a*/ 	.short	(.L_1113 - .L_1112)
.L_1112:
        /*007c*/ 	.word	0x00000000
        /*0080*/ 	.short	0x000a
        /*0082*/ 	.short	0x0050
        /*0084*/ 	.byte	0x00, 0xf0, 0x11, 0x00


	//----- nvinfo : EIATTR_KPARAM_INFO
	.align		4
.L_1113:
        /*0088*/ 	.byte	0x04, 0x17
        /*008a*/ 	.short	(.L_1115 - .L_1114)
.L_1114:
        /*008c*/ 	.word	0x00000000
        /*0090*/ 	.short	0x0009
        /*0092*/ 	.short	0x0048
        /*0094*/ 	.byte	0x00, 0xf0, 0x21, 0x00


	//----- nvinfo : EIATTR_KPARAM_INFO
	.align		4
.L_1115:
        /*0098*/ 	.byte	0x04, 0x17
        /*009a*/ 	.short	(.L_1117 - .L_1116)
.L_1116:
        /*009c*/ 	.word	0x00000000
        /*00a0*/ 	.short	0x0008
        /*00a2*/ 	.short	0x0040
        /*00a4*/ 	.byte	0x00, 0xf0, 0x21, 0x00


	//----- nvinfo : EIATTR_KPARAM_INFO
	.align		4
.L_1117:
        /*00a8*/ 	.byte	0x04, 0x17
        /*00aa*/ 	.short	(.L_1119 - .L_1118)
.L_1118:
        /*00ac*/ 	.word	0x00000000
        /*00b0*/ 	.short	0x0007
        /*00b2*/ 	.short	0x0038
        /*00b4*/ 	.byte	0x00, 0xf0, 0x21, 0x00


	//----- nvinfo : EIATTR_KPARAM_INFO
	.align		4
.L_1119:
        /*00b8*/ 	.byte	0x04, 0x17
        /*00ba*/ 	.short	(.L_1121 - .L_1120)
.L_1120:
        /*00bc*/ 	.word	0x00000000
        /*00c0*/ 	.short	0x0006
        /*00c2*/ 	.short	0x0030
        /*00c4*/ 	.byte	0x00, 0xf0, 0x21, 0x00


	//----- nvinfo : EIATTR_KPARAM_INFO
	.align		4
.L_1121:
        /*00c8*/ 	.byte	0x04, 0x17
        /*00ca*/ 	.short	(.L_1123 - .L_1122)
.L_1122:
        /*00cc*/ 	.word	0x00000000
        /*00d0*/ 	.short	0x0005
        /*00d2*/ 	.short	0x0028
        /*00d4*/ 	.byte	0x00, 0xf0, 0x11, 0x00


	//----- nvinfo : EIATTR_KPARAM_INFO
	.align		4
.L_1123:
        /*00d8*/ 	.byte	0x04, 0x17
        /*00da*/ 	.short	(.L_1125 - .L_1124)
.L_1124:
        /*00dc*/ 	.word	0x00000000
        /*00e0*/ 	.short	0x0004
        /*00e2*/ 	.short	0x0020
        /*00e4*/ 	.byte	0x00, 0xf5, 0x21, 0x00


	//----- nvinfo : EIATTR_KPARAM_INFO
	.align		4
.L_1125:
        /*00e8*/ 	.byte	0x04, 0x17
        /*00ea*/ 	.short	(.L_1127 - .L_1126)
.L_1126:
        /*00ec*/ 	.word	0x00000000
        /*00f0*/ 	.short	0x0003
        /*00f2*/ 	.short	0x0018
        /*00f4*/ 	.byte	0x00, 0xf5, 0x21, 0x00


	//----- nvinfo : EIATTR_KPARAM_INFO
	.align		4
.L_1127:
        /*00f8*/ 	.byte	0x04, 0x17
        /*00fa*/ 	.short	(.L_1129 - .L_1128)
.L_1128:
        /*00fc*/ 	.word	0x00000000
        /*0100*/ 	.short	0x0002
        /*0102*/ 	.short	0x0010
        /*0104*/ 	.byte	0x00, 0xf5, 0x21, 0x00


	//----- nvinfo : EIATTR_KPARAM_INFO
	.align		4
.L_1129:
        /*0108*/ 	.byte	0x04, 0x17
        /*010a*/ 	.short	(.L_1131 - .L_1130)
.L_1130:
        /*010c*/ 	.word	0x00000000
        /*0110*/ 	.short	0x0001
        /*0112*/ 	.short	0x0008
        /*0114*/ 	.byte	0x00, 0xf5, 0x21, 0x00


	//----- nvinfo : EIATTR_KPARAM_INFO
	.align		4
.L_1131:
        /*0118*/ 	.byte	0x04, 0x17
        /*011a*/ 	.short	(.L_1133 - .L_1132)
.L_1132:
        /*011c*/ 	.word	0x00000000
        /*0120*/ 	.short	0x0000
        /*0122*/ 	.short	0x0000
        /*0124*/ 	.byte	0x00, 0xf5, 0x21, 0x00


	//----- nvinfo : EIATTR_SPARSE_MMA_MASK
	.align		4
.L_1133:
        /*0128*/ 	.byte	0x03, 0x50
        /*012a*/ 	.short	0x0000


	//----- nvinfo : EIATTR_MAXREG_COUNT
	.align		4
        /*012c*/ 	.byte	0x03, 0x1b
        /*012e*/ 	.short	0x00ff


	//----- nvinfo : EIATTR_EXTERNS
	.align		4
        /*0130*/ 	.byte	0x04, 0x0f
        /*0132*/ 	.short	(.L_1135 - .L_1134)


	//   ....[0]....
	.align		4
.L_1134:
        /*0134*/ 	.word	index@(__assertfail)


	//----- nvinfo : EIATTR_MERCURY_ISA_VERSION
	.align		4
.L_1135:
        /*0138*/ 	.byte	0x03, 0x5f
        /*013a*/ 	.short	0x0101


	//----- nvinfo : EIATTR_VRC_CTA_INIT_COUNT
	.align		4
        /*013c*/ 	.byte	0x02, 0x4a
	.zero		1
	.zero		1


	//----- nvinfo : EIATTR_SYSCALL_OFFSETS
	.align		4
        /*0140*/ 	.byte	0x04, 0x46
        /*0142*/ 	.short	(.L_1137 - .L_1136)


	//   ....[0]....
.L_1136:
        /*0144*/ 	.word	0x000009e0


	//   ....[1]....
        /*0148*/ 	.word	0x00000b20


	//----- nvinfo : EIATTR_EXIT_INSTR_OFFSETS
	.align		4
.L_1137:
        /*014c*/ 	.byte	0x04, 0x1c
        /*014e*/ 	.short	(.L_1139 - .L_1138)


	//   ....[0]....
.L_1138:
        /*0150*/ 	.word	0x00000690


	//   ....[1]....
        /*0154*/ 	.word	0x00000a20


	//   ....[2]....
        /*0158*/ 	.word	0x00000b30


	//----- nvinfo : EIATTR_CRS_STACK_SIZE
	.align		4
.L_1139:
        /*015c*/ 	.byte	0x04, 0x1e
        /*015e*/ 	.short	(.L_1141 - .L_1140)
.L_1140:
        /*0160*/ 	.word	0x00000000


	//----- nvinfo : EIATTR_CBANK_PARAM_SIZE
	.align		4
.L_1141:
        /*0164*/ 	.byte	0x03, 0x19
        /*0166*/ 	.short	0x0080


	//----- nvinfo : EIATTR_PARAM_CBANK
	.align		4
        /*0168*/ 	.byte	0x04, 0x0a
        /*016a*/ 	.short	(.L_1143 - .L_1142)
	.align		4
.L_1142:
        /*016c*/ 	.word	index@(.nv.constant0._ZN4vllm38concat_and_cache_mla_rope_fused_kernelIN3c104HalfELb0EfhLNS_18Fp8KVCacheDataTypeE2EEEvPKlPT_S7_PKS6_S9_illlliPT2_S5_iiiiPKf)
        /*0170*/ 	.short	0x0380
        /*0172*/ 	.short	0x0080


	//----- nvinfo : EIATTR_SW_WAR
	.align		4
.L_1143:
        /*0174*/ 	.byte	0x04, 0x36
        /*0176*/ 	.short	(.L_1145 - .L_1144)
.L_1144:
        /*0178*/ 	.word	0x00000008
.L_1145:


//--------------------- .nv.info._ZN4vllm38concat_and_cache_mla_rope_fused_kernelIN3c104HalfELb1EfhLNS_18Fp8KVCacheDataTypeE2EEEvPKlPT_S7_PKS6_S9_illlliPT2_S5_iiiiPKf --------------------------
	.section	.nv.info._ZN4vllm38concat_and_cache_mla_rope_fused_kernelIN3c104HalfELb1EfhLNS_18Fp8KVCacheDataTypeE2EEEvPKlPT_S7_PKS6_S9_illlliPT2_S5_iiiiPKf,"",@"SHT_CUDA_INFO"
	.sectionflags	@""
	.align	4


	//----- nvinfo : EIATTR_CUDA_API_VERSION
	.align		4
        /*0000*/ 	.byte	0x04, 0x37
        /*0002*/ 	.short	(.L_1147 - .L_1146)
.L_1146:
        /*0004*/ 	.word	0x00000082


	//----- nvinfo : EIATTR_KPARAM_INFO
	.align		4
.L_1147:
        /*0008*/ 	.byte	0x04, 0x17
        /*000a*/ 	.short	(.L_1149 - .L_1148)
.L_1148:
        /*000c*/ 	.word	0x00000000
        /*0010*/ 	.short	0x0011
        /*0012*/ 	.short	0x0078
        /*0014*/ 	.byte	0x00, 0xf5, 0x21, 0x00


	//----- nvinfo : EIATTR_KPARAM_INFO
	.align		4
.L_1149:
        /*0018*/ 	.byte	0x04, 0x17
        /*001a*/ 	.short	(.L_1151 - .L_1150)
.L_1150:
        /*001c*/ 	.word	0x00000000
        /*0020*/ 	.short	0x0010
        /*0022*/ 	.short	0x0074
        /*0024*/ 	.byte	0x00, 0xf0, 0x11, 0x00


	//----- nvinfo : EIATTR_KPARAM_INFO
	.align		4
.L_1151:
        /*0028*/ 	.byte	0x04, 0x17
        /*002a*/ 	.short	(.L_1153 - .L_1152)
.L_1152:
        /*002c*/ 	.word	0x00000000
        /*0030*/ 	.short	0x000f
        /*0032*/ 	.short	0x0070
        /*0034*/ 	.byte	0x00, 0xf0, 0x11, 0x00


	//----- nvinfo : EIATTR_KPARAM_INFO
	.align		4
.L_1153:
        /*0038*/ 	.byte	0x04, 0x17
        /*003a*/ 	.short	(.L_1155 - .L_1154)
.L_1154:
        /*003c*/ 	.word	0x00000000
        /*0040*/ 	.short	0x000e
        /*0042*/ 	.short	0x006c
        /*0044*/ 	.byte	0x00, 0xf0, 0x11, 0x00


	//----- nvinfo : EIATTR_KPARAM_INFO
	.align		4
.L_1155:
        /*0048*/ 	.byte	0x04, 0x17
        /*004a*/ 	.short	(.L_1157 - .L_1156)
.L_1156:
        /*004c*/ 	.word	0x00000000
        /*0050*/ 	.short	0x000d
        /*0052*/ 	.short	0x0068
        /*0054*/ 	.byte	0x00, 0xf0, 0x11, 0x00


	//----- nvinfo : EIATTR_KPARAM_INFO
	.align		4
.L_1157:
        /*0058*/ 	.byte	0x04, 0x17
        /*005a*/ 	.short	(.L_1159 - .L_1158)
.L_1158:
        /*005c*/ 	.word	0x00000000
        /*0060*/ 	.short	0x000c
        /*0062*/ 	.short	0x0060
        /*0064*/ 	.byte	0x00, 0xf5, 0x21, 0x00


	//----- nvinfo : EIATTR_KPARAM_INFO
	.align		4
.L_1159:
        /*0068*/ 	.byte	0x04, 0x17
        /*006a*/ 	.short	(.L_1161 - .L_1160)
.L_1160:
        /*006c*/ 	.word	0x00000000
        /*0070*/ 	.short	0x000b
        /*0072*/ 	.short	0x0058
        /*0074*/ 	.byte	0x00, 0xf5, 0x21, 0x00


	//----- nvinfo : EIATTR_KPARAM_INFO
	.align		4
.L_1161:
        /*0078*/ 	.byte	0x04, 0x17
        /*007a*/ 	.short	(.L_1163 - .L_1162)
.L_1162:
        /*007c*/ 	.word	0x00000000
        /*0080*/ 	.short	0x000a
        /*0082*/ 	.short	0x0050
        /*0084*/ 	.byte	0x00, 0xf0, 0x11, 0x00


	//----- nvinfo : EIATTR_KPARAM_INFO
	.align		4
.L_1163:
        /*0088*/ 	.byte	0x04, 0x17
        /*008a*/ 	.short	(.L_1165 - .L_1164)
.L_1164:
        /*008c*/ 	.word	0x00000000
        /*0090*/ 	.short	0x0009
        /*0092*/ 	.short	0x0048
        /*0094*/ 	.byte	0x00, 0xf0, 0x21, 0x00


	//----- nvinfo : EIATTR_KPARAM_INFO
	.align		4
.L_1165:
        /*0098*/ 	.byte	0x04, 0x17
        /*009a*/ 	.short	(.L_1167 - .L_1166)
.L_1166:
        /*009c*/ 	.word	0x00000000
        /*00a0*/ 	.short	0x0008
        /*00a2*/ 	.short	0x0040
        /*00a4*/ 	.byte	0x00, 0xf0, 0x21, 0x00


	//----- nvinfo : EIATTR_KPARAM_INFO
	.align		4
.L_1167:
        /*00a8*/ 	.byte	0x04, 0x17
        /*00aa*/ 	.short	(.L_1169 - .L_1168)
.L_1168:
        /*00ac*/ 	.word	0x00000000
        /*00b0*/ 	.short	0x0007
        /*00b2*/ 	.short	0x0038
        /*00b4*/ 	.byte	0x00, 0xf0, 0x21, 0x00


	//----- nvinfo : EIATTR_KPARAM_INFO
	.align		4
.L_1169:
        /*00b8*/ 	.byte	0x04, 0x17
        /*00ba*/ 	.short	(.L_1171 - .L_1170)
.L_1170:
        /*00bc*/ 	.word	0x00000000
        /*00c0*/ 	.short	0x0006
        /*00c2*/ 	.short	0x0030
        /*00c4*/ 	.byte	0x00, 0xf0, 0x21, 0x00


	//----- nvinfo : EIATTR_KPARAM_INFO
	.align		4
.L_1171:
        /*00c8*/ 	.byte	0x04, 0x17
        /*00ca*/ 	.short	(.L_1173 - .L_1172)
.L_1172:
        /*00cc*/ 	.word	0x00000000
        /*00d0*/ 	.short	0x0005
        /*00d2*/ 	.short	0x0028
        /*00d4*/ 	.byte	0x00, 0xf0, 0x11, 0x00


	//----- nvinfo : EIATTR_KPARAM_INFO
	.align		4
.L_1173:
        /*00d8*/ 	.byte	0x04, 0x17
        /*00da*/ 	.short	(.L_1175 - .L_1174)
.L_1174:
        /*00dc*/ 	.word	0x00000000
        /*00e0*/ 	.short	0x0004
        /*00e2*/ 	.short	0x0020
        /*00e4*/ 	.byte	0x00, 0xf5, 0x21, 0x00


	//----- nvinfo : EIATTR_KPARAM_INFO
	.align		4
.L_1175:
        /*00e8*/ 	.byte	0x04, 0x17
        /*00ea*/ 	.short	(.L_1177 - .L_1176)
.L_1176:
        /*00ec*/ 	.word	0x00000000
        /*00f0*/ 	.short	0x0003
        /*00f2*/ 	.short	0x0018
        /*00f4*/ 	.byte	0x00, 0xf5, 0x21, 0x00


	//----- nvinfo : EIATTR_KPARAM_INFO
	.align		4
.L_1177:
        /*00f8*/ 	.byte	0x04, 0x17
        /*00fa*/ 	.short	(.L_1179 - .L_1178)
.L_1178:
        /*00fc*/ 	.word	0x00000000
        /*0100*/ 	.short	0x0002
        /*0102*/ 	.short	0x0010
        /*0104*/ 	.byte	0x00, 0xf5, 0x21, 0x00


	//----- nvinfo : EIATTR_KPARAM_INFO
	.align		4
.L_1179:
        /*0108*/ 	.byte	0x04, 0x17
        /*010a*/ 	.short	(.L_1181 - .L_1180)
.L_1180:
        /*010c*/ 	.word	0x00000000
        /*0110*/ 	.short	0x0001
        /*0112*/ 	.short	0x0008
        /*0114*/ 	.byte	0x00, 0xf5, 0x21, 0x00


	//----- nvinfo : EIATTR_KPARAM_INFO
	.align		4
.L_1181:
        /*0118*/ 	.byte	0x04, 0x17
        /*011a*/ 	.short	(.L_1183 - .L_1182)
.L_1182:
        /*011c*/ 	.word	0x00000000
        /*0120*/ 	.short	0x0000
        /*0122*/ 	.short	0x0000
        /*0124*/ 	.byte	0x00, 0xf5, 0x21, 0x00


	//----- nvinfo : EIATTR_SPARSE_MMA_MASK
	.align		4
.L_1183:
        /*0128*/ 	.byte	0x03, 0x50
        /*012a*/ 	.short	0x0000


	//----- nvinfo : EIATTR_MAXREG_COUNT
	.align		4
        /*012c*/ 	.byte	0x03, 0x1b
        /*012e*/ 	.short	0x00ff


	//----- nvinfo : EIATTR_EXTERNS
	.align		4
        /*0130*/ 	.byte	0x04, 0x0f
        /*0132*/ 	.short	(.L_1185 - .L_1184)


	//   ....[0]....
	.align		4
.L_1184:
        /*0134*/ 	.word	index@(__assertfail)


	//----- nvinfo : EIATTR_MERCURY_ISA_VERSION
	.align		4
.L_1185:
        /*0138*/ 	.byte	0x03, 0x5f
        /*013a*/ 	.short	0x0101


	//----- nvinfo : EIATTR_VRC_CTA_INIT_COUNT
	.align		4
        /*013c*/ 	.byte	0x02, 0x4a
	.zero		1
	.zero		1


	//----- nvinfo : EIATTR_SYSCALL_OFFSETS
	.align		4
        /*0140*/ 	.byte	0x04, 0x46
        /*0142*/ 	.short	(.L_1187 - .L_1186)


	//   ....[0]....
.L_1186:
        /*0144*/ 	.word	0x000009f0


	//   ....[1]....
        /*0148*/ 	.word	0x00000b30


	//----- nvinfo : EIATTR_EXIT_INSTR_OFFSETS
	.align		4
.L_1187:
        /*014c*/ 	.byte	0x04, 0x1c
        /*014e*/ 	.short	(.L_1189 - .L_1188)


	//   ....[0]....
.L_1188:
        /*0150*/ 	.word	0x00000690


	//   ....[1]....
        /*0154*/ 	.word	0x00000a30


	//   ....[2]....
        /*0158*/ 	.word	0x00000b40


	//----- nvinfo : EIATTR_CRS_STACK_SIZE
	.align		4
.L_1189:
        /*015c*/ 	.byte	0x04, 0x1e
        /*015e*/ 	.short	(.L_1191 - .L_1190)
.L_1190:
        /*0160*/ 	.word	0x00000000


	//----- nvinfo : EIATTR_CBANK_PARAM_SIZE
	.align		4
.L_1191:
        /*0164*/ 	.byte	0x03, 0x19
        /*0166*/ 	.short	0x0080


	//----- nvinfo : EIATTR_PARAM_CBANK
	.align		4
        /*0168*/ 	.byte	0x04, 0x0a
        /*016a*/ 	.short	(.L_1193 - .L_1192)
	.align		4
.L_1192:
        /*016c*/ 	.word	index@(.nv.constant0._ZN4vllm38concat_and_cache_mla_rope_fused_kernelIN3c104HalfELb1EfhLNS_18Fp8KVCacheDataTypeE2EEEvPKlPT_S7_PKS6_S9_illlliPT2_S5_iiiiPKf)
        /*0170*/ 	.short	0x0380
        /*0172*/ 	.short	0x0080


	//----- nvinfo : EIATTR_SW_WAR
	.align		4
.L_1193:
        /*0174*/ 	.byte	0x04, 0x36
        /*0176*/ 	.short	(.L_1195 - .L_1194)
.L_1194:
        /*0178*/ 	.word	0x00000008
.L_1195:


//--------------------- .nv.info._ZN4vllm38concat_and_cache_mla_rope_fused_kernelIfLb0EfhLNS_18Fp8KVCacheDataTypeE2EEEvPKlPT_S5_PKS4_S7_illlliPT2_S3_iiiiPKf --------------------------
	.section	.nv.info._ZN4vllm38concat_and_cache_mla_rope_fused_kernelIfLb0EfhLNS_18Fp8KVCacheDataTypeE2EEEvPKlPT_S5_PKS4_S7_illlliPT2_S3_iiiiPKf,"",@"SHT_CUDA_INFO"
	.sectionflags	@""
	.align	4


	//----- nvinfo : EIATTR_CUDA_API_VERSION
	.align		4
        /*0000*/ 	.byte	0x04, 0x37
        /*0002*/ 	.short	(.L_1197 - .L_1196)
.L_1196:
        /*0004*/ 	.word	0x00000082


	//----- nvinfo : EIATTR_KPARAM_INFO
	.align		4
.L_1197:
        /*0008*/ 	.byte	0x04, 0x17
        /*000a*/ 	.short	(.L_1199 - .L_1198)
.L_1198:
        /*000c*/ 	.word	0x00000000
        /*0010*/ 	.short	0x0011
        /*0012*/ 	.short	0x0078
        /*0014*/ 	.byte	0x00, 0xf5, 0x21, 0x00


	//----- nvinfo : EIATTR_KPARAM_INFO
	.align		4
.L_1199:
        /*0018*/ 	.byte	0x04, 0x17
        /*001a*/ 	.short	(.L_1201 - .L_1200)
.L_1200:
        /*001c*/ 	.word	0x00000000
        /*0020*/ 	.short	0x0010
        /*0022*/ 	.short	0x0074
        /*0024*/ 	.byte	0x00, 0xf0, 0x11, 0x00


	//----- nvinfo : EIATTR_KPARAM_INFO
	.align		4
.L_1201:
        /*0028*/ 	.byte	0x04, 0x17
        /*002a*/ 	.short	(.L_1203 - .L_1202)
.L_1202:
        /*002c*/ 	.word	0x00000000
        /*0030*/ 	.short	0x000f
        /*0032*/ 	.short	0x0070
        /*0034*/ 	.byte	0x00, 0xf0, 0x11, 0x00


	//----- nvinfo : EIATTR_KPARAM_INFO
	.align		4
.L_1203:
        /*0038*/ 	.byte	0x04, 0x17
        /*003a*/ 	.short	(.L_1205 - .L_1204)
.L_1204:
        /*003c*/ 	.word	0x00000000
        /*0040*/ 	.short	0x000e
        /*0042*/ 	.short	0x006c
        /*0044*/ 	.byte	0x00, 0xf0, 0x11, 0x00


	//----- nvinfo : EIATTR_KPARAM_INFO
	.align		4
.L_1205:
        /*0048*/ 	.byte	0x04, 0x17
        /*004a*/ 	.short	(.L_1207 - .L_1206)
.L_1206:
        /*004c*/ 	.word	0x00000000
        /*0050*/ 	.short	0x000d
        /*0052*/ 	.short	0x0068
        /*0054*/ 	.byte	0x00, 0xf0, 0x11, 0x00


	//----- nvinfo : EIATTR_KPARAM_INFO
	.align		4
.L_1207:
        /*0058*/ 	.byte	0x04, 0x17
        /*005a*/ 	.short	(.L_1209 - .L_1208)
.L_1208:
        /*005c*/ 	.word	0x00000000
        /*0060*/ 	.short	0x000c
        /*0062*/ 	.short	0x0060
        /*0064*/ 	.byte	0x00, 0xf5, 0x21, 0x00


	//----- nvinfo : EIATTR_KPARAM_INFO
	.align		4
.L_1209:
        /*0068*/ 	.byte	0x04, 0x17
        /*006a*/ 	.short	(.L_1211 - .L_1210)
.L_1210:
        /*006c*/ 	.word	0x00000000
        /*0070*/ 	.short	0x000b
        /*0072*/ 	.short	0x0058
        /*0074*/ 	.byte	0x00, 0xf5, 0x21, 0x00


	//----- nvinfo : EIATTR_KPARAM_INFO
	.align		4
.L_1211:
        /*0078*/ 	.byte	0x04, 0x17
        /*007a*/ 	.short	(.L_1213 - .L_1212)
.L_1212:
        /*007c*/ 	.word	0x00000000
        /*0080*/ 	.short	0x000a
        /*0082*/ 	.short	0x0050
        /*0084*/ 	.byte	0x00, 0xf0, 0x11, 0x00


	//----- nvinfo : EIATTR_KPARAM_INFO
	.align		4
.L_1213:
        /*0088*/ 	.byte	0x04, 0x17
        /*008a*/ 	.short	(.L_1215 - .L_1214)
.L_1214:
        /*008c*/ 	.word	0x00000000
        /*0090*/ 	.short	0x0009
        /*0092*/ 	.short	0x0048
        /*0094*/ 	.byte	0x00, 0xf0, 0x21, 0x00


	//----- nvinfo : EIATTR_KPARAM_INFO
	.align		4
.L_1215:
        /*0098*/ 	.byte	0x04, 0x17
        /*009a*/ 	.short	(.L_1217 - .L_1216)
.L_1216:
        /*009c*/ 	.word	0x00000000
        /*00a0*/ 	.short	0x0008
        /*00a2*/ 	.short	0x0040
        /*00a4*/ 	.byte	0x00, 0xf0, 0x21, 0x00


	//----- nvinfo : EIATTR_KPARAM_INFO
	.align		4
.L_1217:
        /*00a8*/ 	.byte	0x04, 0x17
        /*00aa*/ 	.short	(.L_1219 - .L_1218)
.L_1218:
        /*00ac*/ 	.word	0x00000000
        /*00b0*/ 	.short	0x0007
        /*00b2*/ 	.short	0x0038
        /*00b4*/ 	.byte	0x00, 0xf0, 0x21, 0x00


	//----- nvinfo : EIATTR_KPARAM_INFO
	.align		4
.L_1219:
        /*00b8*/ 	.byte	0x04, 0x17
        /*00ba*/ 	.short	(.L_1221 - .L_1220)
.L_1220:
        /*00bc*/ 	.word	0x00000000
        /*00c0*/ 	.short	0x0006
        /*00c2*/ 	.short	0x0030
        /*00c4*/ 	.byte	0x00, 0xf0, 0x21, 0x00


	//----- nvinfo : EIATTR_KPARAM_INFO
	.align		4
.L_1221:
        /*00c8*/ 	.byte	0x04, 0x17
        /*00ca*/ 	.short	(.L_1223 - .L_1222)
.L_1222:
        /*00cc*/ 	.word	0x00000000
        /*00d0*/ 	.short	0x0005
        /*00d2*/ 	.short	0x0028
        /*00d4*/ 	.byte	0x00, 0xf0, 0x11, 0x00


	//----- nvinfo : EIATTR_KPARAM_INFO
	.align		4
.L_1223:
        /*00d8*/ 	.byte	0x04, 0x17
        /*00da*/ 	.short	(.L_1225 - .L_1224)
.L_1224:
        /*00dc*/ 	.word	0x00000000
        /*00e0*/ 	.short	0x0004
        /*00e2*/ 	.short	0x0020
        /*00e4*/ 	.byte	0x00, 0xf5, 0x21, 0x00


	//----- nvinfo : EIATTR_KPARAM_INFO
	.align		4
.L_1225:
        /*00e8*/ 	.byte	0x04, 0x17
        /*00ea*/ 	.short	(.L_1227 - .L_1226)
.L_1226:
        /*00ec*/ 	.word	0x00000000
        /*00f0*/ 	.short	0x0003
        /*00f2*/ 	.short	0x0018
        /*00f4*/ 	.byte	0x00, 0xf5, 0x21, 0x00


	//----- nvinfo : EIATTR_KPARAM_INFO
	.align		4
.L_1227:
        /*00f8*/ 	.byte	0x04, 0x17
        /*00fa*/ 	.short	(.L_1229 - .L_1228)
.L_1228:
        /*00fc*/ 	.word	0x00000000
        /*0100*/ 	.short	0x0002
        /*0102*/ 	.short	0x0010
        /*0104*/ 	.byte	0x00, 0xf5, 0x21, 0x00


	//----- nvinfo : EIATTR_KPARAM_INFO
	.align		4
.L_1229:
        /*0108*/ 	.byte	0x04, 0x17
        /*010a*/ 	.short	(.L_1231 - .L_1230)
.L_1230:
        /*010c*/ 	.word	0x00000000
        /*0110*/ 	.short	0x0001
        /*0112*/ 	.short	0x0008
        /*0114*/ 	.byte	0x00, 0xf5, 0x21, 0x00


	//----- nvinfo : EIATTR_KPARAM_INFO
	.align		4
.L_1231:
        /*0118*/ 	.byte	0x04, 0x17
        /*011a*/ 	.short	(.L_1233 - .L_1232)
.L_1232:
        /*011c*/ 	.word	0x00000000
        /*0120*/ 	.short	0x0000
        /*0122*/ 	.short	0x0000
        /*0124*/ 	.byte	0x00, 0xf5, 0x21, 0x00


	//----- nvinfo : EIATTR_SPARSE_MMA_MASK
	.align		4
.L_1233:
        /*0128*/ 	.byte	0x03, 0x50
        /*012a*/ 	.short	0x0000


	//----- nvinfo : EIATTR_MAXREG_COUNT
	.align		4
        /*012c*/ 	.byte	0x03, 0x1b
        /*012e*/ 	.short	0x00ff


	//----- nvinfo : EIATTR_EXTERNS
	.align		4
        /*0130*/ 	.byte	0x04, 0x0f
        /*0132*/ 	.short	(.L_1235 - .L_1234)


	//   ....[0]....
	.align		4
.L_1234:
        /*0134*/ 	.word	index@(__assertfail)


	//----- nvinfo : EIATTR_MERCURY_ISA_VERSION
	.align		4
.L_1235:
        /*0138*/ 	.byte	0x03, 0x5f
        /*013a*/ 	.short	0x0101


	//----- nvinfo : EIATTR_VRC_CTA_INIT_COUNT
	.align		4
        /*013c*/ 	.byte	0x02, 0x4a
	.zero		1
	.zero		1


	//----- nvinfo : EIATTR_SYSCALL_OFFSETS
	.align		4
        /*0140*/ 	.byte	0x04, 0x46
        /*0142*/ 	.short	(.L_1237 - .L_1236)


	//   ....[0]....
.L_1236:
        /*0144*/ 	.word	0x00000820


	//   ....[1]....
        /*0148*/ 	.word	0x00000960


	//----- nvinfo : EIATTR_EXIT_INSTR_OFFSETS
	.align		4
.L_1237:
        /*014c*/ 	.byte	0x04, 0x1c
        /*014e*/ 	.short	(.L_1239 - .L_1238)


	//   ....[0]....
.L_1238:
        /*0150*/ 	.word	0x000005b0


	//   ....[1]....
        /*0154*/ 	.word	0x00000860


	//   ....[2]....
        /*0158*/ 	.word	0x00000970


	//----- nvinfo : EIATTR_CRS_STACK_SIZE
	.align		4
.L_1239:
        /*015c*/ 	.byte	0x04, 0x1e
        /*015e*/ 	.short	(.L_1241 - .L_1240)
.L_1240:
        /*0160*/ 	.word	0x00000000


	//----- nvinfo : EIATTR_CBANK_PARAM_SIZE
	.align		4
.L_1241:
        /*0164*/ 	.byte	0x03, 0x19
        /*0166*/ 	.short	0x0080


	//----- nvinfo : EIATTR_PARAM_CBANK
	.align		4
        /*0168*/ 	.byte	0x04, 0x0a
        /*016a*/ 	.short	(.L_1243 - .L_1242)
	.align		4
.L_1242:
        /*016c*/ 	.word	index@(.nv.constant0._ZN4vllm38concat_and_cache_mla_rope_fused_kernelIfLb0EfhLNS_18Fp8KVCacheDataTypeE2EEEvPKlPT_S5_PKS4_S7_illlliPT2_S3_iiiiPKf)
        /*0170*/ 	.short	0x0380
        /*0172*/ 	.short	0x0080


	//----- nvinfo : EIATTR_SW_WAR
	.align		4
.L_1243:
        /*0174*/ 	.byte	0x04, 0x36
        /*0176*/ 	.short	(.L_1245 - .L_1244)
.L_1244:
        /*0178*/ 	.word	0x00000008
.L_1245:


//--------------------- .nv.info._ZN4vllm38concat_and_cache_mla_rope_fused_kernelIfLb1EfhLNS_18Fp8KVCacheDataTypeE2EEEvPKlPT_S5_PKS4_S7_illlliPT2_S3_iiiiPKf --------------------------
	.section	.nv.info._ZN4vllm38concat_and_cache_mla_rope_fused_kernelIfLb1EfhLNS_18Fp8KVCacheDataTypeE2EEEvPKlPT_S5_PKS4_S7_illlliPT2_S3_iiiiPKf,"",@"SHT_CUDA_INFO"
	.sectionflags	@""
	.align	4


	//----- nvinfo : EIATTR_CUDA_API_VERSION
	.align		4
        /*0000*/ 	.byte	0x04, 0x37
        /*0002*/ 	.short	(.L_1247 - .L_1246)
.L_1246:
        /*0004*/ 	.word	0x00000082


	//----- nvinfo : EIATTR_KPARAM_INFO
	.align		4
.L_1247:
        /*0008*/ 	.byte	0x04, 0x17
        /*000a*/ 	.short	(.L_1249 - .L_1248)
.L_1248:
        /*000c*/ 	.word	0x00000000
        /*0010*/ 	.short	0x0011
        /*0012*/ 	.short	0x0078
        /*0014*/ 	.byte	0x00, 0xf5, 0x21, 0x00


	//----- nvinfo : EIATTR_KPARAM_INFO
	.align		4
.L_1249:
        /*0018*/ 	.byte	0x04, 0x17
        /*001a*/ 	.short	(.L_1251 - .L_1250)
.L_1250:
        /*001c*/ 	.word	0x00000000
        /*0020*/ 	.short	0x0010
        /*0022*/ 	.short	0x0074
        /*0024*/ 	.byte	0x00, 0xf0, 0x11, 0x00


	//----- nvinfo : EIATTR_KPARAM_INFO
	.align		4
.L_1251:
        /*0028*/ 	.byte	0x04, 0x17
        /*002a*/ 	.short	(.L_1253 - .L_1252)
.L_1252:
        /*002c*/ 	.word	0x00000000
        /*0030*/ 	.short	0x000f
        /*0032*/ 	.short	0x0070
        /*0034*/ 	.byte	0x00, 0xf0, 0x11, 0x00


	//----- nvinfo : EIATTR_KPARAM_INFO
	.align		4
.L_1253:
        /*0038*/ 	.byte	0x04, 0x17
        /*003a*/ 	.short	(.L_1255 - .L_1254)
.L_1254:
        /*003c*/ 	.word	0x00000000
        /*0040*/ 	.short	0x000e
        /*0042*/ 	.short	0x006c
        /*0044*/ 	.byte	0x00, 0xf0, 0x11, 0x00


	//----- nvinfo : EIATTR_KPARAM_INFO
	.align		4
.L_1255:
        /*0048*/ 	.byte	0x04, 0x17
        /*004a*/ 	.short	(.L_1257 - .L_1256)
.L_1256:
        /*004c*/ 	.word	0x00000000
        /*0050*/ 	.short	0x000d
        /*0052*/ 	.short	0x0068
        /*0054*/ 	.byte	0x00, 0xf0, 0x11, 0x00


	//----- nvinfo : EIATTR_KPARAM_INFO
	.align		4
.L_1257:
        /*0058*/ 	.byte	0x04, 0x17
        /*005a*/ 	.short	(.L_1259 - .L_1258)
.L_1258:
        /*005c*/ 	.word	0x00000000
        /*0060*/ 	.short	0x000c
        /*0062*/ 	.short	0x0060
        /*0064*/ 	.byte	0x00, 0xf5, 0x21, 0x00


	//----- nvinfo : EIATTR_KPARAM_INFO
	.align		4
.L_1259:
        /*0068*/ 	.byte	0x04, 0x17
        /*006a*/ 	.short	(.L_1261 - .L_1260)
.L_1260:
        /*006c*/ 	.word	0x00000000
        /*0070*/ 	.short	0x000b
        /*0072*/ 	.short	0x0058
        /*0074*/ 	.byte	0x00, 0xf5, 0x21, 0x00


	//----- nvinfo : EIATTR_KPARAM_INFO
	.align		4
.L_1261:
        /*0078*/ 	.byte	0x04, 0x17
        /*007a*/ 	.short	(.L_1263 - .L_1262)
.L_1262:
        /*007c*/ 	.word	0x00000000
        /*0080*/ 	.short	0x000a
        /*0082*/ 	.short	0x0050
        /*0084*/ 	.byte	0x00, 0xf0, 0x11, 0x00


	//----- nvinfo : EIATTR_KPARAM_INFO
	.align		4
.L_1263:
        /*0088*/ 	.byte	0x04, 0x17
        /*008a*/ 	.short	(.L_1265 - .L_1264)
.L_1264:
        /*008c*/ 	.word	0x00000000
        /*0090*/ 	.short	0x0009
        /*0092*/ 	.short	0x0048
        /*0094*/ 	.byte	0x00, 0xf0, 0x21, 0x00


	//----- nvinfo : EIATTR_KPARAM_INFO
	.align		4
.L_1265:
        /*0098*/ 	.byte	0x04, 0x17
        /*009a*/ 	.short	(.L_1267 - .L_1266)
.L_1266:
        /*009c*/ 	.word	0x00000000
        /*00a0*/ 	.short	0x0008
        /*00a2*/ 	.short	0x0040
        /*00a4*/ 	.byte	0x00, 0xf0, 0x21, 0x00


	//----- nvinfo : EIATTR_KPARAM_INFO
	.align		4
.L_1267:
        /*00a8*/ 	.byte	0x04, 0x17
        /*00aa*/ 	.short	(.L_1269 - .L_1268)
.L_1268:
        /*00ac*/ 	.word	0x00000000
        /*00b0*/ 	.short	0x0007
        /*00b2*/ 	.short	0x0038
        /*00b4*/ 	.byte	0x00, 0xf0, 0x21, 0x00


	//----- nvinfo : EIATTR_KPARAM_INFO
	.align		4
.L_1269:
        /*00b8*/ 	.byte	0x04, 0x17
        /*00ba*/ 	.short	(.L_1271 - .L_1270)
.L_1270:
        /*00bc*/ 	.word	0x00000000
        /*00c0*/ 	.short	0x0006
        /*00c2*/ 	.short	0x0030
        /*00c4*/ 	.byte	0x00, 0xf0, 0x21, 0x00


	//----- nvinfo : EIATTR_KPARAM_INFO
	.align		4
.L_1271:
        /*00c8*/ 	.byte	0x04, 0x17
        /*00ca*/ 	.short	(.L_1273 - .L_1272)
.L_1272:
        /*00cc*/ 	.word	0x00000000
        /*00d0*/ 	.short	0x0005
        /*00d2*/ 	.short	0x0028
        /*00d4*/ 	.byte	0x00, 0xf0, 0x11, 0x00


	//----- nvinfo : EIATTR_KPARAM_INFO
	.align		4
.L_1273:
        /*00d8*/ 	.byte	0x04, 0x17
        /*00da*/ 	.short	(.L_1275 - .L_1274)
.L_1274:
        /*00dc*/ 	.word	0x00000000
        /*00e0*/ 	.short	0x0004
        /*00e2*/ 	.short	0x0020
        /*00e4*/ 	.byte	0x00, 0xf5, 0x21, 0x00


	//----- nvinfo : EIATTR_KPARAM_INFO
	.align		4
.L_1275:
        /*00e8*/ 	.byte	0x04, 0x17
        /*00ea*/ 	.short	(.L_1277 - .L_1276)
.L_1276:
        /*00ec*/ 	.word	0x00000000
        /*00f0*/ 	.short	0x0003
        /*00f2*/ 	.short	0x0018
        /*00f4*/ 	.byte	0x00, 0xf5, 0x21, 0x00


	//----- nvinfo : EIATTR_KPARAM_INFO
	.align		4
.L_1277:
        /*00f8*/ 	.byte	0x04, 0x17
        /*00fa*/ 	.short	(.L_1279 - .L_1278)
.L_1278:
        /*00fc*/ 	.word	0x00000000
        /*0100*/ 	.short	0x0002
        /*0102*/ 	.short	0x0010
        /*0104*/ 	.byte	0x00, 0xf5, 0x21, 0x00


	//----- nvinfo : EIATTR_KPARAM_INFO
	.align		4
.L_1279:
        /*0108*/ 	.byte	0x04, 0x17
        /*010a*/ 	.short	(.L_1281 - .L_1280)
.L_1280:
        /*010c*/ 	.word	0x00000000
        /*0110*/ 	.short	0x0001
        /*0112*/ 	.short	0x0008
        /*0114*/ 	.byte	0x00, 0xf5, 0x21, 0x00


	//----- nvinfo : EIATTR_KPARAM_INFO
	.align		4
.L_1281:
        /*0118*/ 	.byte	0x04, 0x17
        /*011a*/ 	.short	(.L_1283 - .L_1282)
.L_1282:
        /*011c*/ 	.word	0x00000000
        /*0120*/ 	.short	0x0000
        /*0122*/ 	.short	0x0000
        /*0124*/ 	.byte	0x00, 0xf5, 0x21, 0x00


	//----- nvinfo : EIATTR_SPARSE_MMA_MASK
	.align		4
.L_1283:
        /*0128*/ 	.byte	0x03, 0x50
        /*012a*/ 	.short	0x0000


	//----- nvinfo : EIATTR_MAXREG_COUNT
	.align		4
        /*012c*/ 	.byte	0x03, 0x1b
        /*012e*/ 	.short	0x00ff


	//----- nvinfo : EIATTR_EXTERNS
	.align		4
        /*0130*/ 	.byte	0x04, 0x0f
        /*0132*/ 	.short	(.L_1285 - .L_1284)


	//   ....[0]....
	.align		4
.L_1284:
        /*0134*/ 	.word	index@(__assertfail)


	//----- nvinfo : EIATTR_MERCURY_ISA_VERSION
	.align		4
.L_1285:
        /*0138*/ 	.byte	0x03, 0x5f
        /*013a*/ 	.short	0x0101


	//----- nvinfo : EIATTR_VRC_CTA_INIT_COUNT
	.align		4
        /*013c*/ 	.byte	0x02, 0x4a
	.zero		1
	.zero		1


	//----- nvinfo : EIATTR_SYSCALL_OFFSETS
	.align		4
        /*0140*/ 	.byte	0x04, 0x46
        /*0142*/ 	.short	(.L_1287 - .L_1286)


	//   ....[0]....
.L_1286:
        /*0144*/ 	.word	0x00000830


	//   ....[1]....
        /*0148*/ 	.word	0x00000970


	//----- nvinfo : EIATTR_EXIT_INSTR_OFFSETS
	.align		4
.L_1287:
        /*014c*/ 	.byte	0x04, 0x1c
        /*014e*/ 	.short	(.L_1289 - .L_1288)


	//   ....[0]....
.L_1288:
        /*0150*/ 	.word	0x000005b0


	//   ....[1]....
        /*0154*/ 	.word	0x00000870


	//   ....[2]....
        /*0158*/ 	.word	0x00000980


	//----- nvinfo : EIATTR_CRS_STACK_SIZE
	.align		4
.L_1289:
        /*015c*/ 	.byte	0x04, 0x1e
        /*015e*/ 	.short	(.L_1291 - .L_1290)
.L_1290:
        /*0160*/ 	.word	0x00000000


	//----- nvinfo : EIATTR_CBANK_PARAM_SIZE
	.align		4
.L_1291:
        /*0164*/ 	.byte	0x03, 0x19
        /*0166*/ 	.short	0x0080


	//----- nvinfo : EIATTR_PARAM_CBANK
	.align		4
        /*0168*/ 	.byte	0x04, 0x0a
        /*016a*/ 	.short	(.L_1293 - .L_1292)
	.align		4
.L_1292:
        /*016c*/ 	.word	index@(.nv.constant0._ZN4vllm38concat_and_cache_mla_rope_fused_kernelIfLb1EfhLNS_18Fp8KVCacheDataTypeE2EEEvPKlPT_S5_PKS4_S7_illlliPT2_S3_iiiiPKf)
        /*0170*/ 	.short	0x0380
        /*0172*/ 	.short	0x0080


	//----- nvinfo : EIATTR_SW_WAR
	.align		4
.L_1293:
        /*0174*/ 	.byte	0x04, 0x36
        /*0176*/ 	.short	(.L_1295 - .L_1294)
.L_1294:
        /*0178*/ 	.word	0x00000008
.L_1295:


//--------------------- .nv.info._ZN4vllm38concat_and_cache_mla_rope_fused_kernelIN3c108BFloat16ELb0E13__nv_bfloat16hLNS_18Fp8KVCacheDataTypeE1EEEvPKlPT_S8_PKS7_SA_illlliPT2_S6_iiiiPKf --------------------------
	.section	.nv.info._ZN4vllm38concat_and_cache_mla_rope_fused_kernelIN3c108BFloat16ELb0E13__nv_bfloat16hLNS_18Fp8KVCacheDataTypeE1EEEvPKlPT_S8_PKS7_SA_illlliPT2_S6_iiiiPKf,"",@"SHT_CUDA_INFO"
	.sectionflags	@""
	.align	4


	//----- nvinfo : EIATTR_CUDA_API_VERSION
	.align		4
        /*0000*/ 	.byte	0x04, 0x37
        /*0002*/ 	.short	(.L_1297 - .L_1296)
.L_1296:
        /*0004*/ 	.word	0x00000082


	//----- nvinfo : EIATTR_KPARAM_INFO
	.align		4
.L_1297:
        /*0008*/ 	.byte	0x04, 0x17
        /*000a*/ 	.short	(.L_1299 - .L_1298)
.L_1298:
        /*000c*/ 	.word	0x00000000
        /*0010*/ 	.short	0x0011
        /*0012*/ 	.short	0x0078
        /*0014*/ 	.byte	0x00, 0xf5, 0x21, 0x00


	//----- nvinfo : EIATTR_KPARAM_INFO
	.align		4
.L_1299:
        /*0018*/ 	.byte	0x04, 0x17
        /*001a*/ 	.short	(.L_1301 - .L_1300)
.L_1300:
        /*001c*/ 	.word	0x00000000
        /*0020*/ 	.short	0x0010
        /*0022*/ 	.short	0x0074
        /*0024*/ 	.byte	0x00, 0xf0, 0x11, 0x00


	//----- nvinfo : EIATTR_KPARAM_INFO
	.align		4
.L_1301:
        /*0028*/ 	.byte	0x04, 0x17
        /*002a*/ 	.short	(.L_1303 - .L_1302)
.L_1302:
        /*002c*/ 	.word	0x00000000
        /*0030*/ 	.short	0x000f
        /*0032*/ 	.short	0x0070
        /*0034*/ 	.byte	0x00, 0xf0, 0x11, 0x00


	//----- nvinfo : EIATTR_KPARAM_INFO
	.align		4
.L_1303:
        /*0038*/ 	.byte	0x04, 0x17
        /*003a*/ 	.short	(.L_1305 - .L_1304)
.L_1304:
        /*003c*/ 	.word	0x00000000
        /*0040*/ 	.short	0x000e
        /*0042*/ 	.short	0x006c
        /*0044*/ 	.byte	0x00, 0xf0, 0x11, 0x00


	//----- nvinfo : EIATTR_KPARAM_INFO
	.align		4
.L_1305:
        /*0048*/ 	.byte	0x04, 0x17
        /*004a*/ 	.short	(.L_1307 - .L_1306)
.L_1306:
        /*004c*/ 	.word	0x00000000
        /*0050*/ 	.short	0x000d
        /*0052*/ 	.short	0x0068
        /*0054*/ 	.byte	0x00, 0xf0, 0x11, 0x00


	//----- nvinfo : EIATTR_KPARAM_INFO
	.align		4
.L_1307:
        /*0058*/ 	.byte	0x04, 0x17
        /*005a*/ 	.short	(.L_1309 - .L_1308)
.L_1308:
        /*005c*/ 	.word	0x00000000
        /*0060*/ 	.short	0x000c
        /*0062*/ 	.short	0x0060
        /*0064*/ 	.byte	0x00, 0xf5, 0x21, 0x00


	//----- nvinfo : EIATTR_KPARAM_INFO
	.align		4
.L_1309:
        /*0068*/ 	.byte	0x04, 0x17
        /*006a*/ 	.short	(.L_1311 - .L_1310)
.L_1310:
        /*006c*/ 	.word	0x00000000
        /*0070*/ 	.short	0x000b
        /*0072*/ 	.short	0x0058
        /*0074*/ 	.byte	0x00, 0xf5, 0x21, 0x00


	//----- nvinfo : EIATTR_KPARAM_INFO
	.align		4
.L_1311:
        /*0078*/ 	.byte	0x04, 0x17
        /*007a*/ 	.short	(.L_1313 - .L_1312)
.L_1312:
        /*007c*/ 	.word	0x00000000
        /*0080*/ 	.short	0x000a
        /*0082*/ 	.short	0x0050
        /*0084*/ 	.byte	0x00, 0xf0, 0x11, 0x00


	//----- nvinfo : EIATTR_KPARAM_INFO
	.align		4
.L_1313:
        /*0088*/ 	.byte	0x04, 0x17
        /*008a*/ 	.short	(.L_1315 - .L_1314)
.L_1314:
        /*008c*/ 	.word	0x00000000
        /*0090*/ 	.short	0x0009
        /*0092*/ 	.short	0x0048
        /*0094*/ 	.byte	0x00, 0xf0, 0x21, 0x00


	//----- nvinfo : EIATTR_KPARAM_INFO
	.align		4
.L_1315:
        /*0098*/ 	.byte	0x04, 0x17
        /*009a*/ 	.short	(.L_1317 - .L_1316)
.L_1316:
        /*009c*/ 	.word	0x00000000
        /*00a0*/ 	.short	0x0008
        /*00a2*/ 	.short	0x0040
        /*00a4*/ 	.byte	0x00, 0xf0, 0x21, 0x00


	//----- nvinfo : EIATTR_KPARAM_INFO
	.align		4
.L_1317:
        /*00a8*/ 	.byte	0x04, 0x17
        /*00aa*/ 	.short	(.L_1319 - .L_1318)
.L_1318:
        /*00ac*/ 	.word	0x00000000
        /*00b0*/ 	.short	0x0007
        /*00b2*/ 	.short	0x0038
        /*00b4*/ 	.byte	0x00, 0xf0, 0x21, 0x00


	//----- nvinfo : EIATTR_KPARAM_INFO
	.align		4
.L_1319:
        /*00b8*/ 	.byte	0x04, 0x17
        /*00ba*/ 	.short	(.L_1321 - .L_1320)
.L_1320:
        /*00bc*/ 	.word	0x00000000
        /*00c0*/ 	.short	0x0006
        /*00c2*/ 	.short	0x0030
        /*00c4*/ 	.byte	0x00, 0xf0, 0x21, 0x00


	//----- nvinfo : EIATTR_KPARAM_INFO
	.align		4
.L_1321:
        /*00c8*/ 	.byte	0x04, 0x17
        /*00ca*/ 	.short	(.L_1323 - .L_1322)
.L_1322:
        /*00cc*/ 	.word	0x00000000
        /*00d0*/ 	.short	0x0005
        /*00d2*/ 	.short	0x0028
        /*00d4*/ 	.byte	0x00, 0xf0, 0x11, 0x00


	//----- nvinfo : EIATTR_KPARAM_INFO
	.align		4
.L_1323:
        /*00d8*/ 	.byte	0x04, 0x17
        /*00da*/ 	.short	(.L_1325 - .L_1324)
.L_1324:
        /*00dc*/ 	.word	0x00000000
        /*00e0*/ 	.short	0x0004
        /*00e2*/ 	.short	0x0020
        /*00e4*/ 	.byte	0x00, 0xf5, 0x21, 0x00


	//----- nvinfo : EIATTR_KPARAM_INFO
	.align		4
.L_1325:
        /*00e8*/ 	.byte	0x04, 0x17
        /*00ea*/ 	.short	(.L_1327 - .L_1326)
.L_1326:
        /*00ec*/ 	.word	0x00000000
        /*00f0*/ 	.short	0x0003
        /*00f2*/ 	.short	0x0018
        /*00f4*/ 	.byte	0x00, 0xf5, 0x21, 0x00


	//----- nvinfo : EIATTR_KPARAM_INFO
	.align		4
.L_1327:
        /*00f8*/ 	.byte	0x04, 0x17
        /*00fa*/ 	.short	(.L_1329 - .L_1328)
.L_1328:
        /*00fc*/ 	.word	0x00000000
        /*0100*/ 	.short	0x0002
        /*0102*/ 	.short	0x0010
        /*0104*/ 	.byte	0x00, 0xf5, 0x21, 0x00


	//----- nvinfo : EIATTR_KPARAM_INFO
	.align		4
.L_1329:
        /*0108*/ 	.byte	0x04, 0x17
        /*010a*/ 	.short	(.L_1331 - .L_1330)
.L_1330:
        /*010c*/ 	.word	0x00000000
        /*0110*/ 	.short	0x0001
        /*0112*/ 	.short	0x0008
        /*0114*/ 	.byte	0x00, 0xf5, 0x21, 0x00


	//----- nvinfo : EIATTR_KPARAM_INFO
	.align		4
.L_1331:
        /*0118*/ 	.byte	0x04, 0x17
        /*011a*/ 	.short	(.L_1333 - .L_1332)
.L_1332:
        /*011c*/ 	.word	0x00000000
        /*0120*/ 	.short	0x0000
        /*0122*/ 	.short	0x0000
        /*0124*/ 	.byte	0x00, 0xf5, 0x21, 0x00


	//----- nvinfo : EIATTR_SPARSE_MMA_MASK
	.align		4
.L_1333:
        /*0128*/ 	.byte	0x03, 0x50
        /*012a*/ 	.short	0x0000


	//----- nvinfo : EIATTR_MAXREG_COUNT
	.align		4
        /*012c*/ 	.byte	0x03, 0x1b
        /*012e*/ 	.short	0x00ff


	//----- nvinfo : EIATTR_EXTERNS
	.align		4
        /*0130*/ 	.byte	0x04, 0x0f
        /*0132*/ 	.short	(.L_1335 - .L_1334)


	//   ....[0]....
	.align		4
.L_1334:
        /*0134*/ 	.word	index@(__assertfail)


	//----- nvinfo : EIATTR_MERCURY_ISA_VERSION
	.align		4
.L_1335:
        /*0138*/ 	.byte	0x03, 0x5f
        /*013a*/ 	.short	0x0101


	//----- nvinfo : EIATTR_VRC_CTA_INIT_COUNT
	.align		4
        /*013c*/ 	.byte	0x02, 0x4a
	.zero		1
	.zero		1


	//----- nvinfo : EIATTR_SYSCALL_OFFSETS
	.align		4
        /*0140*/ 	.byte	0x04, 0x46
        /*0142*/ 	.short	(.L_1337 - .L_1336)


	//   ....[0]....
.L_1336:
        /*0144*/ 	.word	0x00000a20


	//   ....[1]....
        /*0148*/ 	.word	0x00000b60


	//----- nvinfo : EIATTR_EXIT_INSTR_OFFSETS
	.align		4
.L_1337:
        /*014c*/ 	.byte	0x04, 0x1c
        /*014e*/ 	.short	(.L_1339 - .L_1338)


	//   ....[0]....
.L_1338:
        /*0150*/ 	.word	0x000006b0


	//   ....[1]....
        /*0154*/ 	.word	0x00000a60


	//   ....[2]....
        /*0158*/ 	.word	0x00000b70


	//----- nvinfo : EIATTR_CRS_STACK_SIZE
	.align		4
.L_1339:
        /*015c*/ 	.byte	0x04, 0x1e
        /*015e*/ 	.short	(.L_1341 - .L_1340)
.L_1340:
        /*0160*/ 	.word	0x00000000


	//----- nvinfo : EIATTR_CBANK_PARAM_SIZE
	.align		4
.L_1341:
        /*0164*/ 	.byte	0x03, 0x19
        /*0166*/ 	.short	0x0080


	//----- nvinfo : EIATTR_PARAM_CBANK
	.align		4
        /*0168*/ 	.byte	0x04, 0x0a
        /*016a*/ 	.short	(.L_1343 - .L_1342)
	.align		4
.L_1342:
        /*016c*/ 	.word	index@(.nv.constant0._ZN4vllm38concat_and_cache_mla_rope_fused_kernelIN3c108BFloat16ELb0E13__nv_bfloat16hLNS_18Fp8KVCacheDataTypeE1EEEvPKlPT_S8_PKS7_SA_illlliPT2_S6_iiiiPKf)
        /*0170*/ 	.short	0x0380
        /*0172*/ 	.short	0x0080


	//----- nvinfo : EIATTR_SW_WAR
	.align		4
.L_1343:
        /*0174*/ 	.byte	0x04, 0x36
        /*0176*/ 	.short	(.L_1345 - .L_1344)
.L_1344:
        /*0178*/ 	.word	0x00000008
.L_1345:


//--------------------- .nv.info._ZN4vllm38concat_and_cache_mla_rope_fused_kernelIN3c108BFloat16ELb1E13__nv_bfloat16hLNS_18Fp8KVCacheDataTypeE1EEEvPKlPT_S8_PKS7_SA_illlliPT2_S6_iiiiPKf --------------------------
	.section	.nv.info._ZN4vllm38concat_and_cache_mla_rope_fused_kernelIN3c108BFloat16ELb1E13__nv_bfloat16hLNS_18Fp8KVCacheDataTypeE1EEEvPKlPT_S8_PKS7_SA_illlliPT2_S6_iiiiPKf,"",@"SHT_CUDA_INFO"
	.sectionflags	@""
	.align	4


	//----- nvinfo : EIATTR_CUDA_API_VERSION
	.align		4
        /*0000*/ 	.byte	0x04, 0x37
        /*0002*/ 	.short	(.L_1347 - .L_1346)
.L_1346:
        /*0004*/ 	.word	0x00000082


	//----- nvinfo : EIATTR_KPARAM_INFO
	.align		4
.L_1347:
        /*0008*/ 	.byte	0x04, 0x17
        /*000a*/ 	.short	(.L_1349 - .L_1348)
.L_1348:
        /*000c*/ 	.word	0x00000000
        /*0010*/ 	.short	0x0011
        /*0012*/ 	.short	0x0078
        /*0014*/ 	.byte	0x00, 0xf5, 0x21, 0x00


	//----- nvinfo : EIATTR_KPARAM_INFO
	.align		4
.L_1349:
        /*0018*/ 	.byte	0x04, 0x17
        /*001a*/ 	.short	(.L_1351 - .L_1350)
.L_1350:
        /*001c*/ 	.word	0x00000000
        /*0020*/ 	.short	0x0010
        /*0022*/ 	.short	0x0074
        /*0024*/ 	.byte	0x00, 0xf0, 0x11, 0x00


	//----- nvinfo : EIATTR_KPARAM_INFO
	.align		4
.L_1351:
        /*0028*/ 	.byte	0x04, 0x17
        /*002a*/ 	.short	(.L_1353 - .L_1352)
.L_1352:
        /*002c*/ 	.word	0x00000000
        /*0030*/ 	.short	0x000f
        /*0032*/ 	.short	0x0070
        /*0034*/ 	.byte	0x00, 0xf0, 0x11, 0x00


	//----- nvinfo : EIATTR_KPARAM_INFO
	.align		4
.L_1353:
        /*0038*/ 	.byte	0x04, 0x17
        /*003a*/ 	.short	(.L_1355 - .L_1354)
.L_1354:
        /*003c*/ 	.word	0x00000000
        /*0040*/ 	.short	0x000e
        /*0042*/ 	.short	0x006c
        /*0044*/ 	.byte	0x00, 0xf0, 0x11, 0x00


	//----- nvinfo : EIATTR_KPARAM_INFO
	.align		4
.L_1355:
        /*0048*/ 	.byte	0x04, 0x17
        /*004a*/ 	.short	(.L_1357 - .L_1356)
.L_1356:
        /*004c*/ 	.word	0x00000000
        /*0050*/ 	.short	0x000d
        /*0052*/ 	.short	0x0068
        /*0054*/ 	.byte	0x00, 0xf0, 0x11, 0x00


	//----- nvinfo : EIATTR_KPARAM_INFO
	.align		4
.L_1357:
        /*0058*/ 	.byte	0x04, 0x17
        /*005a*/ 	.short	(.L_1359 - .L_1358)
.L_1358:
        /*005c*/ 	.word	0x00000000
        /*0060*/ 	.short	0x000c
        /*0062*/ 	.short	0x0060
        /*0064*/ 	.byte	0x00, 0xf5, 0x21, 0x00


	//----- nvinfo : EIATTR_KPARAM_INFO
	.align		4
.L_1359:
        /*0068*/ 	.byte	0x04, 0x17
        /*006a*/ 	.short	(.L_1361 - .L_1360)
.L_1360:
        /*006c*/ 	.word	0x00000000
        /*0070*/ 	.short	0x000b
        /*0072*/ 	.short	0x0058
        /*0074*/ 	.byte	0x00, 0xf5, 0x21, 0x00


	//----- nvinfo : EIATTR_KPARAM_INFO
	.align		4
.L_1361:
        /*0078*/ 	.byte	0x04, 0x17
        /*007a*/ 	.short	(.L_1363 - .L_1362)
.L_1362:
        /*007c*/ 	.word	0x00000000
        /*0080*/ 	.short	0x000a
        /*0082*/ 	.short	0x0050
        /*0084*/ 	.byte	0x00, 0xf0, 0x11, 0x00


	//----- nvinfo : EIATTR_KPARAM_INFO
	.align		4
.L_1363:
        /*0088*/ 	.byte	0x04, 0x17
        /*008a*/ 	.short	(.L_1365 - .L_1364)
.L_1364:
        /*008c*/ 	.word	0x00000000
        /*0090*/ 	.short	0x0009
        /*0092*/ 	.short	0x0048
        /*0094*/ 	.byte	0x00, 0xf0, 0x21, 0x00


	//----- nvinfo : EIATTR_KPARAM_INFO
	.align		4
.L_1365:
        /*0098*/ 	.byte	0x04, 0x17
        /*009a*/ 	.short	(.L_1367 - .L_1366)
.L_1366:
        /*009c*/ 	.word	0x00000000
        /*00a0*/ 	.short	0x0008
        /*00a2*/ 	.short	0x0040
        /*00a4*/ 	.byte	0x00, 0xf0, 0x21, 0x00


	//----- nvinfo : EIATTR_KPARAM_INFO
	.align		4
.L_1367:
        /*00a8*/ 	.byte	0x04, 0x17
        /*00aa*/ 	.short	(.L_1369 - .L_1368)
.L_1368:
        /*00ac*/ 	.word	0x00000000
        /*00b0*/ 	.short	0x0007
        /*00b2*/ 	.short	0x0038
        /*00b4*/ 	.byte	0x00, 0xf0, 0x21, 0x00


	//----- nvinfo : EIATTR_KPARAM_INFO
	.align		4
.L_1369:
        /*00b8*/ 	.byte	0x04, 0x17
        /*00ba*/ 	.short	(.L_1371 - .L_1370)
.L_1370:
        /*00bc*/ 	.word	0x00000000
        /*00c0*/ 	.short	0x0006
        /*00c2*/ 	.short	0x0030
        /*00c4*/ 	.byte	0x00, 0xf0, 0x21, 0x00


	//----- nvinfo : EIATTR_KPARAM_INFO
	.align		4
.L_1371:
        /*00c8*/ 	.byte	0x04, 0x17
        /*00ca*/ 	.short	(.L_1373 - .L_1372)
.L_1372:
        /*00cc*/ 	.word	0x00000000
        /*00d0*/ 	.short	0x0005
        /*00d2*/ 	.short	0x0028
        /*00d4*/ 	.byte	0x00, 0xf0, 0x11, 0x00


	//----- nvinfo : EIATTR_KPARAM_INFO
	.align		4
.L_1373:
        /*00d8*/ 	.byte	0x04, 0x17
        /*00da*/ 	.short	(.L_1375 - .L_1374)
.L_1374:
        /*00dc*/ 	.word	0x00000000
        /*00e0*/ 	.short	0x0004
        /*00e2*/ 	.short	0x0020
        /*00e4*/ 	.byte	0x00, 0xf5, 0x21, 0x00


	//----- nvinfo : EIATTR_KPARAM_INFO
	.align		4
.L_1375:
        /*00e8*/ 	.byte	0x04, 0x17
        /*00ea*/ 	.short	(.L_1377 - .L_1376)
.L_1376:
        /*00ec*/ 	.word	0x00000000
        /*00f0*/ 	.short	0x0003
        /*00f2*/ 	.short	0x0018
        /*00f4*/ 	.byte	0x00, 0xf5, 0x21, 0x00


	//----- nvinfo : EIATTR_KPARAM_INFO
	.align		4
.L_1377:
        /*00f8*/ 	.byte	0x04, 0x17
        /*00fa*/ 	.short	(.L_1379 - .L_1378)
.L_1378:
        /*00fc*/ 	.word	0x00000000
        /*0100*/ 	.short	0x0002
        /*0102*/ 	.short	0x0010
        /*0104*/ 	.byte	0x00, 0xf5, 0x21, 0x00


	//----- nvinfo : EIATTR_KPARAM_INFO
	.align		4
.L_1379:
        /*0108*/ 	.byte	0x04, 0x17
        /*010a*/ 	.short	(.L_1381 - .L_1380)
.L_1380:
        /*010c*/ 	.word	0x00000000
        /*0110*/ 	.short	0x0001
        /*0112*/ 	.short	0x0008
        /*0114*/ 	.byte	0x00, 0xf5, 0x21, 0x00


	//----- nvinfo : EIATTR_KPARAM_INFO
	.align		4
.L_1381:
        /*0118*/ 	.byte	0x04, 0x17
        /*011a*/ 	.short	(.L_1383 - .L_1382)
.L_1382:
        /*011c*/ 	.word	0x00000000
        /*0120*/ 	.short	0x0000
        /*0122*/ 	.short	0x0000
        /*0124*/ 	.byte	0x00, 0xf5, 0x21, 0x00


	//----- nvinfo : EIATTR_SPARSE_MMA_MASK
	.align		4
.L_1383:
        /*0128*/ 	.byte	0x03, 0x50
        /*012a*/ 	.short	0x0000


	//----- nvinfo : EIATTR_MAXREG_COUNT
	.align		4
        /*012c*/ 	.byte	0x03, 0x1b
        /*012e*/ 	.short	0x00ff


	//----- nvinfo : EIATTR_EXTERNS
	.align		4
        /*0130*/ 	.byte	0x04, 0x0f
        /*0132*/ 	.short	(.L_1385 - .L_1384)


	//   ....[0]....
	.align		4
.L_1384:
        /*0134*/ 	.word	index@(__assertfail)


	//----- nvinfo : EIATTR_MERCURY_ISA_VERSION
	.align		4
.L_1385:
        /*0138*/ 	.byte	0x03, 0x5f
        /*013a*/ 	.short	0x0101


	//----- nvinfo : EIATTR_VRC_CTA_INIT_COUNT
	.align		4
        /*013c*/ 	.byte	0x02, 0x4a
	.zero		1
	.zero		1


	//----- nvinfo : EIATTR_SYSCALL_OFFSETS
	.align		4
        /*0140*/ 	.byte	0x04, 0x46
        /*0142*/ 	.short	(.L_1387 - .L_1386)


	//   ....[0]....
.L_1386:
        /*0144*/ 	.word	0x00000a30


	//   ....[1]....
        /*0148*/ 	.word	0x00000b70


	//----- nvinfo : EIATTR_EXIT_INSTR_OFFSETS
	.align		4
.L_1387:
        /*014c*/ 	.byte	0x04, 0x1c
        /*014e*/ 	.short	(.L_1389 - .L_1388)


	//   ....[0]....
.L_1388:
        /*0150*/ 	.word	0x000006b0


	//   ....[1]....
        /*0154*/ 	.word	0x00000a70


	//   ....[2]....
        /*0158*/ 	.word	0x00000b80


	//----- nvinfo : EIATTR_CRS_STACK_SIZE
	.align		4
.L_1389:
        /*015c*/ 	.byte	0x04, 0x1e
        /*015e*/ 	.short	(.L_1391 - .L_1390)
.L_1390:
        /*0160*/ 	.word	0x00000000


	//----- nvinfo : EIATTR_CBANK_PARAM_SIZE
	.align		4
.L_1391:
        /*0164*/ 	.byte	0x03, 0x19
        /*0166*/ 	.short	0x0080


	//----- nvinfo : EIATTR_PARAM_CBANK
	.align		4
        /*0168*/ 	.byte	0x04, 0x0a
        /*016a*/ 	.short	(.L_1393 - .L_1392)
	.align		4
.L_1392:
        /*016c*/ 	.word	index@(.nv.constant0._ZN4vllm38concat_and_cache_mla_rope_fused_kernelIN3c108BFloat16ELb1E13__nv_bfloat16hLNS_18Fp8KVCacheDataTypeE1EEEvPKlPT_S8_PKS7_SA_illlliPT2_S6_iiiiPKf)
        /*0170*/ 	.short	0x0380
        /*0172*/ 	.short	0x0080


	//----- nvinfo : EIATTR_SW_WAR
	.align		4
.L_1393:
        /*0174*/ 	.byte	0x04, 0x36
        /*0176*/ 	.short	(.L_1395 - .L_1394)
.L_1394:
        /*0178*/ 	.word	0x00000008
.L_1395:


//--------------------- .nv.info._ZN4vllm38concat_and_cache_mla_rope_fused_kernelIN3c104HalfELb0E13__nv_bfloat16hLNS_18Fp8KVCacheDataTypeE1EEEvPKlPT_S8_PKS7_SA_illlliPT2_S6_iiiiPKf --------------------------
	.section	.nv.info._ZN4vllm38concat_and_cache_mla_rope_fused_kernelIN3c104HalfELb0E13__nv_bfloat16hLNS_18Fp8KVCacheDataTypeE1EEEvPKlPT_S8_PKS7_SA_illlliPT2_S6_iiiiPKf,"",@"SHT_CUDA_INFO"
	.sectionflags	@""
	.align	4


	//----- nvinfo : EIATTR_CUDA_API_VERSION
	.align		4
        /*0000*/ 	.byte	0x04, 0x37
        /*0002*/ 	.short	(.L_1397 - .L_1396)
.L_1396:
        /*0004*/ 	.word	0x00000082


	//----- nvinfo : EIATTR_KPARAM_INFO
	.align		4
.L_1397:
        /*0008*/ 	.byte	0x04, 0x17
        /*000a*/ 	.short	(.L_1399 - .L_1398)
.L_1398:
        /*000c*/ 	.word	0x00000000
        /*0010*/ 	.short	0x0011
        /*0012*/ 	.short	0x0078
        /*0014*/ 	.byte	0x00, 0xf5, 0x21, 0x00


	//----- nvinfo : EIATTR_KPARAM_INFO
	.align		4
.L_1399:
        /*0018*/ 	.byte	0x04, 0x17
        /*001a*/ 	.short	(.L_1401 - .L_1400)
.L_1400:
        /*001c*/ 	.word	0x00000000
        /*0020*/ 	.short	0x0010
        /*0022*/ 	.short	0x0074
        /*0024*/ 	.byte	0x00, 0xf0, 0x11, 0x00


	//----- nvinfo : EIATTR_KPARAM_INFO
	.align		4
.L_1401:
        /*0028*/ 	.byte	0x04, 0x17
        /*002a*/ 	.short	(.L_1403 - .L_1402)
.L_1402:
        /*002c*/ 	.word	0x00000000
        /*0030*/ 	.short	0x000f
        /*0032*/ 	.short	0x0070
        /*0034*/ 	.byte	0x00, 0xf0, 0x11, 0x00


	//----- nvinfo : EIATTR_KPARAM_INFO
	.align		4
.L_1403:
        /*0038*/ 	.byte	0x04, 0x17
        /*003a*/ 	.short	(.L_1405 - .L_1404)
.L_1404:
        /*003c*/ 	.word	0x00000000
        /*0040*/ 	.short	0x000e
        /*0042*/ 	.short	0x006c
        /*0044*/ 	.byte	0x00, 0xf0, 0x11, 0x00


	//----- nvinfo : EIATTR_KPARAM_INFO
	.align		4
.L_1405:
        /*0048*/ 	.byte	0x04, 0x17
        /*004a*/ 	.short	(.L_1407 - .L_1406)
.L_1406:
        /*004c*/ 	.word	0x00000000
        /*0050*/ 	.short	0x000d
        /*0052*/ 	.short	0x0068
        /*0054*/ 	.byte	0x00, 0xf0, 0x11, 0x00


	//----- nvinfo : EIATTR_KPARAM_INFO
	.align		4
.L_1407:
        /*0058*/ 	.byte	0x04, 0x17
        /*005a*/ 	.short	(.L_1409 - .L_1408)
.L_1408:
        /*005c*/ 	.word	0x00000000
        /*0060*/ 	.short	0x000c
        /*0062*/ 	.short	0x0060
        /*0064*/ 	.byte	0x00, 0xf5, 0x21, 0x00


	//----- nvinfo : EIATTR_KPARAM_INFO
	.align		4
.L_1409:
        /*0068*/ 	.byte	0x04, 0x17
        /*006a*/ 	.short	(.L_1411 - .L_1410)
.L_1410:
        /*006c*/ 	.word	0x00000000
        /*0070*/ 	.short	0x000b
        /*0072*/ 	.short	0x0058
        /*0074*/ 	.byte	0x00, 0xf5, 0x21, 0x00


	//----- nvinfo : EIATTR_KPARAM_INFO
	.align		4
.L_1411:
        /*0078*/ 	.byte	0x04, 0x17
        /*007a*/ 	.short	(.L_1413 - .L_1412)
.L_1412:
        /*007c*/ 	.word	0x00000000
        /*0080*/ 	.short	0x000a
        /*0082*/ 	.short	0x0050
        /*0084*/ 	.byte	0x00, 0xf0, 0x11, 0x00


	//----- nvinfo : EIATTR_KPARAM_INFO
	.align		4
.L_1413:
        /*0088*/ 	.byte	0x04, 0x17
        /*008a*/ 	.short	(.L_1415 - .L_1414)
.L_1414:
        /*008c*/ 	.word	0x00000000
        /*0090*/ 	.short	0x0009
        /*0092*/ 	.short	0x0048
        /*0094*/ 	.byte	0x00, 0xf0, 0x21, 0x00


	//----- nvinfo : EIATTR_KPARAM_INFO
	.align		4
.L_1415:
        /*0098*/ 	.byte	0x04, 0x17
        /*009a*/ 	.short	(.L_1417 - .L_1416)
.L_1416:
        /*009c*/ 	.word	0x00000000
        /*00a0*/ 	.short	0x0008
        /*00a2*/ 	.short	0x0040
        /*00a4*/ 	.byte	0x00, 0xf0, 0x21, 0x00


	//----- nvinfo : EIATTR_KPARAM_INFO
	.align		4
.L_1417:
        /*00a8*/ 	.byte	0x04, 0x17
        /*00aa*/ 	.short	(.L_1419 - .L_1418)
.L_1418:
        /*00ac*/ 	.word	0x00000000
        /*00b0*/ 	.short	0x0007
        /*00b2*/ 	.short	0x0038
        /*00b4*/ 	.byte	0x00, 0xf0, 0x21, 0x00


	//----- nvinfo : EIATTR_KPARAM_INFO
	.align		4
.L_1419:
        /*00b8*/ 	.byte	0x04, 0x17
        /*00ba*/ 	.short	(.L_1421 - .L_1420)
.L_1420:
        /*00bc*/ 	.word	0x00000000
        /*00c0*/ 	.short	0x0006
        /*00c2*/ 	.short	0x0030
        /*00c4*/ 	.byte	0x00, 0xf0, 0x21, 0x00


	//----- nvinfo : EIATTR_KPARAM_INFO
	.align		4
.L_1421:
        /*00c8*/ 	.byte	0x04, 0x17
        /*00ca*/ 	.short	(.L_1423 - .L_1422)
.L_1422:
        /*00cc*/ 	.word	0x00000000
        /*00d0*/ 	.short	0x0005
        /*00d2*/ 	.short	0x0028
        /*00d4*/ 	.byte	0x00, 0xf0, 0x11, 0x00


	//----- nvinfo : EIATTR_KPARAM_INFO
	.align		4
.L_1423:
        /*00d8*/ 	.byte	0x04, 0x17
        /*00da*/ 	.short	(.L_1425 - .L_1424)
.L_1424:
        /*00dc*/ 	.word	0x00000000
        /*00e0*/ 	.short	0x0004
        /*00e2*/ 	.short	0x0020
        /*00e4*/ 	.byte	0x00, 0xf5, 0x21, 0x00


	//----- nvinfo : EIATTR_KPARAM_INFO
	.align		4
.L_1425:
        /*00e8*/ 	.byte	0x04, 0x17
        /*00ea*/ 	.short	(.L_1427 - .L_1426)
.L_1426:
        /*00ec*/ 	.word	0x00000000
        /*00f0*/ 	.short	0x0003
        /*00f2*/ 	.short	0x0018
        /*00f4*/ 	.byte	0x00, 0xf5, 0x21, 0x00


	//----- nvinfo : EIATTR_KPARAM_INFO
	.align		4
.L_1427:
        /*00f8*/ 	.byte	0x04, 0x17
        /*00fa*/ 	.short	(.L_1429 - .L_1428)
.L_1428:
        /*00fc*/ 	.word	0x00000000
        /*0100*/ 	.short	0x0002
        /*0102*/ 	.short	0x0010
        /*0104*/ 	.byte	0x00, 0xf5, 0x21, 0x00


	//----- nvinfo : EIATTR_KPARAM_INFO
	.align		4
.L_1429:
        /*0108*/ 	.byte	0x04, 0x17
        /*010a*/ 	.short	(.L_1431 - .L_1430)
.L_1430:
        /*010c*/ 	.word	0x00000000
        /*0110*/ 	.short	0x0001
        /*0112*/ 	.short	0x0008
        /*0114*/ 	.byte	0x00, 0xf5, 0x21, 0x00


	//----- nvinfo : EIATTR_KPARAM_INFO
	.align		4
.L_1431:
        /*0118*/ 	.byte	0x04, 0x17
        /*011a*/ 	.short	(.L_1433 - .L_1432)
.L_1432:
        /*011c*/ 	.word	0x00000000
        /*0120*/ 	.short	0x0000
        /*0122*/ 	.short	0x0000
        /*0124*/ 	.byte	0x00, 0xf5, 0x21, 0x00


	//----- nvinfo : EIATTR_SPARSE_MMA_MASK
	.align		4
.L_1433:
        /*0128*/ 	.byte	0x03, 0x50
        /*012a*/ 	.short	0x0000


	//----- nvinfo : EIATTR_MAXREG_COUNT
	.align		4
        /*012c*/ 	.byte	0x03, 0x1b
        /*012e*/ 	.short	0x00ff


	//----- nvinfo : EIATTR_EXTERNS
	.align		4
        /*0130*/ 	.byte	0x04, 0x0f
        /*0132*/ 	.short	(.L_1435 - .L_1434)


	//   ....[0]....
	.align		4
.L_1434:
        /*0134*/ 	.word	index@(__assertfail)


	//----- nvinfo : EIATTR_MERCURY_ISA_VERSION
	.align		4
.L_1435:
        /*0138*/ 	.byte	0x03, 0x5f
        /*013a*/ 	.short	0x0101


	//----- nvinfo : EIATTR_VRC_CTA_INIT_COUNT
	.align		4
        /*013c*/ 	.byte	0x02, 0x4a
	.zero		1
	.zero		1


	//----- nvinfo : EIATTR_SYSCALL_OFFSETS
	.align		4
        /*0140*/ 	.byte	0x04, 0x46
        /*0142*/ 	.short	(.L_1437 - .L_1436)


	//   ....[0]....
.L_1436:
        /*0144*/ 	.word	0x000009e0


	//   ....[1]....
        /*0148*/ 	.word	0x00000b20


	//----- nvinfo : EIATTR_EXIT_INSTR_OFFSETS
	.align		4
.L_1437:
        /*014c*/ 	.byte	0x04, 0x1c
        /*014e*/ 	.short	(.L_1439 - .L_1438)


	//   ....[0]....
.L_1438:
        /*0150*/ 	.word	0x00000690


	//   ....[1]....
        /*0154*/ 	.word	0x00000a20


	//   ....[2]....
        /*0158*/ 	.word	0x00000b30


	//----- nvinfo : EIATTR_CRS_STACK_SIZE
	.align		4
.L_1439:
        /*015c*/ 	.byte	0x04, 0x1e
        /*015e*/ 	.short	(.L_1441 - .L_1440)
.L_1440:
        /*0160*/ 	.word	0x00000000


	//----- nvinfo : EIATTR_CBANK_PARAM_SIZE
	.align		4
.L_1441:
        /*0164*/ 	.byte	0x03, 0x19
        /*0166*/ 	.short	0x0080


	//----- nvinfo : EIATTR_PARAM_CBANK
	.align		4
        /*0168*/ 	.byte	0x04, 0x0a
        /*016a*/ 	.short	(.L_1443 - .L_1442)
	.align		4
.L_1442:
        /*016c*/ 	.word	index@(.nv.constant0._ZN4vllm38concat_and_cache_mla_rope_fused_kernelIN3c104HalfELb0E13__nv_bfloat16hLNS_18Fp8KVCacheDataTypeE1EEEvPKlPT_S8_PKS7_SA_illlliPT2_S6_iiiiPKf)
        /*0170*/ 	.short	0x0380
        /*0172*/ 	.short	0x0080


	//----- nvinfo : EIATTR_SW_WAR
	.align		4
.L_1443:
        /*0174*/ 	.byte	0x04, 0x36
        /*0176*/ 	.short	(.L_1445 - .L_1444)
.L_1444:
        /*0178*/ 	.word	0x00000008
.L_1445:


//--------------------- .nv.info._ZN4vllm38concat_and_cache_mla_rope_fused_kernelIN3c104HalfELb1E13__nv_bfloat16hLNS_18Fp8KVCacheDataTypeE1EEEvPKlPT_S8_PKS7_SA_illlliPT2_S6_iiiiPKf --------------------------
	.section	.nv.info._ZN4vllm38concat_and_cache_mla_rope_fused_kernelIN3c104HalfELb1E13__nv_bfloat16hLNS_18Fp8KVCacheDataTypeE1EEEvPKlPT_S8_PKS7_SA_illlliPT2_S6_iiiiPKf,"",@"SHT_CUDA_INFO"
	.sectionflags	@""
	.align	4


	//----- nvinfo : EIATTR_CUDA_API_VERSION
	.align		4
        /*0000*/ 	.byte	0x04, 0x37
        /*0002*/ 	.short	(.L_1447 - .L_1446)
.L_1446:
        /*0004*/ 	.word	0x00000082


	//----- nvinfo : EIATTR_KPARAM_INFO
	.align		4
.L_1447:
        /*0008*/ 	.byte	0x04, 0x17
        /*000a*/ 	.short	(.L_1449 - .L_1448)
.L_1448:
        /*000c*/ 	.word	0x00000000
        /*0010*/ 	.short	0x0011
        /*0012*/ 	.short	0x0078
        /*0014*/ 	.byte	0x00, 0xf5, 0x21, 0x00


	//----- nvinfo : EIATTR_KPARAM_INFO
	.align		4
.L_1449:
        /*0018*/ 	.byte	0x04, 0x17
        /*001a*/ 	.short	(.L_1451 - .L_1450)
.L_1450:
        /*001c*/ 	.word	0x00000000
        /*0020*/ 	.short	0x0010
        /*0022*/ 	.short	0x0074
        /*0024*/ 	.byte	0x00, 0xf0, 0x11, 0x00


	//----- nvinfo : EIATTR_KPARAM_INFO
	.align		4
.L_1451:
        /*0028*/ 	.byte	0x04, 0x17
        /*002a*/ 	.short	(.L_1453 - .L_1452)
.L_1452:
        /*002c*/ 	.word	0x00000000
        /*0030*/ 	.short	0x000f
        /*0032*/ 	.short	0x0070
        /*0034*/ 	.byte	0x00, 0xf0, 0x11, 0x00


	//----- nvinfo : EIATTR_KPARAM_INFO
	.align		4
.L_1453:
        /*0038*/ 	.byte	0x04, 0x17
        /*003a*/ 	.short	(.L_1455 - .L_1454)
.L_1454:
        /*003c*/ 	.word	0x00000000
        /*0040*/ 	.short	0x000e
        /*0042*/ 	.short	0x006c
        /*0044*/ 	.byte	0x00, 0xf0, 0x11, 0x00


	//----- nvinfo : EIATTR_KPARAM_INFO
	.align		4
.L_1455:
        /*0048*/ 	.byte	0x04, 0x17
        /*004a*/ 	.short	(.L_1457 - .L_1456)
.L_1456:
        /*004c*/ 	.word	0x00000000
        /*0050*/ 	.short	0x000d
        /*0052*/ 	.short	0x0068
        /*0054*/ 	.byte	0x00, 0xf0, 0x11, 0x00


	//----- nvinfo : EIATTR_KPARAM_INFO
	.align		4
.L_1457:
        /*0058*/ 	.byte	0x04, 0x17
        /*005a*/ 	.short	(.L_1459 - .L_1458)
.L_1458:
        /*005c*/ 	.word	0x00000000
        /*0060*/ 	.short	0x000c
        /*0062*/ 	.short	0x0060
        /*0064*/ 	.byte	0x00, 0xf5, 0x21, 0x00


	//----- nvinfo : EIATTR_KPARAM_INFO
	.align		4
.L_1459:
        /*0068*/ 	.byte	0x04, 0x17
        /*006a*/ 	.short	(.L_1461 - .L_1460)
.L_1460:
        /*006c*/ 	.word	0x00000000
        /*0070*/ 	.short	0x000b
        /*0072*/ 	.short	0x0058
        /*0074*/ 	.byte	0x00, 0xf5, 0x21, 0x00


	//----- nvinfo : EIATTR_KPARAM_INFO
	.align		4
.L_1461:
        /*0078*/ 	.byte	0x04, 0x17
        /*007a*/ 	.short	(.L_1463 - .L_1462)
.L_1462:
        /*007c*/ 	.word	0x00000000
        /*0080*/ 	.short	0x000a
        /*0082*/ 	.short	0x0050
        /*0084*/ 	.byte	0x00, 0xf0, 0x11, 0x00


	//----- nvinfo : EIATTR_KPARAM_INFO
	.align		4
.L_1463:
        /*0088*/ 	.byte	0x04, 0x17
        /*008a*/ 	.short	(.L_1465 - .L_1464)
.L_1464:
        /*008c*/ 	.word	0x00000000
        /*0090*/ 	.short	0x0009
        /*0092*/ 	.short	0x0048
        /*0094*/ 	.byte	0x00, 0xf0, 0x21, 0x00


	//----- nvinfo : EIATTR_KPARAM_INFO
	.align		4
.L_1465:
        /*0098*/ 	.byte	0x04, 0x17
        /*009a*/ 	.short	(.L_1467 - .L_1466)
.L_1466:
        /*009c*/ 	.word	0x00000000
        /*00a0*/ 	.short	0x0008
        /*00a2*/ 	.short	0x0040
        /*00a4*/ 	.byte	0x00, 0xf0, 0x21, 0x00


	//----- nvinfo : EIATTR_KPARAM_INFO
	.align		4
.L_1467:
        /*00a8*/ 	.byte	0x04, 0x17
        /*00aa*/ 	.short	(.L_1469 - .L_1468)
.L_1468:
        /*00ac*/ 	.word	0x00000000
        /*00b0*/ 	.short	0x0007
        /*00b2*/ 	.short	0x0038
        /*00b4*/ 	.byte	0x00, 0xf0, 0x21, 0x00


	//----- nvinfo : EIATTR_KPARAM_INFO
	.align		4
.L_1469:
        /*00b8*/ 	.byte	0x04, 0x17
        /*00ba*/ 	.short	(.L_1471 - .L_1470)
.L_1470:
        /*00bc*/ 	.word	0x00000000
        /*00c0*/ 	.short	0x0006
        /*00c2*/ 	.short	0x0030
        /*00c4*/ 	.byte	0x00, 0xf0, 0x21, 0x00


	//----- nvinfo : EIATTR_KPARAM_INFO
	.align		4
.L_1471:
        /*00c8*/ 	.byte	0x04, 0x17
        /*00ca*/ 	.short	(.L_1473 - .L_1472)
.L_1472:
        /*00cc*/ 	.word	0x00000000
        /*00d0*/ 	.short	0x0005
        /*00d2*/ 	.short	0x0028
        /*00d4*/ 	.byte	0x00, 0xf0, 0x11, 0x00


	//----- nvinfo : EIATTR_KPARAM_INFO
	.align		4
.L_1473:
        /*00d8*/ 	.byte	0x04, 0x17
        /*00da*/ 	.short	(.L_1475 - .L_1474)
.L_1474:
        /*00dc*/ 	.word	0x00000000
        /*00e0*/ 	.short	0x0004
        /*00e2*/ 	.short	0x0020
        /*00e4*/ 	.byte	0x00, 0xf5, 0x21, 0x00


	//----- nvinfo : EIATTR_KPARAM_INFO
	.align		4
.L_1475:
        /*00e8*/ 	.byte	0x04, 0x17
        /*00ea*/ 	.short	(.L_1477 - .L_1476)
.L_1476:
        /*00ec*/ 	.word	0x00000000
        /*00f0*/ 	.short	0x0003
        /*00f2*/ 	.short	0x0018
        /*00f4*/ 	.byte	0x00, 0xf5, 0x21, 0x00


	//----- nvinfo : EIATTR_KPARAM_INFO
	.align		4
.L_1477:
        /*00f8*/ 	.byte	0x04, 0x17
        /*00fa*/ 	.short	(.L_1479 - .L_1478)
.L_1478:
        /*00fc*/ 	.word	0x00000000
        /*0100*/ 	.short	0x0002
        /*0102*/ 	.short	0x0010
        /*0104*/ 	.byte	0x00, 0xf5, 0x21, 0x00


	//----- nvinfo : EIATTR_KPARAM_INFO
	.align		4
.L_1479:
        /*0108*/ 	.byte	0x04, 0x17
        /*010a*/ 	.short	(.L_1481 - .L_1480)
.L_1480:
        /*010c*/ 	.word	0x00000000
        /*0110*/ 	.short	0x0001
        /*0112*/ 	.short	0x0008
        /*0114*/ 	.byte	0x00, 0xf5, 0x21, 0x00


	//----- nvinfo : EIATTR_KPARAM_INFO
	.align		4
.L_1481:
        /*0118*/ 	.byte	0x04, 0x17
        /*011a*/ 	.short	(.L_1483 - .L_1482)
.L_1482:
        /*011c*/ 	.word	0x00000000
        /*0120*/ 	.short	0x0000
        /*0122*/ 	.short	0x0000
        /*0124*/ 	.byte	0x00, 0xf5, 0x21, 0x00


	//----- nvinfo : EIATTR_SPARSE_MMA_MASK
	.align		4
.L_1483:
        /*0128*/ 	.byte	0x03, 0x50
        /*012a*/ 	.short	0x0000


	//----- nvinfo : EIATTR_MAXREG_COUNT
	.align		4
        /*012c*/ 	.byte	0x03, 0x1b
        /*012e*/ 	.short	0x00ff


	//----- nvinfo : EIATTR_EXTERNS
	.align		4
        /*0130*/ 	.byte	0x04, 0x0f
        /*0132*/ 	.short	(.L_1485 - .L_1484)


	//   ....[0]....
	.align		4
.L_1484:
        /*0134*/ 	.word	index@(__assertfail)


	//----- nvinfo : EIATTR_MERCURY_ISA_VERSION
	.align		4
.L_1485:
        /*0138*/ 	.byte	0x03, 0x5f
        /*013a*/ 	.short	0x0101


	//----- nvinfo : EIATTR_VRC_CTA_INIT_COUNT
	.align		4
        /*013c*/ 	.byte	0x02, 0x4a
	.zero		1
	.zero		1


	//----- nvinfo : EIATTR_SYSCALL_OFFSETS
	.align		4
        /*0140*/ 	.byte	0x04, 0x46
        /*0142*/ 	.short	(.L_1487 - .L_1486)


	//   ....[0]....
.L_1486:
        /*0144*/ 	.word	0x000009f0


	//   ....[1]....
        /*0148*/ 	.word	0x00000b30


	//----- nvinfo : EIATTR_EXIT_INSTR_OFFSETS
	.align		4
.L_1487:
        /*014c*/ 	.byte	0x04, 0x1c
        /*014e*/ 	.short	(.L_1489 - .L_1488)


	//   ....[0]....
.L_1488:
        /*0150*/ 	.word	0x00000690


	//   ....[1]....
        /*0154*/ 	.word	0x00000a30


	//   ....[2]....
        /*0158*/ 	.word	0x00000b40


	//----- nvinfo : EIATTR_CRS_STACK_SIZE
	.align		4
.L_1489:
        /*015c*/ 	.byte	0x04, 0x1e
        /*015e*/ 	.short	(.L_1491 - .L_1490)
.L_1490:
        /*0160*/ 	.word	0x00000000


	//----- nvinfo : EIATTR_CBANK_PARAM_SIZE
	.align		4
.L_1491:
        /*0164*/ 	.byte	0x03, 0x19
        /*0166*/ 	.short	0x0080


	//----- nvinfo : EIATTR_PARAM_CBANK
	.align		4
        /*0168*/ 	.byte	0x04, 0x0a
        /*016a*/ 	.short	(.L_1493 - .L_1492)
	.align		4
.L_1492:
        /*016c*/ 	.word	index@(.nv.constant0._ZN4vllm38concat_and_cache_mla_rope_fused_kernelIN3c104HalfELb1E13__nv_bfloat16hLNS_18Fp8KVCacheDataTypeE1EEEvPKlPT_S8_PKS7_SA_illlliPT2_S6_iiiiPKf)
        /*0170*/ 	.short	0x0380
        /*0172*/ 	.short	0x0080


	//----- nvinfo : EIATTR_SW_WAR
	.align		4
.L_1493:
        /*0174*/ 	.byte	0x04, 0x36
        /*0176*/ 	.short	(.L_1495 - .L_1494)
.L_1494:
        /*0178*/ 	.word	0x00000008
.L_1495:


//--------------------- .nv.info._ZN4vllm38concat_and_cache_mla_rope_fused_kernelIfLb0E13__nv_bfloat16hLNS_18Fp8KVCacheDataTypeE1EEEvPKlPT_S6_PKS5_S8_illlliPT2_S4_iiiiPKf --------------------------
	.section	.nv.info._ZN4vllm38concat_and_cache_mla_rope_fused_kernelIfLb0E13__nv_bfloat16hLNS_18Fp8KVCacheDataTypeE1EEEvPKlPT_S6_PKS5_S8_illlliPT2_S4_iiiiPKf,"",@"SHT_CUDA_INFO"
	.sectionflags	@""
	.align	4


	//----- nvinfo : EIATTR_CUDA_API_VERSION
	.align		4
        /*0000*/ 	.byte	0x04, 0x37
        /*0002*/ 	.short	(.L_1497 - .L_1496)
.L_1496:
        /*0004*/ 	.word	0x00000082


	//----- nvinfo : EIATTR_KPARAM_INFO
	.align		4
.L_1497:
        /*0008*/ 	.byte	0x04, 0x17
        /*000a*/ 	.short	(.L_1499 - .L_1498)
.L_1498:
        /*000c*/ 	.word	0x00000000
        /*0010*/ 	.short	0x0011
        /*0012*/ 	.short	0x0078
        /*0014*/ 	.byte	0x00, 0xf5, 0x21, 0x00


	//----- nvinfo : EIATTR_KPARAM_INFO
	.align		4
.L_1499:
        /*0018*/ 	.byte	0x04, 0x17
        /*001a*/ 	.short	(.L_1501 - .L_1500)
.L_1500:
        /*001c*/ 	.word	0x00000000
        /*0020*/ 	.short	0x0010
        /*0022*/ 	.short	0x0074
        /*0024*/ 	.byte	0x00, 0xf0, 0x11, 0x00


	//----- nvinfo : EIATTR_KPARAM_INFO
	.align		4
.L_1501:
        /*0028*/ 	.byte	0x04, 0x17
        /*002a*/ 	.short	(.L_1503 - .L_1502)
.L_1502:
        /*002c*/ 	.word	0x00000000
        /*0030*/ 	.short	0x000f
        /*0032*/ 	.short	0x0070
        /*0034*/ 	.byte	0x00, 0xf0, 0x11, 0x00


	//----- nvinfo : EIATTR_KPARAM_INFO
	.align		4
.L_1503:
        /*0038*/ 	.byte	0x04, 0x17
        /*003a*/ 	.short	(.L_1505 - .L_1504)
.L_1504:
        /*003c*/ 	.word	0x00000000
        /*0040*/ 	.short	0x000e
        /*0042*/ 	.short	0x006c
        /*0044*/ 	.byte	0x00, 0xf0, 0x11, 0x00


	//----- nvinfo : EIATTR_KPARAM_INFO
	.align		4
.L_1505:
        /*0048*/ 	.byte	0x04, 0x17
        /*004a*/ 	.short	(.L_1507 - .L_1506)
.L_1506:
        /*004c*/ 	.word	0x00000000
        /*0050*/ 	.short	0x000d
        /*0052*/ 	.short	0x0068
        /*0054*/ 	.byte	0x00, 0xf0, 0x11, 0x00


	//----- nvinfo : EIATTR_KPARAM_INFO
	.align		4
.L_1507:
        /*0058*/ 	.byte	0x04, 0x17
        /*005a*/ 	.short	(.L_1509 - .L_1508)
.L_1508:
        /*005c*/ 	.word	0x00000000
        /*0060*/ 	.short	0x000c
        /*0062*/ 	.short	0x0060
        /*0064*/ 	.byte	0x00, 0xf5, 0x21, 0x00


	//----- nvinfo : EIATTR_KPARAM_INFO
	.align		4
.L_1509:
        /*0068*/ 	.byte	0x04, 0x17
        /*006a*/ 	.short	(.L_1511 - .L_1510)
.L_1510:
        /*006c*/ 	.word	0x00000000
        /*0070*/ 	.short	0x000b
        /*0072*/ 	.short	0x0058
        /*0074*/ 	.byte	0x00, 0xf5, 0x21, 0x00


	//----- nvinfo : EIATTR_KPARAM_INFO
	.align		4
.L_1511:
        /*0078*/ 	.byte	0x04, 0x17
        /*007a*/ 	.short	(.L_1513 - .L_1512)
.L_1512:
        /*007c*/ 	.word	0x00000000
        /*0080*/ 	.short	0x000a
        /*0082*/ 	.short	0x0050
        /*0084*/ 	.byte	0x00, 0xf0, 0x11, 0x00


	//----- nvinfo : EIATTR_KPARAM_INFO
	.align		4
.L_1513:
        /*0088*/ 	.byte	0x04, 0x17
        /*008a*/ 	.short	(.L_1515 - .L_1514)
.L_1514:
        /*008c*/ 	.word	0x00000000
        /*0090*/ 	.short	0x0009
        /*0092*/ 	.short	0x0048
        /*0094*/ 	.byte	0x00, 0xf0, 0x21, 0x00


	//----- nvinfo : EIATTR_KPARAM_INFO
	.align		4
.L_1515:
        /*0098*/ 	.byte	0x04, 0x17
        /*009a*/ 	.short	(.L_1517 - .L_1516)
.L_1516:
        /*009c*/ 	.word	0x00000000
        /*00a0*/ 	.short	0x0008
        /*00a2*/ 	.short	0x0040
        /*00a4*/ 	.byte	0x00, 0xf0, 0x21, 0x00


	//----- nvinfo : EIATTR_KPARAM_INFO
	.align		4
.L_1517:
        /*00a8*/ 	.byte	0x04, 0x17
        /*00aa*/ 	.short	(.L_1519 - .L_1518)
.L_1518:
        /*00ac*/ 	.word	0x00000000
        /*00b0*/ 	.short	0x0007
        /*00b2*/ 	.short	0x0038
        /*00b4*/ 	.byte	0x00, 0xf0, 0x21, 0x00


	//----- nvinfo : EIATTR_KPARAM_INFO
	.align		4
.L_1519:
        /*00b8*/ 	.byte	0x04, 0x17
        /*00ba*/ 	.short	(.L_1521 - .L_1520)
.L_1520:
        /*00bc*/ 	.word	0x00000000
        /*00c0*/ 	.short	0x0006
        /*00c2*/ 	.short	0x0030
        /*00c4*/ 	.byte	0x00, 0xf0, 0x21, 0x00


	//----- nvinfo : EIATTR_KPARAM_INFO
	.align		4
.L_1521:
        /*00c8*/ 	.byte	0x04, 0x17
        /*00ca*/ 	.short	(.L_1523 - .L_1522)
.L_1522:
        /*00cc*/ 	.word	0x00000000
        /*00d0*/ 	.short	0x0005
        /*00d2*/ 	.short	0x0028
        /*00d4*/ 	.byte	0x00, 0xf0, 0x11, 0x00


	//----- nvinfo : EIATTR_KPARAM_INFO
	.align		4
.L_1523:
        /*00d8*/ 	.byte	0x04, 0x17
        /*00da*/ 	.short	(.L_1525 - .L_1524)
.L_1524:
        /*00dc*/ 	.word	0x00000000
        /*00e0*/ 	.short	0x0004
        /*00e2*/ 	.short	0x0020
        /*00e4*/ 	.byte	0x00, 0xf5, 0x21, 0x00


	//----- nvinfo : EIATTR_KPARAM_INFO
	.align		4
.L_1525:
        /*00e8*/ 	.byte	0x04, 0x17
        /*00ea*/ 	.short	(.L_1527 - .L_1526)
.L_1526:
        /*00ec*/ 	.word	0x00000000
        /*00f0*/ 	.short	0x0003
        /*00f2*/ 	.short	0x0018
        /*00f4*/ 	.byte	0x00, 0xf5, 0x21, 0x00


	//----- nvinfo : EIATTR_KPARAM_INFO
	.align		4
.L_1527:
        /*00f8*/ 	.byte	0x04, 0x17
        /*00fa*/ 	.short	(.L_1529 - .L_1528)
.L_1528:
        /*00fc*/ 	.word	0x00000000
        /*0100*/ 	.short	0x0002
        /*0102*/ 	.short	0x0010
        /*0104*/ 	.byte	0x00, 0xf5, 0x21, 0x00


	//----- nvinfo : EIATTR_KPARAM_INFO
	.align		4
.L_1529:
        /*0108*/ 	.byte	0x04, 0x17
        /*010a*/ 	.short	(.L_1531 - .L_1530)
.L_1530:
        /*010c*/ 	.word	0x00000000
        /*0110*/ 	.short	0x0001
        /*0112*/ 	.short	0x0008
        /*0114*/ 	.byte	0x00, 0xf5, 0x21, 0x00


	//----- nvinfo : EIATTR_KPARAM_INFO
	.align		4
.L_1531:
        /*0118*/ 	.byte	0x04, 0x17
        /*011a*/ 	.short	(.L_1533 - .L_1532)
.L_1532:
        /*011c*/ 	.word	0x00000000
        /*0120*/ 	.short	0x0000
        /*0122*/ 	.short	0x0000
        /*0124*/ 	.byte	0x00, 0xf5, 0x21, 0x00


	//----- nvinfo : EIATTR_SPARSE_MMA_MASK
	.align		4
.L_1533:
        /*0128*/ 	.byte	0x03, 0x50
        /*012a*/ 	.short	0x0000


	//----- nvinfo : EIATTR_MAXREG_COUNT
	.align		4
        /*012c*/ 	.byte	0x03, 0x1b
        /*012e*/ 	.short	0x00ff


	//----- nvinfo : EIATTR_EXTERNS
	.align		4
        /*0130*/ 	.byte	0x04, 0x0f
        /*0132*/ 	.short	(.L_1535 - .L_1534)


	//   ....[0]....
	.align		4
.L_1534:
        /*0134*/ 	.word	index@(__assertfail)


	//----- nvinfo : EIATTR_MERCURY_ISA_VERSION
	.align		4
.L_1535:
        /*0138*/ 	.byte	0x03, 0x5f
        /*013a*/ 	.short	0x0101


	//----- nvinfo : EIATTR_VRC_CTA_INIT_COUNT
	.align		4
        /*013c*/ 	.byte	0x02, 0x4a
	.zero		1
	.zero		1


	//----- nvinfo : EIATTR_SYSCALL_OFFSETS
	.align		4
        /*0140*/ 	.byte	0x04, 0x46
        /*0142*/ 	.short	(.L_1537 - .L_1536)


	//   ....[0]....
.L_1536:
        /*0144*/ 	.word	0x00000820


	//   ....[1]....
        /*0148*/ 	.word	0x00000960


	//----- nvinfo : EIATTR_EXIT_INSTR_OFFSETS
	.align		4
.L_1537:
        /*014c*/ 	.byte	0x04, 0x1c
        /*014e*/ 	.short	(.L_1539 - .L_1538)


	//   ....[0]....
.L_1538:
        /*0150*/ 	.word	0x000005b0


	//   ....[1]....
        /*0154*/ 	.word	0x00000860


	//   ....[2]....
        /*0158*/ 	.word	0x00000970


	//----- nvinfo : EIATTR_CRS_STACK_SIZE
	.align		4
.L_1539:
        /*015c*/ 	.byte	0x04, 0x1e
        /*015e*/ 	.short	(.L_1541 - .L_1540)
.L_1540:
        /*0160*/ 	.word	0x00000000


	//----- nvinfo : EIATTR_CBANK_PARAM_SIZE
	.align		4
.L_1541:
        /*0164*/ 	.byte	0x03, 0x19
        /*0166*/ 	.short	0x0080


	//----- nvinfo : EIATTR_PARAM_CBANK
	.align		4
        /*0168*/ 	.byte	0x04, 0x0a
        /*016a*/ 	.short	(.L_1543 - .L_1542)
	.align		4
.L_1542:
        /*016c*/ 	.word	index@(.nv.constant0._ZN4vllm38concat_and_cache_mla_rope_fused_kernelIfLb0E13__nv_bfloat16hLNS_18Fp8KVCacheDataTypeE1EEEvPKlPT_S6_PKS5_S8_illlliPT2_S4_iiiiPKf)
        /*0170*/ 	.short	0x0380
        /*0172*/ 	.short	0x0080


	//----- nvinfo : EIATTR_SW_WAR
	.align		4
.L_1543:
        /*0174*/ 	.byte	0x04, 0x36
        /*0176*/ 	.short	(.L_1545 - .L_1544)
.L_1544:
        /*0178*/ 	.word	0x00000008
.L_1545:


//--------------------- .nv.info._ZN4vllm38concat_and_cache_mla_rope_fused_kernelIfLb1E13__nv_bfloat16hLNS_18Fp8KVCacheDataTypeE1EEEvPKlPT_S6_PKS5_S8_illlliPT2_S4_iiiiPKf --------------------------
	.section	.nv.info._ZN4vllm38concat_and_cache_mla_rope_fused_kernelIfLb1E13__nv_bfloat16hLNS_18Fp8KVCacheDataTypeE1EEEvPKlPT_S6_PKS5_S8_illlliPT2_S4_iiiiPKf,"",@"SHT_CUDA_INFO"
	.sectionflags	@""
	.align	4


	//----- nvinfo : EIATTR_CUDA_API_VERSION
	.align		4
        /*0000*/ 	.byte	0x04, 0x37
        /*0002*/ 	.short	(.L_1547 - .L_1546)
.L_1546:
        /*0004*/ 	.word	0x00000082


	//----- nvinfo : EIATTR_KPARAM_INFO
	.align		4
.L_1547:
        /*0008*/ 	.byte	0x04, 0x17
        /*000a*/ 	.short	(.L_1549 - .L_1548)
.L_1548:
        /*000c*/ 	.word	0x00000000
        /*0010*/ 	.short	0x0011
        /*0012*/ 	.short	0x0078
        /*0014*/ 	.byte	0x00, 0xf5, 0x21, 0x00


	//----- nvinfo : EIATTR_KPARAM_INFO
	.align		4
.L_1549:
        /*0018*/ 	.byte	0x04, 0x17
        /*001a*/ 	.short	(.L_1551 - .L_1550)
.L_1550:
        /*001c*/ 	.word	0x00000000
        /*0020*/ 	.short	0x0010
        /*0022*/ 	.short	0x0074
        /*0024*/ 	.byte	0x00, 0xf0, 0x11, 0x00


	//----- nvinfo : EIATTR_KPARAM_INFO
	.align		4
.L_1551:
        /*0028*/ 	.byte	0x04, 0x17
        /*002a*/ 	.short	(.L_1553 - .L_1552)
.L_1552:
        /*002c*/ 	.word	0x00000000
        /*0030*/ 	.short	0x000f
        /*0032*/ 	.short	0x0070
        /*0034*/ 	.byte	0x00, 0xf0, 0x11, 0x00


	//----- nvinfo : EIATTR_KPARAM_INFO
	.align		4
.L_1553:
        /*0038*/ 	.byte	0x04, 0x17
        /*003a*/ 	.short	(.L_1555 - .L_1554)
.L_1554:
        /*003c*/ 	.word	0x00000000
        /*0040*/ 	.short	0x000e
        /*0042*/ 	.short	0x006c
        /*0044*/ 	.byte	0x00, 0xf0, 0x11, 0x00


	//----- nvinfo : EIATTR_KPARAM_INFO
	.align		4
.L_1555:
        /*0048*/ 	.byte	0x04, 0x17
        /*004a*/ 	.short	(.L_1557 - .L_1556)
.L_1556:
        /*004c*/ 	.word	0x00000000
        /*0050*/ 	.short	0x000d
        /*0052*/ 	.short	0x0068
        /*0054*/ 	.byte	0x00, 0xf0, 0x11, 0x00


	//----- nvinfo : EIATTR_KPARAM_INFO
	.align		4
.L_1557:
        /*0058*/ 	.byte	0x04, 0x17
        /*005a*/ 	.short	(.L_1559 - .L_1558)
.L_1558:
        /*005c*/ 	.word	0x00000000
        /*0060*/ 	.short	0x000c
        /*0062*/ 	.short	0x0060
        /*0064*/ 	.byte	0x00, 0xf5, 0x21, 0x00


	//----- nvinfo : EIATTR_KPARAM_INFO
	.align		4
.L_1559:
        /*0068*/ 	.byte	0x04, 0x17
        /*006a*/ 	.short	(.L_1561 - .L_1560)
.L_1560:
        /*006c*/ 	.word	0x00000000
        /*0070*/ 	.short	0x000b
        /*0072*/ 	.short	0x0058
        /*0074*/ 	.byte	0x00, 0xf5, 0x21, 0x00


	//----- nvinfo : EIATTR_KPARAM_INFO
	.align		4
.L_1561:
        /*0078*/ 	.byte	0x04, 0x17
        /*007a*/ 	.short	(.L_1563 - .L_1562)
.L_1562:
        /*007c*/ 	.word	0x00000000
        /*0080*/ 	.short	0x000a
        /*0082*/ 	.short	0x0050
        /*0084*/ 	.byte	0x00, 0xf0, 0x11, 0x00


	//----- nvinfo : EIATTR_KPARAM_INFO
	.align		4
.L_1563:
        /*0088*/ 	.byte	0x04, 0x17
        /*008a*/ 	.short	(.L_1565 - .L_1564)
.L_1564:
        /*008c*/ 	.word	0x00000000
        /*0090*/ 	.short	0x0009
        /*0092*/ 	.short	0x0048
        /*0094*/ 	.byte	0x00, 0xf0, 0x21, 0x00


	//----- nvinfo : EIATTR_KPARAM_INFO
	.align		4
.L_1565:
        /*0098*/ 	.byte	0x04, 0x17
        /*009a*/ 	.short	(.L_1567 - .L_1566)
.L_1566:
        /*009c*/ 	.word	0x00000000
        /*00a0*/ 	.short	0x0008
        /*00a2*/ 	.short	0x0040
        /*00a4*/ 	.byte	0x00, 0xf0, 0x21, 0x00


	//----- nvinfo : EIATTR_KPARAM_INFO
	.align		4
.L_1567:
        /*00a8*/ 	.byte	0x04, 0x17
        /*00aa*/ 	.short	(.L_1569 - .L_1568)
.L_1568:
        /*00ac*/ 	.word	0x00000000
        /*00b0*/ 	.short	0x0007
        /*00b2*/ 	.short	0x0038
        /*00b4*/ 	.byte	0x00, 0xf0, 0x21, 0x00


	//----- nvinfo : EIATTR_KPARAM_INFO
	.align		4
.L_1569:
        /*00b8*/ 	.byte	0x04, 0x17
        /*00ba*/ 	.short	(.L_1571 - .L_1570)
.L_1570:
        /*00bc*/ 	.word	0x00000000
        /*00c0*/ 	.short	0x0006
        /*00c2*/ 	.short	0x0030
        /*00c4*/ 	.byte	0x00, 0xf0, 0x21, 0x00


	//----- nvinfo : EIATTR_KPARAM_INFO
	.align		4
.L_1571:
        /*00c8*/ 	.byte	0x04, 0x17
        /*00ca*/ 	.short	(.L_1573 - .L_1572)
.L_1572:
        /*00cc*/ 	.word	0x00000000
        /*00d0*/ 	.short	0x0005
        /*00d2*/ 	.short	0x0028
        /*00d4*/ 	.byte	0x00, 0xf0, 0x11, 0x00


	//----- nvinfo : EIATTR_KPARAM_INFO
	.align		4
.L_1573:
        /*00d8*/ 	.byte	0x04, 0x17
        /*00da*/ 	.short	(.L_1575 - .L_1574)
.L_1574:
        /*00dc*/ 	.word	0x00000000
        /*00e0*/ 	.short	0x0004
        /*00e2*/ 	.short	0x0020
        /*00e4*/ 	.byte	0x00, 0xf5, 0x21, 0x00


	//----- nvinfo : EIATTR_KPARAM_INFO
	.align		4
.L_1575:
        /*00e8*/ 	.byte	0x04, 0x17
        /*00ea*/ 	.short	(.L_1577 - .L_1576)
.L_1576:
        /*00ec*/ 	.word	0x00000000
        /*00f0*/ 	.short	0x0003
        /*00f2*/ 	.short	0x0018
        /*00f4*/ 	.byte	0x00, 0xf5, 0x21, 0x00


	//----- nvinfo : EIATTR_KPARAM_INFO
	.align		4
.L_1577:
        /*00f8*/ 	.byte	0x04, 0x17
        /*00fa*/ 	.short	(.L_1579 - .L_1578)
.L_1578:
        /*00fc*/ 	.word	0x00000000
        /*0100*/ 	.short	0x0002
        /*0102*/ 	.short	0x0010
        /*0104*/ 	.byte	0x00, 0xf5, 0x21, 0x00


	//----- nvinfo : EIATTR_KPARAM_INFO
	.align		4
.L_1579:
        /*0108*/ 	.byte	0x04, 0x17
        /*010a*/ 	.short	(.L_1581 - .L_1580)
.L_1580:
        /*010c*/ 	.word	0x00000000
        /*0110*/ 	.short	0x0001
        /*0112*/ 	.short	0x0008
        /*0114*/ 	.byte	0x00, 0xf5, 0x21, 0x00


	//----- nvinfo : EIATTR_KPARAM_INFO
	.align		4
.L_1581:
        /*0118*/ 	.byte	0x04, 0x17
        /*011a*/ 	.short	(.L_1583 - .L_1582)
.L_1582:
        /*011c*/ 	.word	0x00000000
        /*0120*/ 	.short	0x0000
        /*0122*/ 	.short	0x0000
        /*0124*/ 	.byte	0x00, 0xf5, 0x21, 0x00


	//----- nvinfo : EIATTR_SPARSE_MMA_MASK
	.align		4
.L_1583:
        /*0128*/ 	.byte	0x03, 0x50
        /*012a*/ 	.short	0x0000


	//----- nvinfo : EIATTR_MAXREG_COUNT
	.align		4
        /*012c*/ 	.byte	0x03, 0x1b
        /*012e*/ 	.short	0x00ff


	//----- nvinfo : EIATTR_EXTERNS
	.align		4
        /*0130*/ 	.byte	0x04, 0x0f
        /*0132*/ 	.short	(.L_1585 - .L_1584)


	//   ....[0]....
	.align		4
.L_1584:
        /*0134*/ 	.word	index@(__assertfail)


	//----- nvinfo : EIATTR_MERCURY_ISA_VERSION
	.align		4
.L_1585:
        /*0138*/ 	.byte	0x03, 0x5f
        /*013a*/ 	.short	0x0101


	//----- nvinfo : EIATTR_VRC_CTA_INIT_COUNT
	.align		4
        /*013c*/ 	.byte	0x02, 0x4a
	.zero		1
	.zero		1


	//----- nvinfo : EIATTR_SYSCALL_OFFSETS
	.align		4
        /*0140*/ 	.byte	0x04, 0x46
        /*0142*/ 	.short	(.L_1587 - .L_1586)


	//   ....[0]....
.L_1586:
        /*0144*/ 	.word	0x00000830


	//   ....[1]....
        /*0148*/ 	.word	0x00000970


	//----- nvinfo : EIATTR_EXIT_INSTR_OFFSETS
	.align		4
.L_1587:
        /*014c*/ 	.byte	0x04, 0x1c
        /*014e*/ 	.short	(.L_1589 - .L_1588)


	//   ....[0]....
.L_1588:
        /*0150*/ 	.word	0x000005b0


	//   ....[1]....
        /*0154*/ 	.word	0x00000870


	//   ....[2]....
        /*0158*/ 	.word	0x00000980


	//----- nvinfo : EIATTR_CRS_STACK_SIZE
	.align		4
.L_1589:
        /*015c*/ 	.byte	0x04, 0x1e
        /*015e*/ 	.short	(.L_1591 - .L_1590)
.L_1590:
        /*0160*/ 	.word	0x00000000


	//----- nvinfo : EIATTR_CBANK_PARAM_SIZE
	.align		4
.L_1591:
        /*0164*/ 	.byte	0x03, 0x19
        /*0166*/ 	.short	0x0080


	//----- nvinfo : EIATTR_PARAM_CBANK
	.align		4
        /*0168*/ 	.byte	0x04, 0x0a
        /*016a*/ 	.short	(.L_1593 - .L_1592)
	.align		4
.L_1592:
        /*016c*/ 	.word	index@(.nv.constant0._ZN4vllm38concat_and_cache_mla_rope_fused_kernelIfLb1E13__nv_bfloat16hLNS_18Fp8KVCacheDataTypeE1EEEvPKlPT_S6_PKS5_S8_illlliPT2_S4_iiiiPKf)
        /*0170*/ 	.short	0x0380
        /*0172*/ 	.short	0x0080


	//----- nvinfo : EIATTR_SW_WAR
	.align		4
.L_1593:
        /*0174*/ 	.byte	0x04, 0x36
        /*0176*/ 	.short	(.L_1595 - .L_1594)
.L_1594:
        /*0178*/ 	.word	0x00000008
.L_1595:


//--------------------- .nv.info._ZN4vllm38concat_and_cache_mla_rope_fused_kernelIN3c108BFloat16ELb0EthLNS_18Fp8KVCacheDataTypeE1EEEvPKlPT_S7_PKS6_S9_illlliPT2_S5_iiiiPKf --------------------------
	.section	.nv.info._ZN4vllm38concat_and_cache_mla_rope_fused_kernelIN3c108BFloat16ELb0EthLNS_18Fp8KVCacheDataTypeE1EEEvPKlPT_S7_PKS6_S9_illlliPT2_S5_iiiiPKf,"",@"SHT_CUDA_INFO"
	.sectionflags	@""
	.align	4


	//----- nvinfo : EIATTR_CUDA_API_VERSION
	.align		4
        /*0000*/ 	.byte	0x04, 0x37
        /*0002*/ 	.short	(.L_1597 - .L_1596)
.L_1596:
        /*0004*/ 	.word	0x00000082


	//----- nvinfo : EIATTR_KPARAM_INFO
	.align		4
.L_1597:
        /*0008*/ 	.byte	0x04, 0x17
        /*000a*/ 	.short	(.L_1599 - .L_1598)
.L_1598:
        /*000c*/ 	.word	0x00000000
        /*0010*/ 	.short	0x0011
        /*0012*/ 	.short	0x0078
        /*0014*/ 	.byte	0x00, 0xf5, 0x21, 0x00


	//----- nvinfo : EIATTR_KPARAM_INFO
	.align		4
.L_1599:
        /*0018*/ 	.byte	0x04, 0x17
        /*001a*/ 	.short	(.L_1601 - .L_1600)
.L_1600:
        /*001c*/ 	.word	0x00000000
        /*0020*/ 	.short	0x0010
        /*0022*/ 	.short	0x0074
        /*0024*/ 	.byte	0x00, 0xf0, 0x11, 0x00


	//----- nvinfo : EIATTR_KPARAM_INFO
	.align		4
.L_1601:
        /*0028*/ 	.byte	0x04, 0x17
        /*002a*/ 	.short	(.L_1603 - .L_1602)
.L_1602:
        /*002c*/ 	.word	0x00000000
        /*0030*/ 	.short	0x000f
        /*0032*/ 	.short	0x0070
        /*0034*/ 	.byte	0x00, 0xf0, 0x11, 0x00


	//----- nvinfo : EIATTR_KPARAM_INFO
	.align		4
.L_1603:
        /*0038*/ 	.byte	0x04, 0x17
        /*003a*/ 	.short	(.L_1605 - .L_1604)
.L_1604:
        /*003c*/ 	.word	0x00000000
        /*0040*/ 	.short	0x000e
        /*0042*/ 	.short	0x006c
        /*0044*/ 	.byte	0x00, 0xf0, 0x11, 0x00


	//----- nvinfo : EIATTR_KPARAM_INFO
	.align		4
.L_1605:
        /*0048*/ 	.byte	0x04, 0x17
        /*004a*/ 	.short	(.L_1607 - .L_1606)
.L_1606:
        /*004c*/ 	.word	0x00000000
        /*0050*/ 	.short	0x000d
        /*0052*/ 	.short	0x0068
        /*0054*/ 	.byte	0x00, 0xf0, 0x11, 0x00


	//----- nvinfo : EIATTR_KPARAM_INFO
	.align		4
.L_1607:
        /*0058*/ 	.byte	0x04, 0x17
        /*005a*/ 	.short	(.L_1609 - .L_1608)
.L_1608:
        /*005c*/ 	.word	0x00000000
        /*0060*/ 	.short	0x000c
        /*0062*/ 	.short	0x0060
        /*0064*/ 	.byte	0x00, 0xf5, 0x21, 0x00


	//----- nvinfo : EIATTR_KPARAM_INFO
	.align		4
.L_1609:
        /*0068*/ 	.byte	0x04, 0x17
        /*006a*/ 	.short	(.L_1611 - .L_1610)
.L_1610:
        /*006c*/ 	.word	0x00000000
        /*0070*/ 	.short	0x000b
        /*0072*/ 	.short	0x0058
        /*0074*/ 	.byte	0x00, 0xf5, 0x21, 0x00


	//----- nvinfo : EIATTR_KPARAM_INFO
	.align		4
.L_1611:
        /*0078*/ 	.byte	0x04, 0x17
        /*007a*/ 	.short	(.L_1613 - .L_1612)
.L_1612:
        /*007c*/ 	.word	0x00000000
        /*0080*/ 	.short	0x000a
        /*0082*/ 	.short	0x0050
        /*0084*/ 	.byte	0x00, 0xf0, 0x11, 0x00


	//----- nvinfo : EIATTR_KPARAM_INFO
	.align		4
.L_1613:
        /*0088*/ 	.byte	0x04, 0x17
        /*008a*/ 	.short	(.L_1615 - .L_1614)
.L_1614:
        /*008c*/ 	.word	0x00000000
        /*0090*/ 	.short	0x0009
        /*0092*/ 	.short	0x0048
        /*0094*/ 	.byte	0x00, 0xf0, 0x21, 0x00


	//----- nvinfo : EIATTR_KPARAM_INFO
	.align		4
.L_1615:
        /*0098*/ 	.byte	0x04, 0x17
        /*009a*/ 	.short	(.L_1617 - .L_1616)
.L_1616:
        /*009c*/ 	.word	0x00000000
        /*00a0*/ 	.short	0x0008
        /*00a2*/ 	.short	0x0040
        /*00a4*/ 	.byte	0x00, 0xf0, 0x21, 0x00


	//----- nvinfo : EIATTR_KPARAM_INFO
	.align		4
.L_1617:
        /*00a8*/ 	.byte	0x04, 0x17
        /*00aa*/ 	.short	(.L_1619 - .L_1618)
.L_1618:
        /*00ac*/ 	.word	0x00000000
        /*00b0*/ 	.short	0x0007
        /*00b2*/ 	.short	0x0038
        /*00b4*/ 	.byte	0x00, 0xf0, 0x21, 0x00


	//----- nvinfo : EIATTR_KPARAM_INFO
	.align		4
.L_1619:
        /*00b8*/ 	.byte	0x04, 0x17
        /*00ba*/ 	.short	(.L_1621 - .L_1620)
.L_1620:
        /*00bc*/ 	.word	0x00000000
        /*00c0*/ 	.short	0x0006
        /*00c2*/ 	.short	0x0030
        /*00c4*/ 	.byte	0x00, 0xf0, 0x21, 0x00


	//----- nvinfo : EIATTR_KPARAM_INFO
	.align		4
.L_1621:
        /*00c8*/ 	.byte	0x04, 0x17
        /*00ca*/ 	.short	(.L_1623 - .L_1622)
.L_1622:
        /*00cc*/ 	.word	0x00000000
        /*00d0*/ 	.short	0x0005
        /*00d2*/ 	.short	0x0028
        /*00d4*/ 	.byte	0x00, 0xf0, 0x11, 0x00


	//----- nvinfo : EIATTR_KPARAM_INFO
	.align		4
.L_1623:
        /*00d8*/ 	.byte	0x04, 0x17
        /*00da*/ 	.short	(.L_1625 - .L_1624)
.L_1624:
        /*00dc*/ 	.word	0x00000000
        /*00e0*/ 	.short	0x0004
        /*00e2*/ 	.short	0x0020
        /*00e4*/ 	.byte	0x00, 0xf5, 0x21, 0x00


	//----- nvinfo : EIATTR_KPARAM_INFO
	.align		4
.L_1625:
        /*00e8*/ 	.byte	0x04, 0x17
        /*00ea*/ 	.short	(.L_1627 - .L_1626)
.L_1626:
        /*00ec*/ 	.word	0x00000000
        /*00f0*/ 	.short	0x0003
        /*00f2*/ 	.short	0x0018
        /*00f4*/ 	.byte	0x00, 0xf5, 0x21, 0x00


	//----- nvinfo : EIATTR_KPARAM_INFO
	.align		4
.L_1627:
        /*00f8*/ 	.byte	0x04, 0x17
        /*00fa*/ 	.short	(.L_1629 - .L_1628)
.L_1628:
        /*00fc*/ 	.word	0x00000000
        /*0100*/ 	.short	0x0002
        /*0102*/ 	.short	0x0010
        /*0104*/ 	.byte	0x00, 0xf5, 0x21, 0x00


	//----- nvinfo : EIATTR_KPARAM_INFO
	.align		4
.L_1629:
        /*0108*/ 	.byte	0x04, 0x17
        /*010a*/ 	.short	(.L_1631 - .L_1630)
.L_1630:
        /*010c*/ 	.word	0x00000000
        /*0110*/ 	.short	0x0001
        /*0112*/ 	.short	0x0008
        /*0114*/ 	.byte	0x00, 0xf5, 0x21, 0x00


	//----- nvinfo : EIATTR_KPARAM_INFO
	.align		4
.L_1631:
        /*0118*/ 	.byte	0x04, 0x17
        /*011a*/ 	.short	(.L_1633 - .L_1632)
.L_1632:
        /*011c*/ 	.word	0x00000000
        /*0120*/ 	.short	0x0000
        /*0122*/ 	.short	0x0000
        /*0124*/ 	.byte	0x00, 0xf5, 0x21, 0x00


	//----- nvinfo : EIATTR_SPARSE_MMA_MASK
	.align		4
.L_1633:
        /*0128*/ 	.byte	0x03, 0x50
        /*012a*/ 	.short	0x0000


	//----- nvinfo : EIATTR_MAXREG_COUNT
	.align		4
        /*012c*/ 	.byte	0x03, 0x1b
        /*012e*/ 	.short	0x00ff


	//----- nvinfo : EIATTR_EXTERNS
	.align		4
        /*0130*/ 	.byte	0x04, 0x0f
        /*0132*/ 	.short	(.L_1635 - .L_1634)


	//   ....[0]....
	.align		4
.L_1634:
        /*0134*/ 	.word	index@(__assertfail)


	//----- nvinfo : EIATTR_MERCURY_ISA_VERSION
	.align		4
.L_1635:
        /*0138*/ 	.byte	0x03, 0x5f
        /*013a*/ 	.short	0x0101


	//----- nvinfo : EIATTR_VRC_CTA_INIT_COUNT
	.align		4
        /*013c*/ 	.byte	0x02, 0x4a
	.zero		1
	.zero		1


	//----- nvinfo : EIATTR_SYSCALL_OFFSETS
	.align		4
        /*0140*/ 	.byte	0x04, 0x46
        /*0142*/ 	.short	(.L_1637 - .L_1636)


	//   ....[0]....
.L_1636:
        /*0144*/ 	.word	0x00000a20


	//   ....[1]....
        /*0148*/ 	.word	0x00000b60


	//----- nvinfo : EIATTR_EXIT_INSTR_OFFSETS
	.align		4
.L_1637:
        /*014c*/ 	.byte	0x04, 0x1c
        /*014e*/ 	.short	(.L_1639 - .L_1638)


	//   ....[0]....
.L_1638:
        /*0150*/ 	.word	0x000006b0


	//   ....[1]....
        /*0154*/ 	.word	0x00000a60


	//   ....[2]....
        /*0158*/ 	.word	0x00000b70


	//----- nvinfo : EIATTR_CRS_STACK_SIZE
	.align		4
.L_1639:
        /*015c*/ 	.byte	0x04, 0x1e
        /*015e*/ 	.short	(.L_1641 - .L_1640)
.L_1640:
        /*0160*/ 	.word	0x00000000


	//----- nvinfo : EIATTR_CBANK_PARAM_SIZE
	.align		4
.L_1641:
        /*0164*/ 	.byte	0x03, 0x19
        /*0166*/ 	.short	0x0080


	//----- nvinfo : EIATTR_PARAM_CBANK
	.align		4
        /*0168*/ 	.byte	0x04, 0x0a
        /*016a*/ 	.short	(.L_1643 - .L_1642)
	.align		4
.L_1642:
        /*016c*/ 	.word	index@(.nv.constant0._ZN4vllm38concat_and_cache_mla_rope_fused_kernelIN3c108BFloat16ELb0EthLNS_18Fp8KVCacheDataTypeE1EEEvPKlPT_S7_PKS6_S9_illlliPT2_S5_iiiiPKf)
        /*0170*/ 	.short	0x0380
        /*0172*/ 	.short	0x0080


	//----- nvinfo : EIATTR_SW_WAR
	.align		4
.L_1643:
        /*0174*/ 	.byte	0x04, 0x36
        /*0176*/ 	.short	(.L_1645 - .L_1644)
.L_1644:
        /*0178*/ 	.word	0x00000008
.L_1645:


//--------------------- .nv.info._ZN4vllm38concat_and_cache_mla_rope_fused_kernelIN3c108BFloat16ELb1EthLNS_18Fp8KVCacheDataTypeE1EEEvPKlPT_S7_PKS6_S9_illlliPT2_S5_iiiiPKf --------------------------
	.section	.nv.info._ZN4vllm38concat_and_cache_mla_rope_fused_kernelIN3c108BFloat16ELb1EthLNS_18Fp8KVCacheDataTypeE1EEEvPKlPT_S7_PKS6_S9_illlliPT2_S5_iiiiPKf,"",@"SHT_CUDA_INFO"
	.sectionflags	@""
	.align	4


	//----- nvinfo : EIATTR_CUDA_API_VERSION
	.align		4
        /*0000*/ 	.byte	0x04, 0x37
        /*0002*/ 	.short	(.L_1647 - .L_1646)
.L_1646:
        /*0004*/ 	.word	0x00000082


	//----- nvinfo : EIATTR_KPARAM_INFO
	.align		4
.L_1647:
        /*0008*/ 	.byte	0x04, 0x17
        /*000a*/ 	.short	(.L_1649 - .L_1648)
.L_1648:
        /*000c*/ 	.word	0x00000000
        /*0010*/ 	.short	0x0011
        /*0012*/ 	.short	0x0078
        /*0014*/ 	.byte	0x00, 0xf5, 0x21, 0x00


	//----- nvinfo : EIATTR_KPARAM_INFO
	.align		4
.L_1649:
        /*0018*/ 	.byte	0x04, 0x17
        /*001a*/ 	.short	(.L_1651 - .L_1650)
.L_1650:
        /*001c*/ 	.word	0x00000000
        /*0020*/ 	.short	0x0010
        /*0022*/ 	.short	0x0074
        /*0024*/ 	.byte	0x00, 0xf0, 0x11, 0x00


	//----- nvinfo : EIATTR_KPARAM_INFO
	.align		4
.L_1651:
        /*0028*/ 	.byte	0x04, 0x17
        /*002a*/ 	.short	(.L_1653 - .L_1652)
.L_1652:
        /*002c*/ 	.word	0x00000000
        /*0030*/ 	.short	0x000f
        /*0032*/ 	.short	0x0070
        /*0034*/ 	.byte	0x00, 0xf0, 0x11, 0x00


	//----- nvinfo : EIATTR_KPARAM_INFO
	.align		4
.L_1653:
        /*0038*/ 	.byte	0x04, 0x17
        /*003a*/ 	.short	(.L_1655 - .L_1654)
.L_1654:
        /*003c*/ 	.word	0x00000000
        /*0040*/ 	.short	0x000e
        /*0042*/ 	.short	0x006c
        /*0044*/ 	.byte	0x00, 0xf0, 0x11, 0x00


	//----- nvinfo : EIATTR_KPARAM_INFO
	.align		4
.L_1655:
        /*0048*/ 	.byte	0x04, 0x17
        /*004a*/ 	.short	(.L_1657 - .L_1656)
.L_1656:
        /*004c*/ 	.word	0x00000000
        /*0050*/ 	.short	0x000d
        /*0052*/ 	.short	0x0068
        /*0054*/ 	.byte	0x00, 0xf0, 0x11, 0x00


	//----- nvinfo : EIATTR_KPARAM_INFO
	.align		4
.L_1657:
        /*0058*/ 	.byte	0x04, 0x17
        /*005a*/ 	.short	(.L_1659 - .L_1658)
.L_1658:
        /*005c*/ 	.word	0x00000000
        /*0060*/ 	.short	0x000c
        /*0062*/ 	.short	0x0060
        /*0064*/ 	.byte	0x00, 0xf5, 0x21, 0x00


	//----- nvinfo : EIATTR_KPARAM_INFO
	.align		4
.L_1659:
        /*0068*/ 	.byte	0x04, 0x17
        /*006a*/ 	.short	(.L_1661 - .L_1660)
.L_1660:
        /*006c*/ 	.word	0x00000000
        /*0070*/ 	.short	0x000b
        /*0072*/ 	.short	0x0058
        /*0074*/ 	.byte	0x00, 0xf5, 0x21, 0x00


	//----- nvinfo : EIATTR_KPARAM_INFO
	.align		4
.L_1661:
        /*0078*/ 	.byte	0x04, 0x17
        /*007a*/ 	.short	(.L_1663 - .L_1662)
.L_1662:
        /*007c*/ 	.word	0x00000000
        /*0080*/ 	.short	0x000a
        /*0082*/ 	.short	0x0050
        /*0084*/ 	.byte	0x00, 0xf0, 0x11, 0x00


	//----- nvinfo : EIATTR_KPARAM_INFO
	.align		4
.L_1663:
        /*0088*/ 	.byte	0x04, 0x17
        /*008a*/ 	.short	(.L_1665 - .L_1664)
.L_1664:
        /*008c*/ 	.word	0x00000000
        /*0090*/ 	.short	0x0009
        /*0092*/ 	.short	0x0048
        /*0094*/ 	.byte	0x00, 0xf0, 0x21, 0x00


	//----- nvinfo : EIATTR_KPARAM_INFO
	.align		4
.L_1665:
        /*0098*/ 	.byte	0x04, 0x17
        /*009a*/ 	.short	(.L_1667 - .L_1666)
.L_1666:
        /*009c*/ 	.word	0x00000000
        /*00a0*/ 	.short	0x0008
        /*00a2*/ 	.short	0x0040
        /*00a4*/ 	.byte	0x00, 0xf0, 0x21, 0x00


	//----- nvinfo : EIATTR_KPARAM_INFO
	.align		4
.L_1667:
        /*00a8*/ 	.byte	0x04, 0x17
        /*00aa*/ 	.short	(.L_1669 - .L_1668)
.L_1668:
        /*00ac*/ 	.word	0x00000000
        /*00b0*/ 	.short	0x0007
        /*00b2*/ 	.short	0x0038
        /*00b4*/ 	.byte	0x00, 0xf0, 0x21, 0x00


	//----- nvinfo : EIATTR_KPARAM_INFO
	.align		4
.L_1669:
        /*00b8*/ 	.byte	0x04, 0x17
        /*00ba*/ 	.short	(.L_1671 - .L_1670)
.L_1670:
        /*00bc*/ 	.word	0x00000000
        /*00c0*/ 	.short	0x0006
        /*00c2*/ 	.short	0x0030
        /*00c4*/ 	.byte	0x00, 0xf0, 0x21, 0x00


	//----- nvinfo : EIATTR_KPARAM_INFO
	.align		4
.L_1671:
        /*00c8*/ 	.byte	0x04, 0x17
        /*00ca*/ 	.short	(.L_1673 - .L_1672)
.L_1672:
        /*00cc*/ 	.word	0x00000000
        /*00d0*/ 	.short	0x0005
        /*00d2*/ 	.short	0x0028
        /*00d4*/ 	.byte	0x00, 0xf0, 0x11, 0x00


	//----- nvinfo : EIATTR_KPARAM_INFO
	.align		4
.L_1673:
        /*00d8*/ 	.byte	0x04, 0x17
        /*00da*/ 	.short	(.L_1675 - .L_1674)
.L_1674:
        /*00dc*/ 	.word	0x00000000
        /*00e0*/ 	.short	0x0004
        /*00e2*/ 	.short	0x0020
        /*00e4*/ 	.byte	0x00, 0xf5, 0x21, 0x00


	//----- nvinfo : EIATTR_KPARAM_INFO
	.align		4
.L_1675:
        /*00e8*/ 	.byte	0x04, 0x17
        /*00ea*/ 	.short	(.L_1677 - .L_1676)
.L_1676:
        /*00ec*/ 	.word	0x00000000
        /*00f0*/ 	.short	0x0003
        /*00f2*/ 	.short	0x0018
        /*00f4*/ 	.byte	0x00, 0xf5, 0x21, 0x00


	//----- nvinfo : EIATTR_KPARAM_INFO
	.align		4
.L_1677:
        /*00f8*/ 	.byte	0x04, 0x17
        /*00fa*/ 	.short	(.L_1679 - .L_1678)
.L_1678:
        /*00fc*/ 	.word	0x00000000
        /*0100*/ 	.short	0x0002
        /*0102*/ 	.short	0x0010
        /*0104*/ 	.byte	0x00, 0xf5, 0x21, 0x00


	//----- nvinfo : EIATTR_KPARAM_INFO
	.align		4
.L_1679:
        /*0108*/ 	.byte	0x04, 0x17
        /*010a*/ 	.short	(.L_1681 - .L_1680)
.L_1680:
        /*010c*/ 	.word	0x00000000
        /*0110*/ 	.short	0x0001
        /*0112*/ 	.short	0x0008
        /*0114*/ 	.byte	0x00, 0xf5, 0x21, 0x00


	//----- nvinfo : EIATTR_KPARAM_INFO
	.align		4
.L_1681:
        /*0118*/ 	.byte	0x04, 0x17
        /*011a*/ 	.short	(.L_1683 - .L_1682)
.L_1682:
        /*011c*/ 	.word	0x00000000
        /*0120*/ 	.short	0x0000
        /*0122*/ 	.short	0x0000
        /*0124*/ 	.byte	0x00, 0xf5, 0x21, 0x00


	//----- nvinfo : EIATTR_SPARSE_MMA_MASK
	.align		4
.L_1683:
        /*0128*/ 	.byte	0x03, 0x50
        /*012a*/ 	.short	0x0000


	//----- nvinfo : EIATTR_MAXREG_COUNT
	.align		4
        /*012c*/ 	.byte	0x03, 0x1b
        /*012e*/ 	.short	0x00ff


	//----- nvinfo : EIATTR_EXTERNS
	.align		4
        /*0130*/ 	.byte	0x04, 0x0f
        /*0132*/ 	.short	(.L_1685 - .L_1684)


	//   ....[0]....
	.align		4
.L_1684:
        /*0134*/ 	.word	index@(__assertfail)


	//----- nvinfo : EIATTR_MERCURY_ISA_VERSION
	.align		4
.L_1685:
        /*0138*/ 	.byte	0x03, 0x5f
        /*013a*/ 	.short	0x0101


	//----- nvinfo : EIATTR_VRC_CTA_INIT_COUNT
	.align		4
        /*013c*/ 	.byte	0x02, 0x4a
	.zero		1
	.zero		1


	//----- nvinfo : EIATTR_SYSCALL_OFFSETS
	.align		4
        /*0140*/ 	.byte	0x04, 0x46
        /*0142*/ 	.short	(.L_1687 - .L_1686)


	//   ....[0]....
.L_1686:
        /*0144*/ 	.word	0x00000a30


	//   ....[1]....
        /*0148*/ 	.word	0x00000b70


	//----- nvinfo : EIATTR_EXIT_INSTR_OFFSETS
	.align		4
.L_1687:
        /*014c*/ 	.byte	0x04, 0x1c
        /*014e*/ 	.short	(.L_1689 - .L_1688)


	//   ....[0]....
.L_1688:
        /*0150*/ 	.word	0x000006b0


	//   ....[1]....
        /*0154*/ 	.word	0x00000a70


	//   ....[2]....
        /*0158*/ 	.word	0x00000b80


	//----- nvinfo : EIATTR_CRS_STACK_SIZE
	.align		4
.L_1689:
        /*015c*/ 	.byte	0x04, 0x1e
        /*015e*/ 	.short	(.L_1691 - .L_1690)
.L_1690:
        /*0160*/ 	.word	0x00000000


	//----- nvinfo : EIATTR_CBANK_PARAM_SIZE
	.align		4
.L_1691:
        /*0164*/ 	.byte	0x03, 0x19
        /*0166*/ 	.short	0x0080


	//----- nvinfo : EIATTR_PARAM_CBANK
	.align		4
        /*0168*/ 	.byte	0x04, 0x0a
        /*016a*/ 	.short	(.L_1693 - .L_1692)
	.align		4
.L_1692:
        /*016c*/ 	.word	index@(.nv.constant0._ZN4vllm38concat_and_cache_mla_rope_fused_kernelIN3c108BFloat16ELb1EthLNS_18Fp8KVCacheDataTypeE1EEEvPKlPT_S7_PKS6_S9_illlliPT2_S5_iiiiPKf)
        /*0170*/ 	.short	0x0380
        /*0172*/ 	.short	0x0080


	//----- nvinfo : EIATTR_SW_WAR
	.align		4
.L_1693:
        /*0174*/ 	.byte	0x04, 0x36
        /*0176*/ 	.short	(.L_1695 - .L_1694)
.L_1694:
        /*0178*/ 	.word	0x00000008
.L_1695:


//--------------------- .nv.info._ZN4vllm38concat_and_cache_mla_rope_fused_kernelIN3c104HalfELb0EthLNS_18Fp8KVCacheDataTypeE1EEEvPKlPT_S7_PKS6_S9_illlliPT2_S5_iiiiPKf --------------------------
	.section	.nv.info._ZN4vllm38concat_and_cache_mla_rope_fused_kernelIN3c104HalfELb0EthLNS_18Fp8KVCacheDataTypeE1EEEvPKlPT_S7_PKS6_S9_illlliPT2_S5_iiiiPKf,"",@"SHT_CUDA_INFO"
	.sectionflags	@""
	.align	4


	//----- nvinfo : EIATTR_CUDA_API_VERSION
	.align		4
        /*0000*/ 	.byte	0x04, 0x37
        /*0002*/ 	.short	(.L_1697 - .L_1696)
.L_1696:
        /*0004*/ 	.word	0x00000082


	//----- nvinfo : EIATTR_KPARAM_INFO
	.align		4
.L_1697:
        /*0008*/ 	.byte	0x04, 0x17
        /*000a*/ 	.short	(.L_1699 - .L_1698)
.L_1698:
        /*000c*/ 	.word	0x00000000
        /*0010*/ 	.short	0x0011
        /*0012*/ 	.short	0x0078
        /*0014*/ 	.byte	0x00, 0xf5, 0x21, 0x00


	//----- nvinfo : EIATTR_KPARAM_INFO
	.align		4
.L_1699:
        /*0018*/ 	.byte	0x04, 0x17
        /*001a*/ 	.short	(.L_1701 - .L_1700)
.L_1700:
        /*001c*/ 	.word	0x00000000
        /*0020*/ 	.short	0x0010
        /*0022*/ 	.short	0x0074
        /*0024*/ 	.byte	0x00, 0xf0, 0x11, 0x00


	//----- nvinfo : EIATTR_KPARAM_INFO
	.align		4
.L_1701:
        /*0028*/ 	.byte	0x04, 0x17
        /*002a*/ 	.short	(.L_1703 - .L_1702)
.L_1702:
        /*002c*/ 	.word	0x00000000
        /*0030*/ 	.short	0x000f
        /*0032*/ 	.short	0x0070
        /*0034*/ 	.byte	0x00, 0xf0, 0x11, 0x00


	//----- nvinfo : EIATTR_KPARAM_INFO
	.align		4
.L_1703:
        /*0038*/ 	.byte	0x04, 0x17
        /*003a*/ 	.short	(.L_1705 - .L_1704)
.L_1704:
        /*003c*/ 	.word	0x00000000
        /*0040*/ 	.short	0x000e
        /*0042*/ 	.short	0x006c
        /*0044*/ 	.byte	0x00, 0xf0, 0x11, 0x00


	//----- nvinfo : EIATTR_KPARAM_INFO
	.align		4
.L_1705:
        /*0048*/ 	.byte	0x04, 0x17
        /*004a*/ 	.short	(.L_1707 - .L_1706)
.L_1706:
        /*004c*/ 	.word	0x00000000
        /*0050*/ 	.short	0x000d
        /*0052*/ 	.short	0x0068
        /*0054*/ 	.byte	0x00, 0xf0, 0x11, 0x00


	//----- nvinfo : EIATTR_KPARAM_INFO
	.align		4
.L_1707:
        /*0058*/ 	.byte	0x04, 0x17
        /*005a*/ 	.short	(.L_1709 - .L_1708)
.L_1708:
        /*005c*/ 	.word	0x00000000
        /*0060*/ 	.short	0x000c
        /*0062*/ 	.short	0x0060
        /*0064*/ 	.byte	0x00, 0xf5, 0x21, 0x00


	//----- nvinfo : EIATTR_KPARAM_INFO
	.align		4
.L_1709:
        /*0068*/ 	.byte	0x04, 0x17
        /*006a*/ 	.short	(.L_1711 - .L_1710)
.L_1710:
        /*006c*/ 	.word	0x00000000
        /*0070*/ 	.short	0x000b
        /*0072*/ 	.short	0x0058
        /*0074*/ 	.byte	0x00, 0xf5, 0x21, 0x00


	//----- nvinfo : EIATTR_KPARAM_INFO
	.align		4
.L_1711:
        /*0078*/ 	.byte	0x04, 0x17
        /*007a*/ 	.short	(.L_1713 - .L_1712)
.L_1712:
        /*007c*/ 	.word	0x00000000
        /*0080*/ 	.short	0x000a
        /*0082*/ 	.short	0x0050
        /*0084*/ 	.byte	0x00, 0xf0, 0x11, 0x00


	//----- nvinfo : EIATTR_KPARAM_INFO
	.align		4
.L_1713:
        /*0088*/ 	.byte	0x04, 0x17
        /*008a*/ 	.short	(.L_1715 - .L_1714)
.L_1714:
        /*008c*/ 	.word	0x00000000
        /*0090*/ 	.short	0x0009
        /*0092*/ 	.short	0x0048
        /*0094*/ 	.byte	0x00, 0xf0, 0x21, 0x00


	//----- nvinfo : EIATTR_KPARAM_INFO
	.align		4
.L_1715:
        /*0098*/ 	.byte	0x04, 0x17
        /*009a*/ 	.short	(.L_1717 - .L_1716)
.L_1716:
        /*009c*/ 	.word	0x00000000
        /*00a0*/ 	.short	0x0008
        /*00a2*/ 	.short	0x0040
        /*00a4*/ 	.byte	0x00, 0xf0, 0x21, 0x00


	//----- nvinfo : EIATTR_KPARAM_INFO
	.align		4
.L_1717:
        /*00a8*/ 	.byte	0x04, 0x17
        /*00aa*/ 	.short	(.L_1719 - .L_1718)
.L_1718:
        /*00ac*/ 	.word	0x00000000
        /*00b0*/ 	.short	0x0007
        /*00b2*/ 	.short	0x0038
        /*00b4*/ 	.byte	0x00, 0xf0, 0x21, 0x00


	//----- nvinfo : EIATTR_KPARAM_INFO
	.align		4
.L_1719:
        /*00b8*/ 	.byte	0x04, 0x17
        /*00ba*/ 	.short	(.L_1721 - .L_1720)
.L_1720:
        /*00bc*/ 	.word	0x00000000
        /*00c0*/ 	.short	0x0006
        /*00c2*/ 	.short	0x0030
        /*00c4*/ 	.byte	0x00, 0xf0, 0x21, 0x00


	//----- nvinfo : EIATTR_KPARAM_INFO
	.align		4
.L_1721:
        /*00c8*/ 	.byte	0x04, 0x17
        /*00ca*/ 	.short	(.L_1723 - .L_1722)
.L_1722:
        /*00cc*/ 	.word	0x00000000
        /*00d0*/ 	.short	0x0005
        /*00d2*/ 	.short	0x0028
        /*00d4*/ 	.byte	0x00, 0xf0, 0x11, 0x00


	//----- nvinfo : EIATTR_KPARAM_INFO
	.align		4
.L_1723:
        /*00d8*/ 	.byte	0x04, 0x17
        /*00da*/ 	.short	(.L_1725 - .L_1724)
.L_1724:
        /*00dc*/ 	.word	0x00000000
        /*00e0*/ 	.short	0x0004
        /*00e2*/ 	.short	0x0020
        /*00e4*/ 	.byte	0x00, 0xf5, 0x21, 0x00


	//----- nvinfo : EIATTR_KPARAM_INFO
	.align		4
.L_1725:
        /*00e8*/ 	.byte	0x04, 0x17
        /*00ea*/ 	.short	(.L_1727 - .L_1726)
.L_1726:
        /*00ec*/ 	.word	0x00000000
        /*00f0*/ 	.short	0x0003
        /*00f2*/ 	.short	0x0018
        /*00f4*/ 	.byte	0x00, 0xf5, 0x21, 0x00


	//----- nvinfo : EIATTR_KPARAM_INFO
	.align		4
.L_1727:
        /*00f8*/ 	.byte	0x04, 0x17
        /*00fa*/ 	.short	(.L_1729 - .L_1728)
.L_1728:
        /*00fc*/ 	.word	0x00000000
        /*0100*/ 	.short	0x0002
        /*0102*/ 	.short	0x0010
        /*0104*/ 	.byte	0x00, 0xf5, 0x21, 0x00


	//----- nvinfo : EIATTR_KPARAM_INFO
	.align		4
.L_1729:
        /*0108*/ 	.byte	0x04, 0x17
        /*010a*/ 	.short	(.L_1731 - .L_1730)
.L_1730:
        /*010c*/ 	.word	0x00000000
        /*0110*/ 	.short	0x0001
        /*0112*/ 	.short	0x0008
        /*0114*/ 	.byte	0x00, 0xf5, 0x21, 0x00


	//----- nvinfo : EIATTR_KPARAM_INFO
	.align		4
.L_1731:
        /*0118*/ 	.byte	0x04, 0x17
        /*011a*/ 	.short	(.L_1733 - .L_1732)
.L_1732:
        /*011c*/ 	.word	0x00000000
        /*0120*/ 	.short	0x0000
        /*0122*/ 	.short	0x0000
        /*0124*/ 	.byte	0x00, 0xf5, 0x21, 0x00


	//----- nvinfo : EIATTR_SPARSE_MMA_MASK
	.align		4
.L_1733:
        /*0128*/ 	.byte	0x03, 0x50
        /*012a*/ 	.short	0x0000


	//----- nvinfo : EIATTR_MAXREG_COUNT
	.align		4
        /*012c*/ 	.byte	0x03, 0x1b
        /*012e*/ 	.short	0x00ff


	//----- nvinfo : EIATTR_EXTERNS
	.align		4
        /*0130*/ 	.byte	0x04, 0x0f
        /*0132*/ 	.short	(.L_1735 - .L_1734)


	//   ....[0]....
	.align		4
.L_1734:
        /*0134*/ 	.word	index@(__assertfail)


	//----- nvinfo : EIATTR_MERCURY_ISA_VERSION
	.align		4
.L_1735:
        /*0138*/ 	.byte	0x03, 0x5f
        /*013a*/ 	.short	0x0101


	//----- nvinfo : EIATTR_VRC_CTA_INIT_COUNT
	.align		4
        /*013c*/ 	.byte	0x02, 0x4a
	.zero		1
	.zero		1


	//----- nvinfo : EIATTR_SYSCALL_OFFSETS
	.align		4
        /*0140*/ 	.byte	0x04, 0x46
        /*0142*/ 	.short	(.L_1737 - .L_1736)


	//   ....[0]....
.L_1736:
        /*0144*/ 	.word	0x000009e0


	//   ....[1]....
        /*0148*/ 	.word	0x00000b20


	//----- nvinfo : EIATTR_EXIT_INSTR_OFFSETS
	.align		4
.L_1737:
        /*014c*/ 	.byte	0x04, 0x1c
        /*014e*/ 	.short	(.L_1739 - .L_1738)


	//   ....[0]....
.L_1738:
        /*0150*/ 	.word	0x00000690


	//   ....[1]....
        /*0154*/ 	.word	0x00000a20


	//   ....[2]....
        /*0158*/ 	.word	0x00000b30


	//----- nvinfo : EIATTR_CRS_STACK_SIZE
	.align		4
.L_1739:
        /*015c*/ 	.byte	0x04, 0x1e
        /*015e*/ 	.short	(.L_1741 - .L_1740)
.L_1740:
        /*0160*/ 	.word	0x00000000


	//----- nvinfo : EIATTR_CBANK_PARAM_SIZE
	.align		4
.L_1741:
        /*0164*/ 	.byte	0x03, 0x19
        /*0166*/ 	.short	0x0080


	//----- nvinfo : EIATTR_PARAM_CBANK
	.align		4
        /*0168*/ 	.byte	0x04, 0x0a
        /*016a*/ 	.short	(.L_1743 - .L_1742)
	.align		4
.L_1742:
        /*016c*/ 	.word	index@(.nv.constant0._ZN4vllm38concat_and_cache_mla_rope_fused_kernelIN3c104HalfELb0EthLNS_18Fp8KVCacheDataTypeE1EEEvPKlPT_S7_PKS6_S9_illlliPT2_S5_iiiiPKf)
        /*0170*/ 	.short	0x0380
        /*0172*/ 	.short	0x0080


	//----- nvinfo : EIATTR_SW_WAR
	.align		4
.L_1743:
        /*0174*/ 	.byte	0x04, 0x36
        /*0176*/ 	.short	(.L_1745 - .L_1744)
.L_1744:
        /*0178*/ 	.word	0x00000008
.L_1745:


//--------------------- .nv.info._ZN4vllm38concat_and_cache_mla_rope_fused_kernelIN3c104HalfELb1EthLNS_18Fp8KVCacheDataTypeE1EEEvPKlPT_S7_PKS6_S9_illlliPT2_S5_iiiiPKf --------------------------
	.section	.nv.info._ZN4vllm38concat_and_cache_mla_rope_fused_kernelIN3c104HalfELb1EthLNS_18Fp8KVCacheDataTypeE1EEEvPKlPT_S7_PKS6_S9_illlliPT2_S5_iiiiPKf,"",@"SHT_CUDA_INFO"
	.sectionflags	@""
	.align	4


	//----- nvinfo : EIATTR_CUDA_API_VERSION
	.align		4
        /*0000*/ 	.byte	0x04, 0x37
        /*0002*/ 	.short	(.L_1747 - .L_1746)
.L_1746:
        /*0004*/ 	.word	0x00000082


	//----- nvinfo : EIATTR_KPARAM_INFO
	.align		4
.L_1747:
        /*0008*/ 	.byte	0x04, 0x17
        /*000a*/ 	.short	(.L_1749 - .L_1748)
.L_1748:
        /*000c*/ 	.word	0x00000000
        /*0010*/ 	.short	0x0011
        /*0012*/ 	.short	0x0078
        /*0014*/ 	.byte	0x00, 0xf5, 0x21, 0x00


	//----- nvinfo : EIATTR_KPARAM_INFO
	.align		4
.L_1749:
        /*0018*/ 	.byte	0x04, 0x17
        /*001a*/ 	.short	(.L_1751 - .L_1750)
.L_1750:
        /*001c*/ 	.word	0x00000000
        /*0020*/ 	.short	0x0010
        /*0022*/ 	.short	0x0074
        /*0024*/ 	.byte	0x00, 0xf0, 0x11, 0x00


	//----- nvinfo : EIATTR_KPARAM_INFO
	.align		4
.L_1751:
        /*0028*/ 	.byte	0x04, 0x17
        /*002a*/ 	.short	(.L_1753 - .L_1752)
.L_1752:
        /*002c*/ 	.word	0x00000000
        /*0030*/ 	.short	0x000f
        /*0032*/ 	.short	0x0070
        /*0034*/ 	.byte	0x00, 0xf0, 0x11, 0x00


	//----- nvinfo : EIATTR_KPARAM_INFO
	.align		4
.L_1753:
        /*0038*/ 	.byte	0x04, 0x17
        /*003a*/ 	.short	(.L_1755 - .L_1754)
.L_1754:
        /*003c*/ 	.word	0x00000000
        /*0040*/ 	.short	0x000e
        /*0042*/ 	.short	0x006c
        /*0044*/ 	.byte	0x00, 0xf0, 0x11, 0x00


	//----- nvinfo : EIATTR_KPARAM_INFO
	.align		4
.L_1755:
        /*0048*/ 	.byte	0x04, 0x17
        /*004a*/ 	.short	(.L_1757 - .L_1756)
.L_1756:
        /*004c*/ 	.word	0x00000000
        /*0050*/ 	.short	0x000d
        /*0052*/ 	.short	0x0068
        /*0054*/ 	.byte	0x00, 0xf0, 0x11, 0x00


	//----- nvinfo : EIATTR_KPARAM_INFO
	.align		4
.L_1757:
        /*0058*/ 	.byte	0x04, 0x17
        /*005a*/ 	.short	(.L_1759 - .L_1758)
.L_1758:
        /*005c*/ 	.word	0x00000000
        /*0060*/ 	.short	0x000c
        /*0062*/ 	.short	0x0060
        /*0064*/ 	.byte	0x00, 0xf5, 0x21, 0x00


	//----- nvinfo : EIATTR_KPARAM_INFO
	.align		4
.L_1759:
        /*0068*/ 	.byte	0x04, 0x17
        /*006a*/ 	.short	(.L_1761 - .L_1760)
.L_1760:
        /*006c*/ 	.word	0x00000000
        /*0070*/ 	.short	0x000b
        /*0072*/ 	.short	0x0058
        /*0074*/ 	.byte	0x00, 0xf5, 0x21, 0x00


	//----- nvinfo : EIATTR_KPARAM_INFO
	.align		4
.L_1761:
        /*0078*/ 	.byte	0x04, 0x17
        /*007a*/ 	.short	(.L_1763 - .L_1762)
.L_1762:
        /*007c*/ 	.word	0x00000000
        /*0080*/ 	.short	0x000a
        /*0082*/ 	.short	0x0050
        /*0084*/ 	.byte	0x00, 0xf0, 0x11, 0x00


	//----- nvinfo : EIATTR_KPARAM_INFO
	.align		4
.L_1763:
        /*0088*/ 	.byte	0x04, 0x17
        /*008a*/ 	.short	(.L_1765 - .L_1764)
.L_1764:
        /*008c*/ 	.word	0x00000000
        /*0090*/ 	.short	0x0009
        /*0092*/ 	.short	0x0048
        /*0094*/ 	.byte	0x00, 0xf0, 0x21, 0x00


	//----- nvinfo : EIATTR_KPARAM_INFO
	.align		4
.L_1765:
        /*0098*/ 	.byte	0x04, 0x17
        /*009a*/ 	.short	(.L_1767 - .L_1766)
.L_1766:
        /*009c*/ 	.word	0x00000000
        /*00a0*/ 	.short	0x0008
        /*00a2*/ 	.short	0x0040
        /*00a4*/ 	.byte	0x00, 0xf0, 0x21, 0x00


	//----- nvinfo : EIATTR_KPARAM_INFO
	.align		4
.L_1767:
        /*00a8*/ 	.byte	0x04, 0x17
        /*00aa*/ 	.short	(.L_1769 - .L_1768)
.L_1768:
        /*00ac*/ 	.word	0x00000000
        /*00b0*/ 	.short	0x0007
        /*00b2*/ 	.short	0x0038
        /*00b4*/ 	.byte	0x00, 0xf0, 0x21, 0x00


	//----- nvinfo : EIATTR_KPARAM_INFO
	.align		4
.L_1769:
        /*00b8*/ 	.byte	0x04, 0x17
        /*00ba*/ 	.short	(.L_1771 - .L_1770)
.L_1770:
        /*00bc*/ 	.word	0x00000000
        /*00c0*/ 	.short	0x0006
        /*00c2*/ 	.short	0x0030
        /*00c4*/ 	.byte	0x00, 0xf0, 0x21, 0x00


	//----- nvinfo : EIATTR_KPARAM_INFO
	.align		4
.L_1771:
        /*00c8*/ 	.byte	0x04, 0x17
        /*00ca*/ 	.short	(.L_1773 - .L_1772)
.L_1772:
        /*00cc*/ 	.word	0x00000000
        /*00d0*/ 	.short	0x0005
        /*00d2*/ 	.short	0x0028
        /*00d4*/ 	.byte	0x00, 0xf0, 0x11, 0x00


	//----- nvinfo : EIATTR_KPARAM_INFO
	.align		4
.L_1773:
        /*00d8*/ 	.byte	0x04, 0x17
        /*00da*/ 	.short	(.L_1775 - .L_1774)
.L_1774:
        /*00dc*/ 	.word	0x00000000
        /*00e0*/ 	.short	0x0004
        /*00e2*/ 	.short	0x0020
        /*00e4*/ 	.byte	0x00, 0xf5, 0x21, 0x00


	//----- nvinfo : EIATTR_KPARAM_INFO
	.align		4
.L_1775:
        /*00e8*/ 	.byte	0x04, 0x17
        /*00ea*/ 	.short	(.L_1777 - .L_1776)
.L_1776:
        /*00ec*/ 	.word	0x00000000
        /*00f0*/ 	.short	0x0003
        /*00f2*/ 	.short	0x0018
        /*00f4*/ 	.byte	0x00, 0xf5, 0x21, 0x00


	//----- nvinfo : EIATTR_KPARAM_INFO
	.align		4
.L_1777:
        /*00f8*/ 	.byte	0x04, 0x17
        /*00fa*/ 	.short	(.L_1779 - .L_1778)
.L_1778:
        /*00fc*/ 	.word	0x00000000
        /*0100*/ 	.short	0x0002
        /*0102*/ 	.short	0x0010
        /*0104*/ 	.byte	0x00, 0xf5, 0x21, 0x00


	//----- nvinfo : EIATTR_KPARAM_INFO
	.align		4
.L_1779:
        /*0108*/ 	.byte	0x04, 0x17
        /*010a*/ 	.short	(.L_1781 - .L_1780)
.L_1780:
        /*010c*/ 	.word	0x00000000
        /*0110*/ 	.short	0x0001
        /*0112*/ 	.short	0x0008
        /*0114*/ 	.byte	0x00, 0xf5, 0x21, 0x00


	//----- nvinfo : EIATTR_KPARAM_INFO
	.align		4
.L_1781:
        /*0118*/ 	.byte	0x04, 0x17
        /*011a*/ 	.short	(.L_1783 - .L_1782)
.L_1782:
        /*011c*/ 	.word	0x00000000
        /*0120*/ 	.short	0x0000
        /*0122*/ 	.short	0x0000
        /*0124*/ 	.byte	0x00, 0xf5, 0x21, 0x00


	//----- nvinfo : EIATTR_SPARSE_MMA_MASK
	.align		4
.L_1783:
        /*0128*/ 	.byte	0x03, 0x50
        /*012a*/ 	.short	0x0000


	//----- nvinfo : EIATTR_MAXREG_COUNT
	.align		4
        /*012c*/ 	.byte	0x03, 0x1b
        /*012e*/ 	.short	0x00ff


	//----- nvinfo : EIATTR_EXTERNS
	.align		4
        /*0130*/ 	.byte	0x04, 0x0f
        /*0132*/ 	.short	(.L_1785 - .L_1784)


	//   ....[0]....
	.align		4
.L_1784:
        /*0134*/ 	.word	index@(__assertfail)


	//----- nvinfo : EIATTR_MERCURY_ISA_VERSION
	.align		4
.L_1785:
        /*0138*/ 	.byte	0x03, 0x5f
        /*013a*/ 	.short	0x0101


	//----- nvinfo : EIATTR_VRC_CTA_INIT_COUNT
	.align		4
        /*013c*/ 	.byte	0x02, 0x4a
	.zero		1
	.zero		1


	//----- nvinfo : EIATTR_SYSCALL_OFFSETS
	.align		4
        /*0140*/ 	.byte	0x04, 0x46
        /*0142*/ 	.short	(.L_1787 - .L_1786)


	//   ....[0]....
.L_1786:
        /*0144*/ 	.word	0x000009f0


	//   ....[1]....
        /*0148*/ 	.word	0x00000b30


	//----- nvinfo : EIATTR_EXIT_INSTR_OFFSETS
	.align		4
.L_1787:
        /*014c*/ 	.byte	0x04, 0x1c
        /*014e*/ 	.short	(.L_1789 - .L_1788)


	//   ....[0]....
.L_1788:
        /*0150*/ 	.word	0x00000690


	//   ....[1]....
        /*0154*/ 	.word	0x00000a30


	//   ....[2]....
        /*0158*/ 	.word	0x00000b40


	//----- nvinfo : EIATTR_CRS_STACK_SIZE
	.align		4
.L_1789:
        /*015c*/ 	.byte	0x04, 0x1e
        /*015e*/ 	.short	(.L_1791 - .L_1790)
.L_1790:
        /*0160*/ 	.word	0x00000000


	//----- nvinfo : EIATTR_CBANK_PARAM_SIZE
	.align		4
.L_1791:
        /*0164*/ 	.byte	0x03, 0x19
        /*0166*/ 	.short	0x0080


	//----- nvinfo : EIATTR_PARAM_CBANK
	.align		4
        /*0168*/ 	.byte	0x04, 0x0a
        /*016a*/ 	.short	(.L_1793 - .L_1792)
	.align		4
.L_1792:
        /*016c*/ 	.word	index@(.nv.constant0._ZN4vllm38concat_and_cache_mla_rope_fused_kernelIN3c104HalfELb1EthLNS_18Fp8KVCacheDataTypeE1EEEvPKlPT_S7_PKS6_S9_illlliPT2_S5_iiiiPKf)
        /*0170*/ 	.short	0x0380
        /*0172*/ 	.short	0x0080


	//----- nvinfo : EIATTR_SW_WAR
	.align		4
.L_1793:
        /*0174*/ 	.byte	0x04, 0x36
        /*0176*/ 	.short	(.L_1795 - .L_1794)
.L_1794:
        /*0178*/ 	.word	0x00000008
.L_1795:


//--------------------- .nv.info._ZN4vllm38concat_and_cache_mla_rope_fused_kernelIfLb0EthLNS_18Fp8KVCacheDataTypeE1EEEvPKlPT_S5_PKS4_S7_illlliPT2_S3_iiiiPKf --------------------------
	.section	.nv.info._ZN4vllm38concat_and_cache_mla_rope_fused_kernelIfLb0EthLNS_18Fp8KVCacheDataTypeE1EEEvPKlPT_S5_PKS4_S7_illlliPT2_S3_iiiiPKf,"",@"SHT_CUDA_INFO"
	.sectionflags	@""
	.align	4


	//----- nvinfo : EIATTR_CUDA_API_VERSION
	.align		4
        /*0000*/ 	.byte	0x04, 0x37
        /*0002*/ 	.short	(.L_1797 - .L_1796)
.L_1796:
        /*0004*/ 	.word	0x00000082


	//----- nvinfo : EIATTR_KPARAM_INFO
	.align		4
.L_1797:
        /*0008*/ 	.byte	0x04, 0x17
        /*000a*/ 	.short	(.L_1799 - .L_1798)
.L_1798:
        /*000c*/ 	.word	0x00000000
        /*0010*/ 	.short	0x0011
        /*0012*/ 	.short	0x0078
        /*0014*/ 	.byte	0x00, 0xf5, 0x21, 0x00


	//----- nvinfo : EIATTR_KPARAM_INFO
	.align		4
.L_1799:
        /*0018*/ 	.byte	0x04, 0x17
        /*001a*/ 	.short	(.L_1801 - .L_1800)
.L_1800:
        /*001c*/ 	.word	0x00000000
        /*0020*/ 	.short	0x0010
        /*0022*/ 	.short	0x0074
        /*0024*/ 	.byte	0x00, 0xf0, 0x11, 0x00


	//----- nvinfo : EIATTR_KPARAM_INFO
	.align		4
.L_1801:
        /*0028*/ 	.byte	0x04, 0x17
        /*002a*/ 	.short	(.L_1803 - .L_1802)
.L_1802:
        /*002c*/ 	.word	0x00000000
        /*0030*/ 	.short	0x000f
        /*0032*/ 	.short	0x0070
        /*0034*/ 	.byte	0x00, 0xf0, 0x11, 0x00


	//----- nvinfo : EIATTR_KPARAM_INFO
	.align		4
.L_1803:
        /*0038*/ 	.byte	0x04, 0x17
        /*003a*/ 	.short	(.L_1805 - .L_1804)
.L_1804:
        /*003c*/ 	.word	0x00000000
        /*0040*/ 	.short	0x000e
        /*0042*/ 	.short	0x006c
        /*0044*/ 	.byte	0x00, 0xf0, 0x11, 0x00


	//----- nvinfo : EIATTR_KPARAM_INFO
	.align		4
.L_1805:
        /*0048*/ 	.byte	0x04, 0x17
        /*004a*/ 	.short	(.L_1807 - .L_1806)
.L_1806:
        /*004c*/ 	.word	0x00000000
        /*0050*/ 	.short	0x000d
        /*0052*/ 	.short	0x0068
        /*0054*/ 	.byte	0x00, 0xf0, 0x11, 0x00


	//----- nvinfo : EIATTR_KPARAM_INFO
	.align		4
.L_1807:
        /*0058*/ 	.byte	0x04, 0x17
        /*005a*/ 	.short	(.L_1809 - .L_1808)
.L_1808:
        /*005c*/ 	.word	0x00000000
        /*0060*/ 	.short	0x000c
        /*0062*/ 	.short	0x0060
        /*0064*/ 	.byte	0x00, 0xf5, 0x21, 0x00


	//----- nvinfo : EIATTR_KPARAM_INFO
	.align		4
.L_1809:
        /*0068*/ 	.byte	0x04, 0x17
        /*006a*/ 	.short	(.L_1811 - .L_1810)
.L_1810:
        /*006c*/ 	.word	0x00000000
        /*0070*/ 	.short	0x000b
        /*0072*/ 	.short	0x0058
        /*0074*/ 	.byte	0x00, 0xf5, 0x21, 0x00


	//----- nvinfo : EIATTR_KPARAM_INFO
	.align		4
.L_1811:
        /*0078*/ 	.byte	0x04, 0x17
        /*007a*/ 	.short	(.L_1813 - .L_1812)
.L_1812:
        /*007c*/ 	.word	0x00000000
        /*0080*/ 	.short	0x000a
        /*0082*/ 	.short	0x0050
        /*0084*/ 	.byte	0x00, 0xf0, 0x11, 0x00


	//----- nvinfo : EIATTR_KPARAM_INFO
	.align		4
.L_1813:
        /*0088*/ 	.byte	0x04, 0x17
        /*008a*/ 	.short	(.L_1815 - .L_1814)
.L_1814:
        /*008c*/ 	.word	0x00000000
        /*0090*/ 	.short	0x0009
        /*0092*/ 	.short	0x0048
        /*0094*/ 	.byte	0x00, 0xf0, 0x21, 0x00


	//----- nvinfo : EIATTR_KPARAM_INFO
	.align		4
.L_1815:
        /*0098*/ 	.byte	0x04, 0x17
        /*009a*/ 	.short	(.L_1817 - .L_1816)
.L_1816:
        /*009c*/ 	.word	0x00000000
        /*00a0*/ 	.short	0x0008
        /*00a2*/ 	.short	0x0040
        /*00a4*/ 	.byte	0x00, 0xf0, 0x21, 0x00


	//----- nvinfo : EIATTR_KPARAM_INFO
	.align		4
.L_1817:
        /*00a8*/ 	.byte	0x04, 0x17
        /*00aa*/ 	.short	(.L_1819 - .L_1818)
.L_1818:
        /*00ac*/ 	.word	0x00000000
        /*00b0*/ 	.short	0x0007
        /*00b2*/ 	.short	0x0038
        /*00b4*/ 	.byte	0x00, 0xf0, 0x21, 0x00


	//----- nvinfo : EIATTR_KPARAM_INFO
	.align		4
.L_1819:
        /*00b8*/ 	.byte	0x04, 0x17
        /*00ba*/ 	.short	(.L_1821 - .L_1820)
.L_1820:
        /*00bc*/ 	.word	0x00000000
        /*00c0*/ 	.short	0x0006
        /*00c2*/ 	.short	0x0030
        /*00c4*/ 	.byte	0x00, 0xf0, 0x21, 0x00


	//----- nvinfo : EIATTR_KPARAM_INFO
	.align		4
.L_1821:
        /*00c8*/ 	.byte	0x04, 0x17
        /*00ca*/ 	.short	(.L_1823 - .L_1822)
.L_1822:
        /*00cc*/ 	.word	0x00000000
        /*00d0*/ 	.short	0x0005
        /*00d2*/ 	.short	0x0028
        /*00d4*/ 	.byte	0x00, 0xf0, 0x11, 0x00


	//----- nvinfo : EIATTR_KPARAM_INFO
	.align		4
.L_1823:
        /*00d8*/ 	.byte	0x04, 0x17
        /*00da*/ 	.short	(.L_1825 - .L_1824)
.L_1824:
        /*00dc*/ 	.word	0x00000000
        /*00e0*/ 	.short	0x0004
        /*00e2*/ 	.short	0x0020
        /*00e4*/ 	.byte	0x00, 0xf5, 0x21, 0x00


	//----- nvinfo : EIATTR_KPARAM_INFO
	.align		4
.L_1825:
        /*00e8*/ 	.byte	0x04, 0x17
        /*00ea*/ 	.short	(.L_1827 - .L_1826)
.L_1826:
        /*00ec*/ 	.word	0x00000000
        /*00f0*/ 	.short	0x0003
        /*00f2*/ 	.short	0x0018
        /*00f4*/ 	.byte	0x00, 0xf5, 0x21, 0x00


	//----- nvinfo : EIATTR_KPARAM_INFO
	.align		4
.L_1827:
        /*00f8*/ 	.byte	0x04, 0x17
        /*00fa*/ 	.short	(.L_1829 - .L_1828)
.L_1828:
        /*00fc*/ 	.word	0x00000000
        /*0100*/ 	.short	0x0002
        /*0102*/ 	.short	0x0010
        /*0104*/ 	.byte	0x00, 0xf5, 0x21, 0x00


	//----- nvinfo : EIATTR_KPARAM_INFO
	.align		4
.L_1829:
        /*0108*/ 	.byte	0x04, 0x17
        /*010a*/ 	.short	(.L_1831 - .L_1830)
.L_1830:
        /*010c*/ 	.word	0x00000000
        /*0110*/ 	.short	0x0001
        /*0112*/ 	.short	0x0008
        /*0114*/ 	.byte	0x00, 0xf5, 0x21, 0x00


	//----- nvinfo : EIATTR_KPARAM_INFO
	.align		4
.L_1831:
        /*0118*/ 	.byte	0x04, 0x17
        /*011a*/ 	.short	(.L_1833 - .L_1832)
.L_1832:
        /*011c*/ 	.word	0x00000000
        /*0120*/ 	.short	0x0000
        /*0122*/ 	.short	0x0000
        /*0124*/ 	.byte	0x00, 0xf5, 0x21, 0x00


	//----- nvinfo : EIATTR_SPARSE_MMA_MASK
	.align		4
.L_1833:
        /*0128*/ 	.byte	0x03, 0x50
        /*012a*/ 	.short	0x0000


	//----- nvinfo : EIATTR_MAXREG_COUNT
	.align		4
        /*012c*/ 	.byte	0x03, 0x1b
        /*012e*/ 	.short	0x00ff


	//----- nvinfo : EIATTR_EXTERNS
	.align		4
        /*0130*/ 	.byte	0x04, 0x0f
        /*0132*/ 	.short	(.L_1835 - .L_1834)


	//   ....[0]....
	.align		4
.L_1834:
        /*0134*/ 	.word	index@(__assertfail)


	//----- nvinfo : EIATTR_MERCURY_ISA_VERSION
	.align		4
.L_1835:
        /*0138*/ 	.byte	0x03, 0x5f
        /*013a*/ 	.short	0x0101


	//----- nvinfo : EIATTR_VRC_CTA_INIT_COUNT
	.align		4
        /*013c*/ 	.byte	0x02, 0x4a
	.zero		1
	.zero		1


	//----- nvinfo : EIATTR_SYSCALL_OFFSETS
	.align		4
        /*0140*/ 	.byte	0x04, 0x46
        /*0142*/ 	.short	(.L_1837 - .L_1836)


	//   ....[0]....
.L_1836:
        /*0144*/ 	.word	0x00000820


	//   ....[1]....
        /*0148*/ 	.word	0x00000960


	//----- nvinfo : EIATTR_EXIT_INSTR_OFFSETS
	.align		4
.L_1837:
        /*014c*/ 	.byte	0x04, 0x1c
        /*014e*/ 	.short	(.L_1839 - .L_1838)


	//   ....[0]....
.L_1838:
        /*0150*/ 	.word	0x000005b0


	//   ....[1]....
        /*0154*/ 	.word	0x00000860


	//   ....[2]....
        /*0158*/ 	.word	0x00000970


	//----- nvinfo : EIATTR_CRS_STACK_SIZE
	.align		4
.L_1839:
        /*015c*/ 	.byte	0x04, 0x1e
        /*015e*/ 	.short	(.L_1841 - .L_1840)
.L_1840:
        /*0160*/ 	.word	0x00000000


	//----- nvinfo : EIATTR_CBANK_PARAM_SIZE
	.align		4
.L_1841:
        /*0164*/ 	.byte	0x03, 0x19
        /*0166*/ 	.short	0x0080


	//----- nvinfo : EIATTR_PARAM_CBANK
	.align		4
        /*0168*/ 	.byte	0x04, 0x0a
        /*016a*/ 	.short	(.L_1843 - .L_1842)
	.align		4
.L_1842:
        /*016c*/ 	.word	index@(.nv.constant0._ZN4vllm38concat_and_cache_mla_rope_fused_kernelIfLb0EthLNS_18Fp8KVCacheDataTypeE1EEEvPKlPT_S5_PKS4_S7_illlliPT2_S3_iiiiPKf)
        /*0170*/ 	.short	0x0380
        /*0172*/ 	.short	0x0080


	//----- nvinfo : EIATTR_SW_WAR
	.align		4
.L_1843:
        /*0174*/ 	.byte	0x04, 0x36
        /*0176*/ 	.short	(.L_1845 - .L_1844)
.L_1844:
        /*0178*/ 	.word	0x00000008
.L_1845:


//--------------------- .nv.info._ZN4vllm38concat_and_cache_mla_rope_fused_kernelIfLb1EthLNS_18Fp8KVCacheDataTypeE1EEEvPKlPT_S5_PKS4_S7_illlliPT2_S3_iiiiPKf --------------------------
	.section	.nv.info._ZN4vllm38concat_and_cache_mla_rope_fused_kernelIfLb1EthLNS_18Fp8KVCacheDataTypeE1EEEvPKlPT_S5_PKS4_S7_illlliPT2_S3_iiiiPKf,"",@"SHT_CUDA_INFO"
	.sectionflags	@""
	.align	4


	//----- nvinfo : EIATTR_CUDA_API_VERSION
	.align		4
        /*0000*/ 	.byte	0x04, 0x37
        /*0002*/ 	.short	(.L_1847 - .L_1846)
.L_1846:
        /*0004*/ 	.word	0x00000082


	//----- nvinfo : EIATTR_KPARAM_INFO
	.align		4
.L_1847:
        /*0008*/ 	.byte	0x04, 0x17
        /*000a*/ 	.short	(.L_1849 - .L_1848)
.L_1848:
        /*000c*/ 	.word	0x00000000
        /*0010*/ 	.short	0x0011
        /*0012*/ 	.short	0x0078
        /*0014*/ 	.byte	0x00, 0xf5, 0x21, 0x00


	//----- nvinfo : EIATTR_KPARAM_INFO
	.align		4
.L_1849:
        /*0018*/ 	.byte	0x04, 0x17
        /*001a*/ 	.short	(.L_1851 - .L_1850)
.L_1850:
        /*001c*/ 	.word	0x00000000
        /*0020*/ 	.short	0x0010
        /*0022*/ 	.short	0x0074
        /*0024*/ 	.byte	0x00, 0xf0, 0x11, 0x00


	//----- nvinfo : EIATTR_KPARAM_INFO
	.align		4
.L_1851:
        /*0028*/ 	.byte	0x04, 0x17
        /*002a*/ 	.short	(.L_1853 - .L_1852)
.L_1852:
        /*002c*/ 	.word	0x00000000
        /*0030*/ 	.short	0x000f
        /*0032*/ 	.short	0x0070
        /*0034*/ 	.byte	0x00, 0xf0, 0x11, 0x00


	//----- nvinfo : EIATTR_KPARAM_INFO
	.align		4
.L_1853:
        /*0038*/ 	.byte	0x04, 0x17
        /*003a*/ 	.short	(.L_1855 - .L_1854)
.L_1854:
        /*003c*/ 	.word	0x00000000
        /*0040*/ 	.short	0x000e
        /*0042*/ 	.short	0x006c
        /*0044*/ 	.byte	0x00, 0xf0, 0x11, 0x00


	//----- nvinfo : EIATTR_KPARAM_INFO
	.align		4
.L_1855:
        /*0048*/ 	.byte	0x04, 0x17
        /*004a*/ 	.short	(.L_1857 - .L_1856)
.L_1856:
        /*004c*/ 	.word	0x00000000
        /*0050*/ 	.short	0x000d
        /*0052*/ 	.short	0x0068
        /*0054*/ 	.byte	0x00, 0xf0, 0x11, 0x00


	//----- nvinfo : EIATTR_KPARAM_INFO
	.align		4
.L_1857:
        /*0058*/ 	.byte	0x04, 0x17
        /*005a*/ 	.short	(.L_1859 - .L_1858)
.L_1858:
        /*005c*/ 	.word	0x00000000
        /*0060*/ 	.short	0x000c
        /*0062*/ 	.short	0x0060
        /*0064*/ 	.byte	0x00, 0xf5, 0x21, 0x00


	//----- nvinfo : EIATTR_KPARAM_INFO
	.align		4
.L_1859:
        /*0068*/ 	.byte	0x04, 0x17
        /*006a*/ 	.short	(.L_1861 - .L_1860)
.L_1860:
        /*006c*/ 	.word	0x00000000
        /*0070*/ 	.short	0x000b
        /*0072*/ 	.short	0x0058
        /*0074*/ 	.byte	0x00, 0xf5, 0x21, 0x00


	//----- nvinfo : EIATTR_KPARAM_INFO
	.align		4
.L_1861:
        /*0078*/ 	.byte	0x04, 0x17
        /*007a*/ 	.short	(.L_1863 - .L_1862)
.L_1862:
        /*007c*/ 	.word	0x00000000
        /*0080*/ 	.short	0x000a
        /*0082*/ 	.short	0x0050
        /*0084*/ 	.byte	0x00, 0xf0, 0x11, 0x00


	//----- nvinfo : EIATTR_KPARAM_INFO
	.align		4
.L_1863:
        /*0088*/ 	.byte	0x04, 0x17
        /*008a*/ 	.short	(.L_1865 - .L_1864)
.L_1864:
        /*008c*/ 	.word	0x00000000
        /*0090*/ 	.short	0x0009
        /*0092*/ 	.short	0x0048
        /*0094*/ 	.byte	0x00, 0xf0, 0x21, 0x00


	//----- nvinfo : EIATTR_KPARAM_INFO
	.align		4
.L_1865:
        /*0098*/ 	.byte	0x04, 0x17
        /*009a*/ 	.short	(.L_1867 - .L_1866)
.L_1866:
        /*009c*/ 	.word	0x00000000
        /*00a0*/ 	.short	0x0008
        /*00a2*/ 	.short	0x0040
        /*00a4*/ 	.byte	0x00, 0xf0, 0x21, 0x00


	//----- nvinfo : EIATTR_KPARAM_INFO
	.align		4
.L_1867:
        /*00a8*/ 	.byte	0x04, 0x17
        /*00aa*/ 	.short	(.L_1869 - .L_1868)
.L_1868:
        /*00ac*/ 	.word	0x00000000
        /*00b0*/ 	.short	0x0007
        /*00b2*/ 	.short	0x0038
        /*00b4*/ 	.byte	0x00, 0xf0, 0x21, 0x00


	//----- nvinfo : EIATTR_KPARAM_INFO
	.align		4
.L_1869:
        /*00b8*/ 	.byte	0x04, 0x17
        /*00ba*/ 	.short	(.L_1871 - .L_1870)
.L_1870:
        /*00bc*/ 	.word	0x00000000
        /*00c0*/ 	.short	0x0006
        /*00c2*/ 	.short	0x0030
        /*00c4*/ 	.byte	0x00, 0xf0, 0x21, 0x00


	//----- nvinfo : EIATTR_KPARAM_INFO
	.align		4
.L_1871:
        /*00c8*/ 	.byte	0x04, 0x17
        /*00ca*/ 	.short	(.L_1873 - .L_1872)
.L_1872:
        /*00cc*/ 	.word	0x00000000
        /*00d0*/ 	.short	0x0005
        /*00d2*/ 	.short	0x0028
        /*00d4*/ 	.byte	0x00, 0xf0, 0x11, 0x00


	//----- nvinfo : EIATTR_KPARAM_INFO
	.align		4
.L_1873:
        /*00d8*/ 	.byte	0x04, 0x17
        /*00da*/ 	.short	(.L_1875 - .L_1874)
.L_1874:
        /*00dc*/ 	.word	0x00000000
        /*00e0*/ 	.short	0x0004
        /*00e2*/ 	.short	0x0020
        /*00e4*/ 	.byte	0x00, 0xf5, 0x21, 0x00


	//----- nvinfo : EIATTR_KPARAM_INFO
	.align		4
.L_1875:
        /*00e8*/ 	.byte	0x04, 0x17
        /*00ea*/ 	.short	(.L_1877 - .L_1876)
.L_1876:
        /*00ec*/ 	.word	0x00000000
        /*00f0*/ 	.short	0x0003
        /*00f2*/ 	.short	0x0018
        /*00f4*/ 	.byte	0x00, 0xf5, 0x21, 0x00


	//----- nvinfo : EIATTR_KPARAM_INFO
	.align		4
.L_1877:
        /*00f8*/ 	.byte	0x04, 0x17
        /*00fa*/ 	.short	(.L_1879 - .L_1878)
.L_1878:
        /*00fc*/ 	.word	0x00000000
        /*0100*/ 	.short	0x0002
        /*0102*/ 	.short	0x0010
        /*0104*/ 	.byte	0x00, 0xf5, 0x21, 0x00


	//----- nvinfo : EIATTR_KPARAM_INFO
	.align		4
.L_1879:
        /*0108*/ 	.byte	0x04, 0x17
        /*010a*/ 	.short	(.L_1881 - .L_1880)
.L_1880:
        /*010c*/ 	.word	0x00000000
        /*0110*/ 	.short	0x0001
        /*0112*/ 	.short	0x0008
        /*0114*/ 	.byte	0x00, 0xf5, 0x21, 0x00


	//----- nvinfo : EIATTR_KPARAM_INFO
	.align		4
.L_1881:
        /*0118*/ 	.byte	0x04, 0x17
        /*011a*/ 	.short	(.L_1883 - .L_1882)
.L_1882:
        /*011c*/ 	.word	0x00000000
        /*0120*/ 	.short	0x0000
        /*0122*/ 	.short	0x0000
        /*0124*/ 	.byte	0x00, 0xf5, 0x21, 0x00


	//----- nvinfo : EIATTR_SPARSE_MMA_MASK
	.align		4
.L_1883:
        /*0128*/ 	.byte	0x03, 0x50
        /*012a*/ 	.short	0x0000


	//----- nvinfo : EIATTR_MAXREG_COUNT
	.align		4
        /*012c*/ 	.byte	0x03, 0x1b
        /*012e*/ 	.short	0x00ff


	//----- nvinfo : EIATTR_EXTERNS
	.align		4
        /*0130*/ 	.byte	0x04, 0x0f
        /*0132*/ 	.short	(.L_1885 - .L_1884)


	//   ....[0]....
	.align		4
.L_1884:
        /*0134*/ 	.word	index@(__assertfail)


	//----- nvinfo : EIATTR_MERCURY_ISA_VERSION
	.align		4
.L_1885:
        /*0138*/ 	.byte	0x03, 0x5f
        /*013a*/ 	.short	0x0101


	//----- nvinfo : EIATTR_VRC_CTA_INIT_COUNT
	.align		4
        /*013c*/ 	.byte	0x02, 0x4a
	.zero		1
	.zero		1


	//----- nvinfo : EIATTR_SYSCALL_OFFSETS
	.align		4
        /*0140*/ 	.byte	0x04, 0x46
        /*0142*/ 	.short	(.L_1887 - .L_1886)


	//   ....[0]....
.L_1886:
        /*0144*/ 	.word	0x00000830


	//   ....[1]....
        /*0148*/ 	.word	0x00000970


	//----- nvinfo : EIATTR_EXIT_INSTR_OFFSETS
	.align		4
.L_1887:
        /*014c*/ 	.byte	0x04, 0x1c
        /*014e*/ 	.short	(.L_1889 - .L_1888)


	//   ....[0]....
.L_1888:
        /*0150*/ 	.word	0x000005b0


	//   ....[1]....
        /*0154*/ 	.word	0x00000870


	//   ....[2]....
        /*0158*/ 	.word	0x00000980


	//----- nvinfo : EIATTR_CRS_STACK_SIZE
	.align		4
.L_1889:
        /*015c*/ 	.byte	0x04, 0x1e
        /*015e*/ 	.short	(.L_1891 - .L_1890)
.L_1890:
        /*0160*/ 	.word	0x00000000


	//----- nvinfo : EIATTR_CBANK_PARAM_SIZE
	.align		4
.L_1891:
        /*0164*/ 	.byte	0x03, 0x19
        /*0166*/ 	.short	0x0080


	//----- nvinfo : EIATTR_PARAM_CBANK
	.align		4
        /*0168*/ 	.byte	0x04, 0x0a
        /*016a*/ 	.short	(.L_1893 - .L_1892)
	.align		4
.L_1892:
        /*016c*/ 	.word	index@(.nv.constant0._ZN4vllm38concat_and_cache_mla_rope_fused_kernelIfLb1EthLNS_18Fp8KVCacheDataTypeE1EEEvPKlPT_S5_PKS4_S7_illlliPT2_S3_iiiiPKf)
        /*0170*/ 	.short	0x0380
        /*0172*/ 	.short	0x0080


	//----- nvinfo : EIATTR_SW_WAR
	.align		4
.L_1893:
        /*0174*/ 	.byte	0x04, 0x36
        /*0176*/ 	.short	(.L_1895 - .L_1894)
.L_1894:
        /*0178*/ 	.word	0x00000008
.L_1895:


//--------------------- .nv.info._ZN4vllm38concat_and_cache_mla_rope_fused_kernelIN3c108BFloat16ELb0EfhLNS_18Fp8KVCacheDataTypeE1EEEvPKlPT_S7_PKS6_S9_illlliPT2_S5_iiiiPKf --------------------------
	.section	.nv.info._ZN4vllm38concat_and_cache_mla_rope_fused_kernelIN3c108BFloat16ELb0EfhLNS_18Fp8KVCacheDataTypeE1EEEvPKlPT_S7_PKS6_S9_illlliPT2_S5_iiiiPKf,"",@"SHT_CUDA_INFO"
	.sectionflags	@""
	.align	4


	//----- nvinfo : EIATTR_CUDA_API_VERSION
	.align		4
        /*0000*/ 	.byte	0x04, 0x37
        /*0002*/ 	.short	(.L_1897 - .L_1896)
.L_1896:
        /*0004*/ 	.word	0x00000082


	//----- nvinfo : EIATTR_KPARAM_INFO
	.align		4
.L_1897:
        /*0008*/ 	.byte	0x04, 0x17
        /*000a*/ 	.short	(.L_1899 - .L_1898)
.L_1898:
        /*000c*/ 	.word	0x00000000
        /*0010*/ 	.short	0x0011
        /*0012*/ 	.short	0x0078
        /*0014*/ 	.byte	0x00, 0xf5, 0x21, 0x00


	//----- nvinfo : EIATTR_KPARAM_INFO
	.align		4
.L_1899:
        /*0018*/ 	.byte	0x04, 0x17
        /*001a*/ 	.short	(.L_1901 - .L_1900)
.L_1900:
        /*001c*/ 	.word	0x00000000
        /*0020*/ 	.short	0x0010
        /*0022*/ 	.short	0x0074
        /*0024*/ 	.byte	0x00, 0xf0, 0x11, 0x00


	//----- nvinfo : EIATTR_KPARAM_INFO
	.align		4
.L_1901:
        /*0028*/ 	.byte	0x04, 0x17
        /*002a*/ 	.short	(.L_1903 - .L_1902)
.L_1902:
        /*002c*/ 	.word	0x00000000
        /*0030*/ 	.short	0x000f
        /*0032*/ 	.short	0x0070
        /*0034*/ 	.byte	0x00, 0xf0, 0x11, 0x00


	//----- nvinfo : EIATTR_KPARAM_INFO
	.align		4
.L_1903:
        /*0038*/ 	.byte	0x04, 0x17
        /*003a*/ 	.short	(.L_1905 - .L_1904)
.L_1904:
        /*003c*/ 	.word	0x00000000
        /*0040*/ 	.short	0x000e
        /*0042*/ 	.short	0x006c
        /*0044*/ 	.byte	0x00, 0xf0, 0x11, 0x00


	//----- nvinfo : EIATTR_KPARAM_INFO
	.align		4
.L_1905:
        /*0048*/ 	.byte	0x04, 0x17
        /*004a*/ 	.short	(.L_1907 - .L_1906)
.L_1906:
        /*004c*/ 	.word	0x00000000
        /*0050*/ 	.short	0x000d
        /*0052*/ 	.short	0x0068
        /*0054*/ 	.byte	0x00, 0xf0, 0x11, 0x00


	//----- nvinfo : EIATTR_KPARAM_INFO
	.align		4
.L_1907:
        /*0058*/ 	.byte	0x04, 0x17
        /*005a*/ 	.short	(.L_1909 - .L_1908)
.L_1908:
        /*005c*/ 	.word	0x00000000
        /*0060*/ 	.short	0x000c
        /*0062*/ 	.short	0x0060
        /*0064*/ 	.byte	0x00, 0xf5, 0x21, 0x00


	//----- nvinfo : EIATTR_KPARAM_INFO
	.align		4
.L_1909:
        /*0068*/ 	.byte	0x04, 0x17
        /*006a*/ 	.short	(.L_1911 - .L_1910)
.L_1910:
        /*006c*/ 	.word	0x00000000
        /*0070*/ 	.short	0x000b
        /*0072*/ 	.short	0x0058
        /*0074*/ 	.byte	0x00, 0xf5, 0x21, 0x00


	//----- nvinfo : EIATTR_KPARAM_INFO
	.align		4
.L_1911:
        /*0078*/ 	.byte	0x04, 0x17
        /*007a*/ 	.short	(.L_1913 - .L_1912)
.L_1912:
        /*007c*/ 	.word	0x00000000
        /*0080*/ 	.short	0x000a
        /*0082*/ 	.short	0x0050
        /*0084*/ 	.byte	0x00, 0xf0, 0x11, 0x00


	//----- nvinfo : EIATTR_KPARAM_INFO
	.align		4
.L_1913:
        /*0088*/ 	.byte	0x04, 0x17
        /*008a*/ 	.short	(.L_1915 - .L_1914)
.L_1914:
        /*008c*/ 	.word	0x00000000
        /*0090*/ 	.short	0x0009
        /*0092*/ 	.short	0x0048
        /*0094*/ 	.byte	0x00, 0xf0, 0x21, 0x00


	//----- nvinfo : EIATTR_KPARAM_INFO
	.align		4
.L_1915:
        /*0098*/ 	.byte	0x04, 0x17
        /*009a*/ 	.short	(.L_1917 - .L_1916)
.L_1916:
        /*009c*/ 	.word	0x00000000
        /*00a0*/ 	.short	0x0008
        /*00a2*/ 	.short	0x0040
        /*00a4*/ 	.byte	0x00, 0xf0, 0x21, 0x00


	//----- nvinfo : EIATTR_KPARAM_INFO
	.align		4
.L_1917:
        /*00a8*/ 	.byte	0x04, 0x17
        /*00aa*/ 	.short	(.L_1919 - .L_1918)
.L_1918:
        /*00ac*/ 	.word	0x00000000
        /*00b0*/ 	.short	0x0007
        /*00b2*/ 	.short	0x0038
        /*00b4*/ 	.byte	0x00, 0xf0, 0x21, 0x00


	//----- nvinfo : EIATTR_KPARAM_INFO
	.align		4
.L_1919:
        /*00b8*/ 	.byte	0x04, 0x17
        /*00ba*/ 	.short	(.L_1921 - .L_1920)
.L_1920:
        /*00bc*/ 	.word	0x00000000
        /*00c0*/ 	.short	0x0006
        /*00c2*/ 	.short	0x0030
        /*00c4*/ 	.byte	0x00, 0xf0, 0x21, 0x00


	//----- nvinfo : EIATTR_KPARAM_INFO
	.align		4
.L_1921:
        /*00c8*/ 	.byte	0x04, 0x17
        /*00ca*/ 	.short	(.L_1923 - .L_1922)
.L_1922:
        /*00cc*/ 	.word	0x00000000
        /*00d0*/ 	.short	0x0005
        /*00d2*/ 	.short	0x0028
        /*00d4*/ 	.byte	0x00, 0xf0, 0x11, 0x00


	//----- nvinfo : EIATTR_KPARAM_INFO
	.align		4
.L_1923:
        /*00d8*/ 	.byte	0x04, 0x17
        /*00da*/ 	.short	(.L_1925 - .L_1924)
.L_1924:
        /*00dc*/ 	.word	0x00000000
        /*00e0*/ 	.short	0x0004
        /*00e2*/ 	.short	0x0020
        /*00e4*/ 	.byte	0x00, 0xf5, 0x21, 0x00


	//----- nvinfo : EIATTR_KPARAM_INFO
	.align		4
.L_1925:
        /*00e8*/ 	.byte	0x04, 0x17
        /*00ea*/ 	.short	(.L_1927 - .L_1926)
.L_1926:
        /*00ec*/ 	.word	0x00000000
        /*00f0*/ 	.short	0x0003
        /*00f2*/ 	.short	0x0018
        /*00f4*/ 	.byte	0x00, 0xf5, 0x21, 0x00


	//----- nvinfo : EIATTR_KPARAM_INFO
	.align		4
.L_1927:
        /*00f8*/ 	.byte	0x04, 0x17
        /*00fa*/ 	.short	(.L_1929 - .L_1928)
.L_1928:
        /*00fc*/ 	.word	0x00000000
        /*0100*/ 	.short	0x0002
        /*0102*/ 	.short	0x0010
        /*0104*/ 	.byte	0x00, 0xf5, 0x21, 0x00


	//----- nvinfo : EIATTR_KPARAM_INFO
	.align		4
.L_1929:
        /*0108*/ 	.byte	0x04, 0x17
        /*010a*/ 	.short	(.L_1931 - .L_1930)
.L_1930:
        /*010c*/ 	.word	0x00000000
        /*0110*/ 	.short	0x0001
        /*0112*/ 	.short	0x0008
        /*0114*/ 	.byte	0x00, 0xf5, 0x21, 0x00


	//----- nvinfo : EIATTR_KPARAM_INFO
	.align		4
.L_1931:
        /*0118*/ 	.byte	0x04, 0x17
        /*011a*/ 	.short	(.L_1933 - .L_1932)
.L_1932:
        /*011c*/ 	.word	0x00000000
        /*0120*/ 	.short	0x0000
        /*0122*/ 	.short	0x0000
        /*0124*/ 	.byte	0x00, 0xf5, 0x21, 0x00


	//----- nvinfo : EIATTR_SPARSE_MMA_MASK
	.align		4
.L_1933:
        /*0128*/ 	.byte	0x03, 0x50
        /*012a*/ 	.short	0x0000


	//----- nvinfo : EIATTR_MAXREG_COUNT
	.align		4
        /*012c*/ 	.byte	0x03, 0x1b
        /*012e*/ 	.short	0x00ff


	//----- nvinfo : EIATTR_EXTERNS
	.align		4
        /*0130*/ 	.byte	0x04, 0x0f
        /*0132*/ 	.short	(.L_1935 - .L_1934)


	//   ....[0]....
	.align		4
.L_1934:
        /*0134*/ 	.word	index@(__assertfail)


	//----- nvinfo : EIATTR_MERCURY_ISA_VERSION
	.align		4
.L_1935:
        /*0138*/ 	.byte	0x03, 0x5f
        /*013a*/ 	.short	0x0101


	//----- nvinfo : EIATTR_VRC_CTA_INIT_COUNT
	.align		4
        /*013c*/ 	.byte	0x02, 0x4a
	.zero		1
	.zero		1


	//----- nvinfo : EIATTR_SYSCALL_OFFSETS
	.align		4
        /*0140*/ 	.byte	0x04, 0x46
        /*0142*/ 	.short	(.L_1937 - .L_1936)


	//   ....[0]....
.L_1936:
        /*0144*/ 	.word	0x00000a20


	//   ....[1]....
        /*0148*/ 	.word	0x00000b60


	//----- nvinfo : EIATTR_EXIT_INSTR_OFFSETS
	.align		4
.L_1937:
        /*014c*/ 	.byte	0x04, 0x1c
        /*014e*/ 	.short	(.L_1939 - .L_1938)


	//   ....[0]....
.L_1938:
        /*0150*/ 	.word	0x000006b0


	//   ....[1]....
        /*0154*/ 	.word	0x00000a60


	//   ....[2]....
        /*0158*/ 	.word	0x00000b70


	//----- nvinfo : EIATTR_CRS_STACK_SIZE
	.align		4
.L_1939:
        /*015c*/ 	.byte	0x04, 0x1e
        /*015e*/ 	.short	(.L_1941 - .L_1940)
.L_1940:
        /*0160*/ 	.word	0x00000000


	//----- nvinfo : EIATTR_CBANK_PARAM_SIZE
	.align		4
.L_1941:
        /*0164*/ 	.byte	0x03, 0x19
        /*0166*/ 	.short	0x0080


	//----- nvinfo : EIATTR_PARAM_CBANK
	.align		4
        /*0168*/ 	.byte	0x04, 0x0a
        /*016a*/ 	.short	(.L_1943 - .L_1942)
	.align		4
.L_1942:
        /*016c*/ 	.word	index@(.nv.constant0._ZN4vllm38concat_and_cache_mla_rope_fused_kernelIN3c108BFloat16ELb0EfhLNS_18Fp8KVCacheDataTypeE1EEEvPKlPT_S7_PKS6_S9_illlliPT2_S5_iiiiPKf)
        /*0170*/ 	.short	0x0380
        /*0172*/ 	.short	0x0080


	//----- nvinfo : EIATTR_SW_WAR
	.align		4
.L_1943:
        /*0174*/ 	.byte	0x04, 0x36
        /*0176*/ 	.short	(.L_1945 - .L_1944)
.L_1944:
        /*0178*/ 	.word	0x00000008
.L_1945:


//--------------------- .nv.info._ZN4vllm38concat_and_cache_mla_rope_fused_kernelIN3c108BFloat16ELb1EfhLNS_18Fp8KVCacheDataTypeE1EEEvPKlPT_S7_PKS6_S9_illlliPT2_S5_iiiiPKf --------------------------
	.section	.nv.info._ZN4vllm38concat_and_cache_mla_rope_fused_kernelIN3c108BFloat16ELb1EfhLNS_18Fp8KVCacheDataTypeE1EEEvPKlPT_S7_PKS6_S9_illlliPT2_S5_iiiiPKf,"",@"SHT_CUDA_INFO"
	.sectionflags	@""
	.align	4


	//----- nvinfo : EIATTR_CUDA_API_VERSION
	.align		4
        /*0000*/ 	.byte	0x04, 0x37
        /*0002*/ 	.short	(.L_1947 - .L_1946)
.L_1946:
        /*0004*/ 	.word	0x00000082


	//----- nvinfo : EIATTR_KPARAM_INFO
	.align		4
.L_1947:
        /*0008*/ 	.byte	0x04, 0x17
        /*000a*/ 	.short	(.L_1949 - .L_1948)
.L_1948:
        /*000c*/ 	.word	0x00000000
        /*0010*/ 	.short	0x0011
        /*0012*/ 	.short	0x0078
        /*0014*/ 	.byte	0x00, 0xf5, 0x21, 0x00


	//----- nvinfo : EIATTR_KPARAM_INFO
	.align		4
.L_1949:
        /*0018*/ 	.byte	0x04, 0x17
        /*001a*/ 	.short	(.L_1951 - .L_1950)
.L_1950:
        /*001c*/ 	.word	0x00000000
        /*0020*/ 	.short	0x0010
        /*0022*/ 	.short	0x0074
        /*0024*/ 	.byte	0x00, 0xf0, 0x11, 0x00


	//----- nvinfo : EIATTR_KPARAM_INFO
	.align		4
.L_1951:
        /*0028*/ 	.byte	0x04, 0x17
        /*002a*/ 	.short	(.L_1953 - .L_1952)
.L_1952:
        /*002c*/ 	.word	0x00000000
        /*0030*/ 	.short	0x000f
        /*0032*/ 	.short	0x0070
        /*0034*/ 	.byte	0x00, 0xf0, 0x11, 0x00


	//----- nvinfo : EIATTR_KPARAM_INFO
	.align		4
.L_1953:
        /*0038*/ 	.byte	0x04, 0x17
        /*003a*/ 	.short	(.L_1955 - .L_1954)
.L_1954:
        /*003c*/ 	.word	0x00000000
        /*0040*/ 	.short	0x000e
        /*0042*/ 	.short	0x006c
        /*0044*/ 	.byte	0x00, 0xf0, 0x11, 0x00


	//----- nvinfo : EIATTR_KPARAM_INFO
	.align		4
.L_1955:
        /*0048*/ 	.byte	0x04, 0x17
        /*004a*/ 	.short	(.L_1957 - .L_1956)
.L_1956:
        /*004c*/ 	.word	0x00000000
        /*0050*/ 	.short	0x000d
        /*0052*/ 	.short	0x0068
        /*0054*/ 	.byte	0x00, 0xf0, 0x11, 0x00


	//----- nvinfo : EIATTR_KPARAM_INFO
	.align		4
.L_1957:
        /*0058*/ 	.byte	0x04, 0x17
        /*005a*/ 	.short	(.L_1959 - .L_1958)
.L_1958:
        /*005c*/ 	.word	0x00000000
        /*0060*/ 	.short	0x000c
        /*0062*/ 	.short	0x0060
        /*0064*/ 	.byte	0x00, 0xf5, 0x21, 0x00


	//----- nvinfo : EIATTR_KPARAM_INFO
	.align		4
.L_1959:
        /*0068*/ 	.byte	0x04, 0x17
        /*006a*/ 	.short	(.L_1961 - .L_1960)
.L_1960:
        /*006c*/ 	.word	0x00000000
        /*0070*/ 	.short	0x000b
        /*0072*/ 	.short	0x0058
        /*0074*/ 	.byte	0x00, 0xf5, 0x21, 0x00


	//----- nvinfo : EIATTR_KPARAM_INFO
	.align		4
.L_1961:
        /*0078*/ 	.byte	0x04, 0x17
        /*007a*/ 	.short	(.L_1963 - .L_1962)
.L_1962:
        /*007c*/ 	.word	0x00000000
        /*0080*/ 	.short	0x000a
        /*0082*/ 	.short	0x0050
        /*0084*/ 	.byte	0x00, 0xf0, 0x11, 0x00


	//----- nvinfo : EIATTR_KPARAM_INFO
	.align		4
.L_1963:
        /*0088*/ 	.byte	0x04, 0x17
        /*008a*/ 	.short	(.L_1965 - .L_1964)
.L_1964:
        /*008c*/ 	.word	0x00000000
        /*0090*/ 	.short	0x0009
        /*0092*/ 	.short	0x0048
        /*0094*/ 	.byte	0x00, 0xf0, 0x21, 0x00


	//----- nvinfo : EIATTR_KPARAM_INFO
	.align		4
.L_1965:
        /*0098*/ 	.byte	0x04, 0x17
        /*009a*/ 	.short	(.L_1967 - .L_1966)
.L_1966:
        /*009c*/ 	.word	0x00000000
        /*00a0*/ 	.short	0x0008
        /*00a2*/ 	.short	0x0040
        /*00a4*/ 	.byte	0x00, 0xf0, 0x21, 0x00


	//----- nvinfo : EIATTR_KPARAM_INFO
	.align		4
.L_1967:
        /*00a8*/ 	.byte	0x04, 0x17
        /*00aa*/ 	.short	(.L_1969 - .L_1968)
.L_1968:
        /*00ac*/ 	.word	0x00000000
        /*00b0*/ 	.short	0x0007
        /*00b2*/ 	.short	0x0038
        /*00b4*/ 	.byte	0x00, 0xf0, 0x21, 0x00


	//----- nvinfo : EIATTR_KPARAM_INFO
	.align		4
.L_1969:
        /*00b8*/ 	.byte	0x04, 0x17
        /*00ba*/ 	.short	(.L_1971 - .L_1970)
.L_1970:
        /*00bc*/ 	.word	0x00000000
        /*00c0*/ 	.short	0x0006
        /*00c2*/ 	.short	0x0030
        /*00c4*/ 	.byte	0x00, 0xf0, 0x21, 0x00


	//----- nvinfo : EIATTR_KPARAM_INFO
	.align		4
.L_1971:
        /*00c8*/ 	.byte	0x04, 0x17
        /*00ca*/ 	.short	(.L_1973 - .L_1972)
.L_1972:
        /*00cc*/ 	.word	0x00000000
        /*00d0*/ 	.short	0x0005
        /*00d2*/ 	.short	0x0028
        /*00d4*/ 	.byte	0x00, 0xf0, 0x11, 0x00


	//----- nvinfo : EIATTR_KPARAM_INFO
	.align		4
.L_1973:
        /*00d8*/ 	.byte	0x04, 0x17
        /*00da*/ 	.short	(.L_1975 - .L_1974)
.L_1974:
        /*00dc*/ 	.word	0x00000000
        /*00e0*/ 	.short	0x0004
        /*00e2*/ 	.short	0x0020
        /*00e4*/ 	.byte	0x00, 0xf5, 0x21, 0x00


	//----- nvinfo : EIATTR_KPARAM_INFO
	.align		4
.L_1975:
        /*00e8*/ 	.byte	0x04, 0x17
        /*00ea*/ 	.short	(.L_1977 - .L_1976)
.L_1976:
        /*00ec*/ 	.word	0x00000000
        /*00f0*/ 	.short	0x0003
        /*00f2*/ 	.short	0x0018
        /*00f4*/ 	.byte	0x00, 0xf5, 0x21, 0x00


	//----- nvinfo : EIATTR_KPARAM_INFO
	.align		4
.L_1977:
        /*00f8*/ 	.byte	0x04, 0x17
        /*00fa*/ 	.short	(.L_1979 - .L_1978)
.L_1978:
        /*00fc*/ 	.word	0x00000000
        /*0100*/ 	.short	0x0002
        /*0102*/ 	.short	0x0010
        /*0104*/ 	.byte	0x00, 0xf5, 0x21, 0x00


	//----- nvinfo : EIATTR_KPARAM_INFO
	.align		4
.L_1979:
        /*0108*/ 	.byte	0x04, 0x17
        /*010a*/ 	.short	(.L_1981 - .L_1980)
.L_1980:
        /*010c*/ 	.word	0x00000000
        /*0110*/ 	.short	0x0001
        /*0112*/ 	.short	0x0008
        /*0114*/ 	.byte	0x00, 0xf5, 0x21, 0x00


	//----- nvinfo : EIATTR_KPARAM_INFO
	.align		4
.L_1981:
        /*0118*/ 	.byte	0x04, 0x17
        /*011a*/ 	.short	(.L_1983 - .L_1982)
.L_1982:
        /*011c*/ 	.word	0x00000000
        /*0120*/ 	.short	0x0000
        /*0122*/ 	.short	0x0000
        /*0124*/ 	.byte	0x00, 0xf5, 0x21, 0x00


	//----- nvinfo : EIATTR_SPARSE_MMA_MASK
	.align		4
.L_1983:
        /*0128*/ 	.byte	0x03, 0x50
        /*012a*/ 	.short	0x0000


	//----- nvinfo : EIATTR_MAXREG_COUNT
	.align		4
        /*012c*/ 	.byte	0x03, 0x1b
        /*012e*/ 	.short	0x00ff


	//----- nvinfo : EIATTR_EXTERNS
	.align		4
        /*0130*/ 	.byte	0x04, 0x0f
        /*0132*/ 	.short	(.L_1985 - .L_1984)


	//   ....[0]....
	.align		4
.L_1984:
        /*0134*/ 	.word	index@(__assertfail)


	//----- nvinfo : EIATTR_MERCURY_ISA_VERSION
	.align		4
.L_1985:
        /*0138*/ 	.byte	0x03, 0x5f
        /*013a*/ 	.short	0x0101


	//----- nvinfo : EIATTR_VRC_CTA_INIT_COUNT
	.align		4
        /*013c*/ 	.byte	0x02, 0x4a
	.zero		1
	.zero		1


	//----- nvinfo : EIATTR_SYSCALL_OFFSETS
	.align		4
        /*0140*/ 	.byte	0x04, 0x46
        /*0142*/ 	.short	(.L_1987 - .L_1986)


	//   ....[0]....
.L_1986:
        /*0144*/ 	.word	0x00000a30


	//   ....[1]....
        /*0148*/ 	.word	0x00000b70


	//----- nvinfo : EIATTR_EXIT_INSTR_OFFSETS
	.align		4
.L_1987:
        /*014c*/ 	.byte	0x04, 0x1c
        /*014e*/ 	.short	(.L_1989 - .L_1988)


	//   ....[0]....
.L_1988:
        /*0150*/ 	.word	0x000006b0


	//   ....[1]....
        /*0154*/ 	.word	0x00000a70


	//   ....[2]....
        /*0158*/ 	.word	0x00000b80


	//----- nvinfo : EIATTR_CRS_STACK_SIZE
	.align		4
.L_1989:
        /*015c*/ 	.byte	0x04, 0x1e
        /*015e*/ 	.short	(.L_1991 - .L_1990)
.L_1990:
        /*0160*/ 	.word	0x00000000


	//----- nvinfo : EIATTR_CBANK_PARAM_SIZE
	.align		4
.L_1991:
        /*0164*/ 	.byte	0x03, 0x19
        /*0166*/ 	.short	0x0080


	//----- nvinfo : EIATTR_PARAM_CBANK
	.align		4
        /*0168*/ 	.byte	0x04, 0x0a
        /*016a*/ 	.short	(.L_1993 - .L_1992)
	.align		4
.L_1992:
        /*016c*/ 	.word	index@(.nv.constant0._ZN4vllm38concat_and_cache_mla_rope_fused_kernelIN3c108BFloat16ELb1EfhLNS_18Fp8KVCacheDataTypeE1EEEvPKlPT_S7_PKS6_S9_illlliPT2_S5_iiiiPKf)
        /*0170*/ 	.short	0x0380
        /*0172*/ 	.short	0x0080


	//----- nvinfo : EIATTR_SW_WAR
	.align		4
.L_1993:
        /*0174*/ 	.byte	0x04, 0x36
        /*0176*/ 	.short	(.L_1995 - .L_1994)
.L_1994:
        /*0178*/ 	.word	0x00000008
.L_1995:


//--------------------- .nv.info._ZN4vllm38concat_and_cache_mla_rope_fused_kernelIN3c104HalfELb0EfhLNS_18Fp8KVCacheDataTypeE1EEEvPKlPT_S7_PKS6_S9_illlliPT2_S5_iiiiPKf --------------------------
	.section	.nv.info._ZN4vllm38concat_and_cache_mla_rope_fused_kernelIN3c104HalfELb0EfhLNS_18Fp8KVCacheDataTypeE1EEEvPKlPT_S7_PKS6_S9_illlliPT2_S5_iiiiPKf,"",@"SHT_CUDA_INFO"
	.sectionflags	@""
	.align	4


	//----- nvinfo : EIATTR_CUDA_API_VERSION
	.align		4
        /*0000*/ 	.byte	0x04, 0x37
        /*0002*/ 	.short	(.L_1997 - .L_1996)
.L_1996:
        /*0004*/ 	.word	0x00000082


	//----- nvinfo : EIATTR_KPARAM_INFO
	.align		4
.L_1997:
        /*0008*/ 	.byte	0x04, 0x17
        /*000a*/ 	.short	(.L_1999 - .L_1998)
.L_1998:
        /*000c*/ 	.word	0x00000000
        /*0010*/ 	.short	0x0011
        /*0012*/ 	.short	0x0078
        /*0014*/ 	.byte	0x00, 0xf5, 0x21, 0x00


	//----- nvinfo : EIATTR_KPARAM_INFO
	.align		4
.L_1999:
        /*0018*/ 	.byte	0x04, 0x17
        /*001a*/ 	.short	(.L_2001 - .L_2000)
.L_2000:
        /*001c*/ 	.word	0x00000000
        /*0020*/ 	.short	0x0010
        /*0022*/ 	.short	0x0074
        /*0024*/ 	.byte	0x00, 0xf0, 0x11, 0x00


	//----- nvinfo : EIATTR_KPARAM_INFO
	.align		4
.L_2001:
        /*0028*/ 	.byte	0x04, 0x17
        /*002a*/ 	.short	(.L_2003 - .L_2002)
.L_2002:
        /*002c*/ 	.word	0x00000000
        /*0030*/ 	.short	0x000f
        /*0032*/ 	.short	0x0070
        /*0034*/ 	.byte	0x00, 0xf0, 0x11, 0x00


	//----- nvinfo : EIATTR_KPARAM_INFO
	.align		4
.L_2003:
        /*0038*/ 	.byte	0x04, 0x17
        /*003a*/ 	.short	(.L_2005 - .L_2004)
.L_2004:
        /*003c*/ 	.word	0x00000000
        /*0040*/ 	.short	0x000e
        /*0042*/ 	.short	0x006c
        /*0044*/ 	.byte	0x00, 0xf0, 0x11, 0x00


	//----- nvinfo : EIATTR_KPARAM_INFO
	.align		4
.L_2005:
        /*0048*/ 	.byte	0x04, 0x17
        /*004a*/ 	.short	(.L_2007 - .L_2006)
.L_2006:
        /*004c*/ 	.word	0x00000000
        /*0050*/ 	.short	0x000d
        /*0052*/ 	.short	0x0068
        /*0054*/ 	.byte	0x00, 0xf0, 0x11, 0x00


	//----- nvinfo : EIATTR_KPARAM_INFO
	.align		4
.L_2007:
        /*0058*/ 	.byte	0x04, 0x17
        /*005a*/ 	.short	(.L_2009 - .L_2008)
.L_2008:
        /*005c*/ 	.word	0x00000000
        /*0060*/ 	.short	0x000c
        /*0062*/ 	.short	0x0060
        /*0064*/ 	.byte	0x00, 0xf5, 0x21, 0x00


	//----- nvinfo : EIATTR_KPARAM_INFO
	.align		4
.L_2009:
        /*0068*/ 	.byte	0x04, 0x17
        /*006a*/ 	.short	(.L_2011 - .L_2010)
.L_2010:
        /*006c*/ 	.word	0x00000000
        /*0070*/ 	.short	0x000b
        /*0072*/ 	.short	0x0058
        /*0074*/ 	.byte	0x00, 0xf5, 0x21, 0x00


	//----- nvinfo : EIATTR_KPARAM_INFO
	.align		4
.L_2011:
        /*0078*/ 	.byte	0x04, 0x17
        /*007a*/ 	.short	(.L_2013 - .L_2012)
.L_2012:
        /*007c*/ 	.word	0x00000000
        /*0080*/ 	.short	0x000a
        /*0082*/ 	.short	0x0050
        /*0084*/ 	.byte	0x00, 0xf0, 0x11, 0x00


	//----- nvinfo : EIATTR_KPARAM_INFO
	.align		4
.L_2013:
        /*0088*/ 	.byte	0x04, 0x17
        /*008a*/ 	.short	(.L_2015 - .L_2014)
.L_2014:
        /*008c*/ 	.word	0x00000000
        /*0090*/ 	.short	0x0009
        /*0092*/ 	.short	0x0048
        /*0094*/ 	.byte	0x00, 0xf0, 0x21, 0x00


	//----- nvinfo : EIATTR_KPARAM_INFO
	.align		4
.L_2015:
        /*0098*/ 	.byte	0x04, 0x17
        /*009a*/ 	.short	(.L_2017 - .L_2016)
.L_2016:
        /*009c*/ 	.word	0x00000000
        /*00a0*/ 	.short	0x0008
        /*00a2*/ 	.short	0x0040
        /*00a4*/ 	.byte	0x00, 0xf0, 0x21, 0x00


	//----- nvinfo : EIATTR_KPARAM_INFO
	.align		4
.L_2017:
        /*00a8*/ 	.byte	0x04, 0x17
        /*00aa*/ 	.short	(.L_2019 - .L_2018)
.L_2018:
        /*00ac*/ 	.word	0x00000000
        /*00b0*/ 	.short	0x0007
        /*00b2*/ 	.short	0x0038
        /*00b4*/ 	.byte	0x00, 0xf0, 0x21, 0x00


	//----- nvinfo : EIATTR_KPARAM_INFO
	.align		4
.L_2019:
        /*00b8*/ 	.byte	0x04, 0x17
        /*00ba*/ 	.short	(.L_2021 - .L_2020)
.L_2020:
        /*00bc*/ 	.word	0x00000000
        /*00c0*/ 	.short	0x0006
        /*00c2*/ 	.short	0x0030
        /*00c4*/ 	.byte	0x00, 0xf0, 0x21, 0x00


	//----- nvinfo : EIATTR_KPARAM_INFO
	.align		4
.L_2021:
        /*00c8*/ 	.byte	0x04, 0x17
        /*00ca*/ 	.short	(.L_2023 - .L_2022)
.L_2022:
        /*00cc*/ 	.word	0x00000000
        /*00d0*/ 	.short	0x0005
        /*00d2*/ 	.short	0x0028
        /*00d4*/ 	.byte	0x00, 0xf0, 0x11, 0x00


	//----- nvinfo : EIATTR_KPARAM_INFO
	.align		4
.L_2023:
        /*00d8*/ 	.byte	0x04, 0x17
        /*00da*/ 	.short	(.L_2025 - .L_2024)
.L_2024:
        /*00dc*/ 	.word	0x00000000
        /*00e0*/ 	.short	0x0004
        /*00e2*/ 	.short	0x0020
        /*00e4*/ 	.byte	0x00, 0xf5, 0x21, 0x00


	//----- nvinfo : EIATTR_KPARAM_INFO
	.align		4
.L_2025:
        /*00e8*/ 	.byte	0x04, 0x17
        /*00ea*/ 	.short	(.L_2027 - .L_2026)
.L_2026:
        /*00ec*/ 	.word	0x00000000
        /*00f0*/ 	.short	0x0003
        /*00f2*/ 	.short	0x0018
        /*00f4*/ 	.byte	0x00, 0xf5, 0x21, 0x00


	//----- nvinfo : EIATTR_KPARAM_INFO
	.align		4
.L_2027:
        /*00f8*/ 	.byte	0x04, 0x17
        /*00fa*/ 	.short	(.L_2029 - .L_2028)
.L_2028:
        /*00fc*/ 	.word	0x00000000
        /*0100*/ 	.short	0x0002
        /*0102*/ 	.short	0x0010
        /*0104*/ 	.byte	0x00, 0xf5, 0x21, 0x00


	//----- nvinfo : EIATTR_KPARAM_INFO
	.align		4
.L_2029:
        /*0108*/ 	.byte	0x04, 0x17
        /*010a*/ 	.short	(.L_2031 - .L_2030)
.L_2030:
        /*010c*/ 	.word	0x00000000
        /*0110*/ 	.short	0x0001
        /*0112*/ 	.short	0x0008
        /*0114*/ 	.byte	0x00, 0xf5, 0x21, 0x00


	//----- nvinfo : EIATTR_KPARAM_INFO
	.align		4
.L_2031:
        /*0118*/ 	.byte	0x04, 0x17
        /*011a*/ 	.short	(.L_2033 - .L_2032)
.L_2032:
        /*011c*/ 	.word	0x00000000
        /*0120*/ 	.short	0x0000
        /*0122*/ 	.short	0x0000
        /*0124*/ 	.byte	0x00, 0xf5, 0x21, 0x00


	//----- nvinfo : EIATTR_SPARSE_MMA_MASK
	.align		4
.L_2033:
        /*0128*/ 	.byte	0x03, 0x50
        /*012a*/ 	.short	0x0000


	//----- nvinfo : EIATTR_MAXREG_COUNT
	.align		4
        /*012c*/ 	.byte	0x03, 0x1b
        /*012e*/ 	.short	0x00ff


	//----- nvinfo : EIATTR_EXTERNS
	.align		4
        /*0130*/ 	.byte	0x04, 0x0f
        /*0132*/ 	.short	(.L_2035 - .L_2034)


	//   ....[0]....
	.align		4
.L_2034:
        /*0134*/ 	.word	index@(__assertfail)


	//----- nvinfo : EIATTR_MERCURY_ISA_VERSION
	.align		4
.L_2035:
        /*0138*/ 	.byte	0x03, 0x5f
        /*013a*/ 	.short	0x0101


	//----- nvinfo : EIATTR_VRC_CTA_INIT_COUNT
	.align		4
        /*013c*/ 	.byte	0x02, 0x4a
	.zero		1
	.zero		1


	//----- nvinfo : EIATTR_SYSCALL_OFFSETS
	.align		4
        /*0140*/ 	.byte	0x04, 0x46
        /*0142*/ 	.short	(.L_2037 - .L_2036)


	//   ....[0]....
.L_2036:
        /*0144*/ 	.word	0x000009e0


	//   ....[1]....
        /*0148*/ 	.word	0x00000b20


	//----- nvinfo : EIATTR_EXIT_INSTR_OFFSETS
	.align		4
.L_2037:
        /*014c*/ 	.byte	0x04, 0x1c
        /*014e*/ 	.short	(.L_2039 - .L_2038)


	//   ....[0]....
.L_2038:
        /*0150*/ 	.word	0x00000690


	//   ....[1]....
        /*0154*/ 	.word	0x00000a20


	//   ....[2]....
        /*0158*/ 	.word	0x00000b30


	//----- nvinfo : EIATTR_CRS_STACK_SIZE
	.align		4
.L_2039:
        /*015c*/ 	.byte	0x04, 0x1e
        /*015e*/ 	.short	(.L_2041 - .L_2040)
.L_2040:
        /*0160*/ 	.word	0x00000000


	//----- nvinfo : EIATTR_CBANK_PARAM_SIZE
	.align		4
.L_2041:
        /*0164*/ 	.byte	0x03, 0x19
        /*0166*/ 	.short	0x0080


	//----- nvinfo : EIATTR_PARAM_CBANK
	.align		4
        /*0168*/ 	.byte	0x04, 0x0a
        /*016a*/ 	.short	(.L_2043 - .L_2042)
	.align		4
.L_2042:
        /*016c*/ 	.word	index@(.nv.constant0._ZN4vllm38concat_and_cache_mla_rope_fused_kernelIN3c104HalfELb0EfhLNS_18Fp8KVCacheDataTypeE1EEEvPKlPT_S7_PKS6_S9_illlliPT2_S5_iiiiPKf)
        /*0170*/ 	.short	0x0380
        /*0172*/ 	.short	0x0080


	//----- nvinfo : EIATTR_SW_WAR
	.align		4
.L_2043:
        /*0174*/ 	.byte	0x04, 0x36
        /*0176*/ 	.short	(.L_2045 - .L_2044)
.L_2044:
        /*0178*/ 	.word	0x00000008
.L_2045:


//--------------------- .nv.info._ZN4vllm38concat_and_cache_mla_rope_fused_kernelIN3c104HalfELb1EfhLNS_18Fp8KVCacheDataTypeE1EEEvPKlPT_S7_PKS6_S9_illlliPT2_S5_iiiiPKf --------------------------
	.section	.nv.info._ZN4vllm38concat_and_cache_mla_rope_fused_kernelIN3c104HalfELb1EfhLNS_18Fp8KVCacheDataTypeE1EEEvPKlPT_S7_PKS6_S9_illlliPT2_S5_iiiiPKf,"",@"SHT_CUDA_INFO"
	.sectionflags	@""
	.align	4


	//----- nvinfo : EIATTR_CUDA_API_VERSION
	.align		4
        /*0000*/ 	.byte	0x04, 0x37
        /*0002*/ 	.short	(.L_2047 - .L_2046)
.L_2046:
        /*0004*/ 	.word	0x00000082


	//----- nvinfo : EIATTR_KPARAM_INFO
	.align		4
.L_2047:
        /*0008*/ 	.byte	0x04, 0x17
        /*000a*/ 	.short	(.L_2049 - .L_2048)
.L_2048:
        /*000c*/ 	.word	0x00000000
        /*0010*/ 	.short	0x0011
        /*0012*/ 	.short	0x0078
        /*0014*/ 	.byte	0x00, 0xf5, 0x21, 0x00


	//----- nvinfo : EIATTR_KPARAM_INFO
	.align		4
.L_2049:
        /*0018*/ 	.byte	0x04, 0x17
        /*001a*/ 	.short	(.L_2051 - .L_2050)
.L_2050:
        /*001c*/ 	.word	0x00000000
        /*0020*/ 	.short	0x0010
        /*0022*/ 	.short	0x0074
        /*0024*/ 	.byte	0x00, 0xf0, 0x11, 0x00


	//----- nvinfo : EIATTR_KPARAM_INFO
	.align		4
.L_2051:
        /*0028*/ 	.byte	0x04, 0x17
        /*002a*/ 	.short	(.L_2053 - .L_2052)
.L_2052:
        /*002c*/ 	.word	0x00000000
        /*0030*/ 	.short	0x000f
        /*0032*/ 	.short	0x0070
        /*0034*/ 	.byte	0x00, 0xf0, 0x11, 0x00


	//----- nvinfo : EIATTR_KPARAM_INFO
	.align		4
.L_2053:
        /*0038*/ 	.byte	0x04, 0x17
        /*003a*/ 	.short	(.L_2055 - .L_2054)
.L_2054:
        /*003c*/ 	.word	0x00000000
        /*0040*/ 	.short	0x000e
        /*0042*/ 	.short	0x006c
        /*0044*/ 	.byte	0x00, 0xf0, 0x11, 0x00


	//----- nvinfo : EIATTR_KPARAM_INFO
	.align		4
.L_2055:
        /*0048*/ 	.byte	0x04, 0x17
        /*004a*/ 	.short	(.L_2057 - .L_2056)
.L_2056:
        /*004c*/ 	.word	0x00000000
        /*0050*/ 	.short	0x000d
        /*0052*/ 	.short	0x0068
        /*0054*/ 	.byte	0x00, 0xf0, 0x11, 0x00


	//----- nvinfo : EIATTR_KPARAM_INFO
	.align		4
.L_2057:
        /*0058*/ 	.byte	0x04, 0x17
        /*005a*/ 	.short	(.L_2059 - .L_2058)
.L_2058:
        /*005c*/ 	.word	0x00000000
        /*0060*/ 	.short	0x000c
        /*0062*/ 	.short	0x0060
        /*0064*/ 	.byte	0x00, 0xf5, 0x21, 0x00


	//----- nvinfo : EIATTR_KPARAM_INFO
	.align		4
.L_2059:
        /*0068*/ 	.byte	0x04, 0x17
        /*006a*/ 	.short	(.L_2061 - .L_2060)
.L_2060:
        /*006c*/ 	.word	0x00000000
        /*0070*/ 	.short	0x000b
        /*0072*/ 	.short	0x0058
        /*0074*/ 	.byte	0x00, 0xf5, 0x21, 0x00


	//----- nvinfo : EIATTR_KPARAM_INFO
	.align		4
.L_2061:
        /*0078*/ 	.byte	0x04, 0x17
        /*007a*/ 	.short	(.L_2063 - .L_2062)
.L_2062:
        /*007c*/ 	.word	0x00000000
        /*0080*/ 	.short	0x000a
        /*0082*/ 	.short	0x0050
        /*0084*/ 	.byte	0x00, 0xf0, 0x11, 0x00


	//----- nvinfo : EIATTR_KPARAM_INFO
	.align		4
.L_2063:
        /*0088*/ 	.byte	0x04, 0x17
        /*008a*/ 	.short	(.L_2065 - .L_2064)
.L_2064:
        /*008c*/ 	.word	0x00000000
        /*0090*/ 	.short	0x0009
        /*0092*/ 	.short	0x0048
        /*0094*/ 	.byte	0x00, 0xf0, 0x21, 0x00


	//----- nvinfo : EIATTR_KPARAM_INFO
	.align		4
.L_2065:
        /*0098*/ 	.byte	0x04, 0x17
        /*009a*/ 	.short	(.L_2067 - .L_2066)
.L_2066:
        /*009c*/ 	.word	0x00000000
        /*00a0*/ 	.short	0x0008
        /*00a2*/ 	.short	0x0040
        /*00a4*/ 	.byte	0x00, 0xf0, 0x21, 0x00


	//----- nvinfo : EIATTR_KPARAM_INFO
	.align		4
.L_2067:
        /*00a8*/ 	.byte	0x04, 0x17
        /*00aa*/ 	.short	(.L_2069 - .L_2068)
.L_2068:
        /*00ac*/ 	.word	0x00000000
        /*00b0*/ 	.short	0x0007
        /*00b2*/ 	.short	0x0038
        /*00b4*/ 	.byte	0x00, 0xf0, 0x21, 0x00


	//----- nvinfo : EIATTR_KPARAM_INFO
	.align		4
.L_2069:
        /*00b8*/ 	.byte	0x04, 0x17
        /*00ba*/ 	.short	(.L_2071 - .L_2070)
.L_2070:
        /*00bc*/ 	.word	0x00000000
        /*00c0*/ 	.short	0x0006
        /*00c2*/ 	.short	0x0030
        /*00c4*/ 	.byte	0x00, 0xf0, 0x21, 0x00


	//----- nvinfo : EIATTR_KPARAM_INFO
	.align		4
.L_2071:
        /*00c8*/ 	.byte	0x04, 0x17
        /*00ca*/ 	.short	(.L_2073 - .L_2072)
.L_2072:
        /*00cc*/ 	.word	0x00000000
        /*00d0*/ 	.short	0x0005
        /*00d2*/ 	.short	0x0028
        /*00d4*/ 	.byte	0x00, 0xf0, 0x11, 0x00


	//----- nvinfo : EIATTR_KPARAM_INFO
	.align		4
.L_2073:
        /*00d8*/ 	.byte	0x04, 0x17
        /*00da*/ 	.short	(.L_2075 - .L_2074)
.L_2074:
        /*00dc*/ 	.word	0x00000000
        /*00e0*/ 	.short	0x0004
        /*00e2*/ 	.short	0x0020
        /*00e4*/ 	.byte	0x00, 0xf5, 0x21, 0x00


	//----- nvinfo : EIATTR_KPARAM_INFO
	.align		4
.L_2075:
        /*00e8*/ 	.byte	0x04, 0x17
        /*00ea*/ 	.short	(.L_2077 - .L_2076)
.L_2076:
        /*00ec*/ 	.word	0x00000000
        /*00f0*/ 	.short	0x0003
        /*00f2*/ 	.short	0x0018
        /*00f4*/ 	.byte	0x00, 0xf5, 0x21, 0x00


	//----- nvinfo : EIATTR_KPARAM_INFO
	.align		4
.L_2077:
        /*00f8*/ 	.byte	0x04, 0x17
        /*00fa*/ 	.short	(.L_2079 - .L_2078)
.L_2078:
        /*00fc*/ 	.word	0x00000000
        /*0100*/ 	.short	0x0002
        /*0102*/ 	.short	0x0010
        /*0104*/ 	.byte	0x00, 0xf5, 0x21, 0x00


	//----- nvinfo : EIATTR_KPARAM_INFO
	.align		4
.L_2079:
        /*0108*/ 	.byte	0x04, 0x17
        /*010a*/ 	.short	(.L_2081 - .L_2080)
.L_2080:
        /*010c*/ 	.word	0x00000000
        /*0110*/ 	.short	0x0001
        /*0112*/ 	.short	0x0008
        /*0114*/ 	.byte	0x00, 0xf5, 0x21, 0x00


	//----- nvinfo : EIATTR_KPARAM_INFO
	.align		4
.L_2081:
        /*0118*/ 	.byte	0x04, 0x17
        /*011a*/ 	.short	(.L_2083 - .L_2082)
.L_2082:
        /*011c*/ 	.word	0x00000000
        /*0120*/ 	.short	0x0000
        /*0122*/ 	.short	0x0000
        /*0124*/ 	.byte	0x00, 0xf5, 0x21, 0x00


	//----- nvinfo : EIATTR_SPARSE_MMA_MASK
	.align		4
.L_2083:
        /*0128*/ 	.byte	0x03, 0x50
        /*012a*/ 	.short	0x0000


	//----- nvinfo : EIATTR_MAXREG_COUNT
	.align		4
        /*012c*/ 	.byte	0x03, 0x1b
        /*012e*/ 	.short	0x00ff


	//----- nvinfo : EIATTR_EXTERNS
	.align		4
        /*0130*/ 	.byte	0x04, 0x0f
        /*0132*/ 	.short	(.L_2085 - .L_2084)


	//   ....[0]....
	.align		4
.L_2084:
        /*0134*/ 	.word	index@(__assertfail)


	//----- nvinfo : EIATTR_MERCURY_ISA_VERSION
	.align		4
.L_2085:
        /*0138*/ 	.byte	0x03, 0x5f
        /*013a*/ 	.short	0x0101


	//----- nvinfo : EIATTR_VRC_CTA_INIT_COUNT
	.align		4
        /*013c*/ 	.byte	0x02, 0x4a
	.zero		1
	.zero		1


	//----- nvinfo : EIATTR_SYSCALL_OFFSETS
	.align		4
        /*0140*/ 	.byte	0x04, 0x46
        /*0142*/ 	.short	(.L_2087 - .L_2086)


	//   ....[0]....
.L_2086:
        /*0144*/ 	.word	0x000009f0


	//   ....[1]....
        /*0148*/ 	.word	0x00000b30


	//----- nvinfo : EIATTR_EXIT_INSTR_OFFSETS
	.align		4
.L_2087:
        /*014c*/ 	.byte	0x04, 0x1c
        /*014e*/ 	.short	(.L_2089 - .L_2088)


	//   ....[0]....
.L_2088:
        /*0150*/ 	.word	0x00000690


	//   ....[1]....
        /*0154*/ 	.word	0x00000a30


	//   ....[2]....
        /*0158*/ 	.word	0x00000b40


	//----- nvinfo : EIATTR_CRS_STACK_SIZE
	.align		4
.L_2089:
        /*015c*/ 	.byte	0x04, 0x1e
        /*015e*/ 	.short	(.L_2091 - .L_2090)
.L_2090:
        /*0160*/ 	.word	0x00000000


	//----- nvinfo : EIATTR_CBANK_PARAM_SIZE
	.align		4
.L_2091:
        /*0164*/ 	.byte	0x03, 0x19
        /*0166*/ 	.short	0x0080


	//----- nvinfo : EIATTR_PARAM_CBANK
	.align		4
        /*0168*/ 	.byte	0x04, 0x0a
        /*016a*/ 	.short	(.L_2093 - .L_2092)
	.align		4
.L_2092:
        /*016c*/ 	.word	index@(.nv.constant0._ZN4vllm38concat_and_cache_mla_rope_fused_kernelIN3c104HalfELb1EfhLNS_18Fp8KVCacheDataTypeE1EEEvPKlPT_S7_PKS6_S9_illlliPT2_S5_iiiiPKf)
        /*0170*/ 	.short	0x0380
        /*0172*/ 	.short	0x0080


	//----- nvinfo : EIATTR_SW_WAR
	.align		4
.L_2093:
        /*0174*/ 	.byte	0x04, 0x36
        /*0176*/ 	.short	(.L_2095 - .L_2094)
.L_2094:
        /*0178*/ 	.word	0x00000008
.L_2095:


//--------------------- .nv.info._ZN4vllm38concat_and_cache_mla_rope_fused_kernelIfLb0EfhLNS_18Fp8KVCacheDataTypeE1EEEvPKlPT_S5_PKS4_S7_illlliPT2_S3_iiiiPKf --------------------------
	.section	.nv.info._ZN4vllm38concat_and_cache_mla_rope_fused_kernelIfLb0EfhLNS_18Fp8KVCacheDataTypeE1EEEvPKlPT_S5_PKS4_S7_illlliPT2_S3_iiiiPKf,"",@"SHT_CUDA_INFO"
	.sectionflags	@""
	.align	4


	//----- nvinfo : EIATTR_CUDA_API_VERSION
	.align		4
        /*0000*/ 	.byte	0x04, 0x37
        /*0002*/ 	.short	(.L_2097 - .L_2096)
.L_2096:
        /*0004*/ 	.word	0x00000082


	//----- nvinfo : EIATTR_KPARAM_INFO
	.align		4
.L_2097:
        /*0008*/ 	.byte	0x04, 0x17
        /*000a*/ 	.short	(.L_2099 - .L_2098)
.L_2098:
        /*000c*/ 	.word	0x00000000
        /*0010*/ 	.short	0x0011
        /*0012*/ 	.short	0x0078
        /*0014*/ 	.byte	0x00, 0xf5, 0x21, 0x00


	//----- nvinfo : EIATTR_KPARAM_INFO
	.align		4
.L_2099:
        /*0018*/ 	.byte	0x04, 0x17
        /*001a*/ 	.short	(.L_2101 - .L_2100)
.L_2100:
        /*001c*/ 	.word	0x00000000
        /*0020*/ 	.short	0x0010
        /*0022*/ 	.short	0x0074
        /*0024*/ 	.byte	0x00, 0xf0, 0x11, 0x00


	//----- nvinfo : EIATTR_KPARAM_INFO
	.align		4
.L_2101:
        /*0028*/ 	.byte	0x04, 0x17
        /*002a*/ 	.short	(.L_2103 - .L_2102)
.L_2102:
        /*002c*/ 	.word	0x00000000
        /*0030*/ 	.short	0x000f
        /*0032*/ 	.short	0x0070
        /*0034*/ 	.byte	0x00, 0xf0, 0x11, 0x00


	//----- nvinfo : EIATTR_KPARAM_INFO
	.align		4
.L_2103:
        /*0038*/ 	.byte	0x04, 0x17
        /*003a*/ 	.short	(.L_2105 - .L_2104)
.L_2104:
        /*003c*/ 	.word	0x00000000
        /*0040*/ 	.short	0x000e
        /*0042*/ 	.short	0x006c
        /*0044*/ 	.byte	0x00, 0xf0, 0x11, 0x00


	//----- nvinfo : EIATTR_KPARAM_INFO
	.align		4
.L_2105:
        /*0048*/ 	.byte	0x04, 0x17
        /*004a*/ 	.short	(.L_2107 - .L_2106)
.L_2106:
        /*004c*/ 	.word	0x00000000
        /*0050*/ 	.short	0x000d
        /*0052*/ 	.short	0x0068
        /*0054*/ 	.byte	0x00, 0xf0, 0x11, 0x00


	//----- nvinfo : EIATTR_KPARAM_INFO
	.align		4
.L_2107:
        /*0058*/ 	.byte	0x04, 0x17
        /*005a*/ 	.short	(.L_2109 - .L_2108)
.L_2108:
        /*005c*/ 	.word	0x00000000
        /*0060*/ 	.short	0x000c
        /*0062*/ 	.short	0x0060
        /*0064*/ 	.byte	0x00, 0xf5, 0x21, 0x00


	//----- nvinfo : EIATTR_KPARAM_INFO
	.align		4
.L_2109:
        /*0068*/ 	.byte	0x04, 0x17
        /*006a*/ 	.short	(.L_2111 - .L_2110)
.L_2110:
        /*006c*/ 	.word	0x00000000
        /*0070*/ 	.short	0x000b
        /*0072*/ 	.short	0x0058
        /*0074*/ 	.byte	0x00, 0xf5, 0x21, 0x00


	//----- nvinfo : EIATTR_KPARAM_INFO
	.align		4
.L_2111:
        /*0078*/ 	.byte	0x04, 0x17
        /*007a*/ 	.short	(.L_2113 - .L_2112)
.L_2112:
        /*007c*/ 	.word	0x00000000
        /*0080*/ 	.short	0x000a
        /*0082*/ 	.short	0x0050
        /*0084*/ 	.byte	0x00, 0xf0, 0x11, 0x00


	//----- nvinfo : EIATTR_KPARAM_INFO
	.align		4
.L_2113:
        /*0088*/ 	.byte	0x04, 0x17
        /*008a*/ 	.short	(.L_2115 - .L_2114)
.L_2114:
        /*008c*/ 	.word	0x00000000
        /*0090*/ 	.short	0x0009
        /*0092*/ 	.short	0x0048
        /*0094*/ 	.byte	0x00, 0xf0, 0x21, 0x00


	//----- nvinfo : EIATTR_KPARAM_INFO
	.align		4
.L_2115:
        /*0098*/ 	.byte	0x04, 0x17
        /*009a*/ 	.short	(.L_2117 - .L_2116)
.L_2116:
        /*009c*/ 	.word	0x00000000
        /*00a0*/ 	.short	0x0008
        /*00a2*/ 	.short	0x0040
        /*00a4*/ 	.byte	0x00, 0xf0, 0x21, 0x00


	//----- nvinfo : EIATTR_KPARAM_INFO
	.align		4
.L_2117:
        /*00a8*/ 	.byte	0x04, 0x17
        /*00aa*/ 	.short	(.L_2119 - .L_2118)
.L_2118:
        /*00ac*/ 	.word	0x00000000
        /*00b0*/ 	.short	0x0007
        /*00b2*/ 	.short	0x0038
        /*00b4*/ 	.byte	0x00, 0xf0, 0x21, 0x00


	//----- nvinfo : EIATTR_KPARAM_INFO
	.align		4
.L_2119:
        /*00b8*/ 	.byte	0x04, 0x17
        /*00ba*/ 	.short	(.L_2121 - .L_2120)
.L_2120:
        /*00bc*/ 	.word	0x00000000
        /*00c0*/ 	.short	0x0006
        /*00c2*/ 	.short	0x0030
        /*00c4*/ 	.byte	0x00, 0xf0, 0x21, 0x00


	//----- nvinfo : EIATTR_KPARAM_INFO
	.align		4
.L_2121:
        /*00c8*/ 	.byte	0x04, 0x17
        /*00ca*/ 	.short	(.L_2123 - .L_2122)
.L_2122:
        /*00cc*/ 	.word	0x00000000
        /*00d0*/ 	.short	0x0005
        /*00d2*/ 	.short	0x0028
        /*00d4*/ 	.byte	0x00, 0xf0, 0x11, 0x00


	//----- nvinfo : EIATTR_KPARAM_INFO
	.align		4
.L_2123:
        /*00d8*/ 	.byte	0x04, 0x17
        /*00da*/ 	.short	(.L_2125 - .L_2124)
.L_2124:
        /*00dc*/ 	.word	0x00000000
        /*00e0*/ 	.short	0x0004
        /*00e2*/ 	.short	0x0020
        /*00e4*/ 	.byte	0x00, 0xf5, 0x21, 0x00


	//----- nvinfo : EIATTR_KPARAM_INFO
	.align		4
.L_2125:
        /*00e8*/ 	.byte	0x04, 0x17
        /*00ea*/ 	.short	(.L_2127 - .L_2126)
.L_2126:
        /*00ec*/ 	.word	0x00000000
        /*00f0*/ 	.short	0x0003
        /*00f2*/ 	.short	0x0018
        /*00f4*/ 	.byte	0x00, 0xf5, 0x21, 0x00


	//----- nvinfo : EIATTR_KPARAM_INFO
	.align		4
.L_2127:
        /*00f8*/ 	.byte	0x04, 0x17
        /*00fa*/ 	.short	(.L_2129 - .L_2128)
.L_2128:
        /*00fc*/ 	.word	0x00000000
        /*0100*/ 	.short	0x0002
        /*0102*/ 	.short	0x0010
        /*0104*/ 	.byte	0x00, 0xf5, 0x21, 0x00


	//----- nvinfo : EIATTR_KPARAM_INFO
	.align		4
.L_2129:
        /*0108*/ 	.byte	0x04, 0x17
        /*010a*/ 	.short	(.L_2131 - .L_2130)
.L_2130:
        /*010c*/ 	.word	0x00000000
        /*0110*/ 	.short	0x0001
        /*0112*/ 	.short	0x0008
        /*0114*/ 	.byte	0x00, 0xf5, 0x21, 0x00


	//----- nvinfo : EIATTR_KPARAM_INFO
	.align		4
.L_2131:
        /*0118*/ 	.byte	0x04, 0x17
        /*011a*/ 	.short	(.L_2133 - .L_2132)
.L_2132:
        /*011c*/ 	.word	0x00000000
        /*0120*/ 	.short	0x0000
        /*0122*/ 	.short	0x0000
        /*0124*/ 	.byte	0x00, 0xf5, 0x21, 0x00


	//----- nvinfo : EIATTR_SPARSE_MMA_MASK
	.align		4
.L_2133:
        /*0128*/ 	.byte	0x03, 0x50
        /*012a*/ 	.short	0x0000


	//----- nvinfo : EIATTR_MAXREG_COUNT
	.align		4
        /*012c*/ 	.byte	0x03, 0x1b
        /*012e*/ 	.short	0x00ff


	//----- nvinfo : EIATTR_EXTERNS
	.align		4
        /*0130*/ 	.byte	0x04, 0x0f
        /*0132*/ 	.short	(.L_2135 - .L_2134)


	//   ....[0]....
	.align		4
.L_2134:
        /*0134*/ 	.word	index@(__assertfail)


	//----- nvinfo : EIATTR_MERCURY_ISA_VERSION
	.align		4
.L_2135:
        /*0138*/ 	.byte	0x03, 0x5f
        /*013a*/ 	.short	0x0101


	//----- nvinfo : EIATTR_VRC_CTA_INIT_COUNT
	.align		4
        /*013c*/ 	.byte	0x02, 0x4a
	.zero		1
	.zero		1


	//----- nvinfo : EIATTR_SYSCALL_OFFSETS
	.align		4
        /*0140*/ 	.byte	0x04, 0x46
        /*0142*/ 	.short	(.L_2137 - .L_2136)


	//   ....[0]....
.L_2136:
        /*0144*/ 	.word	0x00000820


	//   ....[1]....
        /*0148*/ 	.word	0x00000960


	//----- nvinfo : EIATTR_EXIT_INSTR_OFFSETS
	.align		4
.L_2137:
        /*014c*/ 	.byte	0x04, 0x1c
        /*014e*/ 	.short	(.L_2139 - .L_2138)


	//   ....[0]....
.L_2138:
        /*0150*/ 	.word	0x000005b0


	//   ....[1]....
        /*0154*/ 	.word	0x00000860


	//   ....[2]....
        /*0158*/ 	.word	0x00000970


	//----- nvinfo : EIATTR_CRS_STACK_SIZE
	.align		4
.L_2139:
        /*015c*/ 	.byte	0x04, 0x1e
        /*015e*/ 	.short	(.L_2141 - .L_2140)
.L_2140:
        /*0160*/ 	.word	0x00000000


	//----- nvinfo : EIATTR_CBANK_PARAM_SIZE
	.align		4
.L_2141:
        /*0164*/ 	.byte	0x03, 0x19
        /*0166*/ 	.short	0x0080


	//----- nvinfo : EIATTR_PARAM_CBANK
	.align		4
        /*0168*/ 	.byte	0x04, 0x0a
        /*016a*/ 	.short	(.L_2143 - .L_2142)
	.align		4
.L_2142:
        /*016c*/ 	.word	index@(.nv.constant0._ZN4vllm38concat_and_cache_mla_rope_fused_kernelIfLb0EfhLNS_18Fp8KVCacheDataTypeE1EEEvPKlPT_S5_PKS4_S7_illlliPT2_S3_iiiiPKf)
        /*0170*/ 	.short	0x0380
        /*0172*/ 	.short	0x0080


	//----- nvinfo : EIATTR_SW_WAR
	.align		4
.L_2143:
        /*0174*/ 	.byte	0x04, 0x36
        /*0176*/ 	.short	(.L_2145 - .L_2144)
.L_2144:
        /*0178*/ 	.word	0x00000008
.L_2145:


//--------------------- .nv.info._ZN4vllm38concat_and_cache_mla_rope_fused_kernelIfLb1EfhLNS_18Fp8KVCacheDataTypeE1EEEvPKlPT_S5_PKS4_S7_illlliPT2_S3_iiiiPKf --------------------------
	.section	.nv.info._ZN4vllm38concat_and_cache_mla_rope_fused_kernelIfLb1EfhLNS_18Fp8KVCacheDataTypeE1EEEvPKlPT_S5_PKS4_S7_illlliPT2_S3_iiiiPKf,"",@"SHT_CUDA_INFO"
	.sectionflags	@""
	.align	4


	//----- nvinfo : EIATTR_CUDA_API_VERSION
	.align		4
        /*0000*/ 	.byte	0x04, 0x37
        /*0002*/ 	.short	(.L_2147 - .L_2146)
.L_2146:
        /*0004*/ 	.word	0x00000082


	//----- nvinfo : EIATTR_KPARAM_INFO
	.align		4
.L_2147:
        /*0008*/ 	.byte	0x04, 0x17
        /*000a*/ 	.short	(.L_2149 - .L_2148)
.L_2148:
        /*000c*/ 	.word	0x00000000
        /*0010*/ 	.short	0x0011
        /*0012*/ 	.short	0x0078
        /*0014*/ 	.byte	0x00, 0xf5, 0x21, 0x00


	//----- nvinfo : EIATTR_KPARAM_INFO
	.align		4
.L_2149:
        /*0018*/ 	.byte	0x04, 0x17
        /*001a*/ 	.short	(.L_2151 - .L_2150)
.L_2150:
        /*001c*/ 	.word	0x00000000
        /*0020*/ 	.short	0x0010
        /*0022*/ 	.short	0x0074
        /*0024*/ 	.byte	0x00, 0xf0, 0x11, 0x00


	//----- nvinfo : EIATTR_KPARAM_INFO
	.align		4
.L_2151:
        /*0028*/ 	.byte	0x04, 0x17
        /*002a*/ 	.short	(.L_2153 - .L_2152)
.L_2152:
        /*002c*/ 	.word	0x00000000
        /*0030*/ 	.short	0x000f
        /*0032*/ 	.short	0x0070
        /*0034*/ 	.byte	0x00, 0xf0, 0x11, 0x00


	//----- nvinfo : EIATTR_KPARAM_INFO
	.align		4
.L_2153:
        /*0038*/ 	.byte	0x04, 0x17
        /*003a*/ 	.short	(.L_2155 - .L_2154)
.L_2154:
        /*003c*/ 	.word	0x00000000
        /*0040*/ 	.short	0x000e
        /*0042*/ 	.short	0x006c
        /*0044*/ 	.byte	0x00, 0xf0, 0x11, 0x00


	//----- nvinfo : EIATTR_KPARAM_INFO
	.align		4
.L_2155:
        /*0048*/ 	.byte	0x04, 0x17
        /*004a*/ 	.short	(.L_2157 - .L_2156)
.L_2156:
        /*004c*/ 	.word	0x00000000
        /*0050*/ 	.short	0x000d
        /*0052*/ 	.short	0x0068
        /*0054*/ 	.byte	0x00, 0xf0, 0x11, 0x00


	//----- nvinfo : EIATTR_KPARAM_INFO
	.align		4
.L_2157:
        /*0058*/ 	.byte	0x04, 0x17
        /*005a*/ 	.short	(.L_2159 - .L_2158)
.L_2158:
        /*005c*/ 	.word	0x00000000
        /*0060*/ 	.short	0x000c
        /*0062*/ 	.short	0x0060
        /*0064*/ 	.byte	0x00, 0xf5, 0x21, 0x00


	//----- nvinfo : EIATTR_KPARAM_INFO
	.align		4
.L_2159:
        /*0068*/ 	.byte	0x04, 0x17
        /*006a*/ 	.short	(.L_2161 - .L_2160)
.L_2160:
        /*006c*/ 	.word	0x00000000
        /*0070*/ 	.short	0x000b
        /*0072*/ 	.short	0x0058
        /*0074*/ 	.byte	0x00, 0xf5, 0x21, 0x00


	//----- nvinfo : EIATTR_KPARAM_INFO
	.align		4
.L_2161:
        /*0078*/ 	.byte	0x04, 0x17
        /*007a*/ 	.short	(.L_2163 - .L_2162)
.L_2162:
        /*007c*/ 	.word	0x00000000
        /*0080*/ 	.short	0x000a
        /*0082*/ 	.short	0x0050
        /*0084*/ 	.byte	0x00, 0xf0, 0x11, 0x00


	//----- nvinfo : EIATTR_KPARAM_INFO
	.align		4
.L_2163:
        /*0088*/ 	.byte	0x04, 0x17
        /*008a*/ 	.short	(.L_2165 - .L_2164)
.L_2164:
        /*008c*/ 	.word	0x00000000
        /*0090*/ 	.short	0x0009
        /*0092*/ 	.short	0x0048
        /*0094*/ 	.byte	0x00, 0xf0, 0x21, 0x00


	//----- nvinfo : EIATTR_KPARAM_INFO
	.align		4
.L_2165:
        /*0098*/ 	.byte	0x04, 0x17
        /*009a*/ 	.short	(.L_2167 - .L_2166)
.L_2166:
        /*009c*/ 	.word	0x00000000
        /*00a0*/ 	.short	0x0008
        /*00a2*/ 	.short	0x0040
        /*00a4*/ 	.byte	0x00, 0xf0, 0x21, 0x00


	//----- nvinfo : EIATTR_KPARAM_INFO
	.align		4
.L_2167:
        /*00a8*/ 	.byte	0x04, 0x17
        /*00aa*/ 	.short	(.L_2169 - .L_2168)
.L_2168:
        /*00ac*/ 	.word	0x00000000
        /*00b0*/ 	.short	0x0007
        /*00b2*/ 	.short	0x0038
        /*00b4*/ 	.byte	0x00, 0xf0, 0x21, 0x00


	//----- nvinfo : EIATTR_KPARAM_INFO
	.align		4
.L_2169:
        /*00b8*/ 	.byte	0x04, 0x17
        /*00ba*/ 	.short	(.L_2171 - .L_2170)
.L_2170:
        /*00bc*/ 	.word	0x00000000
        /*00c0*/ 	.short	0x0006
        /*00c2*/ 	.short	0x0030
        /*00c4*/ 	.byte	0x00, 0xf0, 0x21, 0x00


	//----- nvinfo : EIATTR_KPARAM_INFO
	.align		4
.L_2171:
        /*00c8*/ 	.byte	0x04, 0x17
        /*00ca*/ 	.short	(.L_2173 - .L_2172)
.L_2172:
        /*00cc*/ 	.word	0x00000000
        /*00d0*/ 	.short	0x0005
        /*00d2*/ 	.short	0x0028
        /*00d4*/ 	.byte	0x00, 0xf0, 0x11, 0x00


	//----- nvinfo : EIATTR_KPARAM_INFO
	.align		4
.L_2173:
        /*00d8*/ 	.byte	0x04, 0x17
        /*00da*/ 	.short	(.L_2175 - .L_2174)
.L_2174:
        /*00dc*/ 	.word	0x00000000
        /*00e0*/ 	.short	0x0004
        /*00e2*/ 	.short	0x0020
        /*00e4*/ 	.byte	0x00, 0xf5, 0x21, 0x00


	//----- nvinfo : EIATTR_KPARAM_INFO
	.align		4
.L_2175:
        /*00e8*/ 	.byte	0x04, 0x17
        /*00ea*/ 	.short	(.L_2177 - .L_2176)
.L_2176:
        /*00ec*/ 	.word	0x00000000
        /*00f0*/ 	.short	0x0003
        /*00f2*/ 	.short	0x0018
        /*00f4*/ 	.byte	0x00, 0xf5, 0x21, 0x00


	//----- nvinfo : EIATTR_KPARAM_INFO
	.align		4
.L_2177:
        /*00f8*/ 	.byte	0x04, 0x17
        /*00fa*/ 	.short	(.L_2179 - .L_2178)
.L_2178:
        /*00fc*/ 	.word	0x00000000
        /*0100*/ 	.short	0x0002
        /*0102*/ 	.short	0x0010
        /*0104*/ 	.byte	0x00, 0xf5, 0x21, 0x00


	//----- nvinfo : EIATTR_KPARAM_INFO
	.align		4
.L_2179:
        /*0108*/ 	.byte	0x04, 0x17
        /*010a*/ 	.short	(.L_2181 - .L_2180)
.L_2180:
        /*010c*/ 	.word	0x00000000
        /*0110*/ 	.short	0x0001
        /*0112*/ 	.short	0x0008
        /*0114*/ 	.byte	0x00, 0xf5, 0x21, 0x00


	//----- nvinfo : EIATTR_KPARAM_INFO
	.align		4
.L_2181:
        /*0118*/ 	.byte	0x04, 0x17
        /*011a*/ 	.short	(.L_2183 - .L_2182)
.L_2182:
        /*011c*/ 	.word	0x00000000
        /*0120*/ 	.short	0x0000
        /*0122*/ 	.short	0x0000
        /*0124*/ 	.byte	0x00, 0xf5, 0x21, 0x00


	//----- nvinfo : EIATTR_SPARSE_MMA_MASK
	.align		4
.L_2183:
        /*0128*/ 	.byte	0x03, 0x50
        /*012a*/ 	.short	0x0000


	//----- nvinfo : EIATTR_MAXREG_COUNT
	.align		4
        /*012c*/ 	.byte	0x03, 0x1b
        /*012e*/ 	.short	0x00ff


	//----- nvinfo : EIATTR_EXTERNS
	.align		4
        /*0130*/ 	.byte	0x04, 0x0f
        /*0132*/ 	.short	(.L_2185 - .L_2184)


	//   ....[0]....
	.align		4
.L_2184:
        /*0134*/ 	.word	index@(__assertfail)


	//----- nvinfo : EIATTR_MERCURY_ISA_VERSION
	.align		4
.L_2185:
        /*0138*/ 	.byte	0x03, 0x5f
        /*013a*/ 	.short	0x0101


	//----- nvinfo : EIATTR_VRC_CTA_INIT_COUNT
	.align		4
        /*013c*/ 	.byte	0x02, 0x4a
	.zero		1
	.zero		1


	//----- nvinfo : EIATTR_SYSCALL_OFFSETS
	.align		4
        /*0140*/ 	.byte	0x04, 0x46
        /*0142*/ 	.short	(.L_2187 - .L_2186)


	//   ....[0]....
.L_2186:
        /*0144*/ 	.word	0x00000830


	//   ....[1]....
        /*0148*/ 	.word	0x00000970


	//----- nvinfo : EIATTR_EXIT_INSTR_OFFSETS
	.align		4
.L_2187:
        /*014c*/ 	.byte	0x04, 0x1c
        /*014e*/ 	.short	(.L_2189 - .L_2188)


	//   ....[0]....
.L_2188:
        /*0150*/ 	.word	0x000005b0


	//   ....[1]....
        /*0154*/ 	.word	0x00000870


	//   ....[2]....
        /*0158*/ 	.word	0x00000980


	//----- nvinfo : EIATTR_CRS_STACK_SIZE
	.align		4
.L_2189:
        /*015c*/ 	.byte	0x04, 0x1e
        /*015e*/ 	.short	(.L_2191 - .L_2190)
.L_2190:
        /*0160*/ 	.word	0x00000000


	//----- nvinfo : EIATTR_CBANK_PARAM_SIZE
	.align		4
.L_2191:
        /*0164*/ 	.byte	0x03, 0x19
        /*0166*/ 	.short	0x0080


	//----- nvinfo : EIATTR_PARAM_CBANK
	.align		4
        /*0168*/ 	.byte	0x04, 0x0a
        /*016a*/ 	.short	(.L_2193 - .L_2192)
	.align		4
.L_2192:
        /*016c*/ 	.word	index@(.nv.constant0._ZN4vllm38concat_and_cache_mla_rope_fused_kernelIfLb1EfhLNS_18Fp8KVCacheDataTypeE1EEEvPKlPT_S5_PKS4_S7_illlliPT2_S3_iiiiPKf)
        /*0170*/ 	.short	0x0380
        /*0172*/ 	.short	0x0080


	//----- nvinfo : EIATTR_SW_WAR
	.align		4
.L_2193:
        /*0174*/ 	.byte	0x04, 0x36
        /*0176*/ 	.short	(.L_2195 - .L_2194)
.L_2194:
        /*0178*/ 	.word	0x00000008
.L_2195:


//--------------------- .nv.info._ZN4vllm38concat_and_cache_mla_rope_fused_kernelIN3c108BFloat16ELb0E13__nv_bfloat16S3_LNS_18Fp8KVCacheDataTypeE0EEEvPKlPT_S8_PKS7_SA_illlliPT2_S6_iiiiPKf --------------------------
	.section	.nv.info._ZN4vllm38concat_and_cache_mla_rope_fused_kernelIN3c108BFloat16ELb0E13__nv_bfloat16S3_LNS_18Fp8KVCacheDataTypeE0EEEvPKlPT_S8_PKS7_SA_illlliPT2_S6_iiiiPKf,"",@"SHT_CUDA_INFO"
	.sectionflags	@""
	.align	4


	//----- nvinfo : EIATTR_CUDA_API_VERSION
	.align		4
        /*0000*/ 	.byte	0x04, 0x37
        /*0002*/ 	.short	(.L_2197 - .L_2196)
.L_2196:
        /*0004*/ 	.word	0x00000082


	//----- nvinfo : EIATTR_KPARAM_INFO
	.align		4
.L_2197:
        /*0008*/ 	.byte	0x04, 0x17
        /*000a*/ 	.short	(.L_2199 - .L_2198)
.L_2198:
        /*000c*/ 	.word	0x00000000
        /*0010*/ 	.short	0x0011
        /*0012*/ 	.short	0x0078
        /*0014*/ 	.byte	0x00, 0xf5, 0x21, 0x00


	//----- nvinfo : EIATTR_KPARAM_INFO
	.align		4
.L_2199:
        /*0018*/ 	.byte	0x04, 0x17
        /*001a*/ 	.short	(.L_2201 - .L_2200)
.L_2200:
        /*001c*/ 	.word	0x00000000
        /*0020*/ 	.short	0x0010
        /*0022*/ 	.short	0x0074
        /*0024*/ 	.byte	0x00, 0xf0, 0x11, 0x00


	//----- nvinfo : EIATTR_KPARAM_INFO
	.align		4
.L_2201:
        /*0028*/ 	.byte	0x04, 0x17
        /*002a*/ 	.short	(.L_2203 - .L_2202)
.L_2202:
        /*002c*/ 	.word	0x00000000
        /*0030*/ 	.short	0x000f
        /*0032*/ 	.short	0x0070
        /*0034*/ 	.byte	0x00, 0xf0, 0x11, 0x00


	//----- nvinfo : EIATTR_KPARAM_INFO
	.align		4
.L_2203:
        /*0038*/ 	.byte	0x04, 0x17
        /*003a*/ 	.short	(.L_2205 - .L_2204)
.L_2204:
        /*003c*/ 	.word	0x00000000
        /*0040*/ 	.short	0x000e
        /*0042*/ 	.short	0x006c
        /*0044*/ 	.byte	0x00, 0xf0, 0x11, 0x00


	//----- nvinfo : EIATTR_KPARAM_INFO
	.align		4
.L_2205:
        /*0048*/ 	.byte	0x04, 0x17
        /*004a*/ 	.short	(.L_2207 - .L_2206)
.L_2206:
        /*004c*/ 	.word	0x00000000
        /*0050*/ 	.short	0x000d
        /*0052*/ 	.short	0x0068
        /*0054*/ 	.byte	0x00, 0xf0, 0x11, 0x00


	//----- nvinfo : EIATTR_KPARAM_INFO
	.align		4
.L_2207:
        /*0058*/ 	.byte	0x04, 0x17
        /*005a*/ 	.short	(.L_2209 - .L_2208)
.L_2208:
        /*005c*/ 	.word	0x00000000
        /*0060*/ 	.short	0x000c
        /*0062*/ 	.short	0x0060
        /*0064*/ 	.byte	0x00, 0xf5, 0x21, 0x00


	//----- nvinfo : EIATTR_KPARAM_INFO
	.align		4
.L_2209:
        /*0068*/ 	.byte	0x04, 0x17
        /*006a*/ 	.short	(.L_2211 - .L_2210)
.L_2210:
        /*006c*/ 	.word	0x00000000
        /*0070*/ 	.short	0x000b
        /*0072*/ 	.short	0x0058
        /*0074*/ 	.byte	0x00, 0xf5, 0x21, 0x00


	//----- nvinfo : EIATTR_KPARAM_INFO
	.align		4
.L_2211:
        /*0078*/ 	.byte	0x04, 0x17
        /*007a*/ 	.short	(.L_2213 - .L_2212)
.L_2212:
        /*007c*/ 	.word	0x00000000
        /*0080*/ 	.short	0x000a
        /*0082*/ 	.short	0x0050
        /*0084*/ 	.byte	0x00, 0xf0, 0x11, 0x00


	//----- nvinfo : EIATTR_KPARAM_INFO
	.align		4
.L_2213:
        /*0088*/ 	.byte	0x04, 0x17
        /*008a*/ 	.short	(.L_2215 - .L_2214)
.L_2214:
        /*008c*/ 	.word	0x00000000
        /*0090*/ 	.short	0x0009
        /*0092*/ 	.short	0x0048
        /*0094*/ 	.byte	0x00, 0xf0, 0x21, 0x00


	//----- nvinfo : EIATTR_KPARAM_INFO
	.align		4
.L_2215:
        /*0098*/ 	.byte	0x04, 0x17
        /*009a*/ 	.short	(.L_2217 - .L_2216)
.L_2216:
        /*009c*/ 	.word	0x00000000
        /*00a0*/ 	.short	0x0008
        /*00a2*/ 	.short	0x0040
        /*00a4*/ 	.byte	0x00, 0xf0, 0x21, 0x00


	//----- nvinfo : EIATTR_KPARAM_INFO
	.align		4
.L_2217:
        /*00a8*/ 	.byte	0x04, 0x17
        /*00aa*/ 	.short	(.L_2219 - .L_2218)
.L_2218:
        /*00ac*/ 	.word	0x00000000
        /*00b0*/ 	.short	0x0007
        /*00b2*/ 	.short	0x0038
        /*00b4*/ 	.byte	0x00, 0xf0, 0x21, 0x00


	//----- nvinfo : EIATTR_KPARAM_INFO
	.align		4
.L_2219:
        /*00b8*/ 	.byte	0x04, 0x17
        /*00ba*/ 	.short	(.L_2221 - .L_2220)
.L_2220:
        /*00bc*/ 	.word	0x00000000
        /*00c0*/ 	.short	0x0006
        /*00c2*/ 	.short	0x0030
        /*00c4*/ 	.byte	0x00, 0xf0, 0x21, 0x00


	//----- nvinfo : EIATTR_KPARAM_INFO
	.align		4
.L_2221:
        /*00c8*/ 	.byte	0x04, 0x17
        /*00ca*/ 	.short	(.L_2223 - .L_2222)
.L_2222:
        /*00cc*/ 	.word	0x00000000
        /*00d0*/ 	.short	0x0005
        /*00d2*/ 	.short	0x0028
        /*00d4*/ 	.byte	0x00, 0xf0, 0x11, 0x00


	//----- nvinfo : EIATTR_KPARAM_INFO
	.align		4
.L_2223:
        /*00d8*/ 	.byte	0x04, 0x17
        /*00da*/ 	.short	(.L_2225 - .L_2224)
.L_2224:
        /*00dc*/ 	.word	0x00000000
        /*00e0*/ 	.short	0x0004
        /*00e2*/ 	.short	0x0020
        /*00e4*/ 	.byte	0x00, 0xf5, 0x21, 0x00


	//----- nvinfo : EIATTR_KPARAM_INFO
	.align		4
.L_2225:
        /*00e8*/ 	.byte	0x04, 0x17
        /*00ea*/ 	.short	(.L_2227 - .L_2226)
.L_2226:
        /*00ec*/ 	.word	0x00000000
        /*00f0*/ 	.short	0x0003
        /*00f2*/ 	.short	0x0018
        /*00f4*/ 	.byte	0x00, 0xf5, 0x21, 0x00


	//----- nvinfo : EIATTR_KPARAM_INFO
	.align		4
.L_2227:
        /*00f8*/ 	.byte	0x04, 0x17
        /*00fa*/ 	.short	(.L_2229 - .L_2228)
.L_2228:
        /*00fc*/ 	.word	0x00000000
        /*0100*/ 	.short	0x0002
        /*0102*/ 	.short	0x0010
        /*0104*/ 	.byte	0x00, 0xf5, 0x21, 0x00


	//----- nvinfo : EIATTR_KPARAM_INFO
	.align		4
.L_2229:
        /*0108*/ 	.byte	0x04, 0x17
        /*010a*/ 	.short	(.L_2231 - .L_2230)
.L_2230:
        /*010c*/ 	.word	0x00000000
        /*0110*/ 	.short	0x0001
        /*0112*/ 	.short	0x0008
        /*0114*/ 	.byte	0x00, 0xf5, 0x21, 0x00


	//----- nvinfo : EIATTR_KPARAM_INFO
	.align		4
.L_2231:
        /*0118*/ 	.byte	0x04, 0x17
        /*011a*/ 	.short	(.L_2233 - .L_2232)
.L_2232:
        /*011c*/ 	.word	0x00000000
        /*0120*/ 	.short	0x0000
        /*0122*/ 	.short	0x0000
        /*0124*/ 	.byte	0x00, 0xf5, 0x21, 0x00


	//----- nvinfo : EIATTR_SPARSE_MMA_MASK
	.align		4
.L_2233:
        /*0128*/ 	.byte	0x03, 0x50
        /*012a*/ 	.short	0x0000


	//----- nvinfo : EIATTR_MAXREG_COUNT
	.align		4
        /*012c*/ 	.byte	0x03, 0x1b
        /*012e*/ 	.short	0x00ff


	//----- nvinfo : EIATTR_MERCURY_ISA_VERSION
	.align		4
        /*0130*/ 	.byte	0x03, 0x5f
        /*0132*/ 	.short	0x0101


	//----- nvinfo : EIATTR_VRC_CTA_INIT_COUNT
	.align		4
        /*0134*/ 	.byte	0x02, 0x4a
	.zero		1
	.zero		1


	//----- nvinfo : EIATTR_EXIT_INSTR_OFFSETS
	.align		4
        /*0138*/ 	.byte	0x04, 0x1c
        /*013a*/ 	.short	(.L_2235 - .L_2234)


	//   ....[0]....
.L_2234:
        /*013c*/ 	.word	0x00000990


	//   ....[1]....
        /*0140*/ 	.word	0x00001ac0


	//   ....[2]....
        /*0144*/ 	.word	0x00001cc0


	//----- nvinfo : EIATTR_CRS_STACK_SIZE
	.align		4
.L_2235:
        /*0148*/ 	.byte	0x04, 0x1e
        /*014a*/ 	.short	(.L_2237 - .L_2236)
.L_2236:
        /*014c*/ 	.word	0x00000000


	//----- nvinfo : EIATTR_CBANK_PARAM_SIZE
	.align		4
.L_2237:
        /*0150*/ 	.byte	0x03, 0x19
        /*0152*/ 	.short	0x0080


	//----- nvinfo : EIATTR_PARAM_CBANK
	.align		4
        /*0154*/ 	.byte	0x04, 0x0a
        /*0156*/ 	.short	(.L_2239 - .L_2238)
	.align		4
.L_2238:
        /*0158*/ 	.word	index@(.nv.constant0._ZN4vllm38concat_and_cache_mla_rope_fused_kernelIN3c108BFloat16ELb0E13__nv_bfloat16S3_LNS_18Fp8KVCacheDataTypeE0EEEvPKlPT_S8_PKS7_SA_illlliPT2_S6_iiiiPKf)
        /*015c*/ 	.short	0x0380
        /*015e*/ 	.short	0x0080


	//----- nvinfo : EIATTR_SW_WAR
	.align		4
.L_2239:
        /*0160*/ 	.byte	0x04, 0x36
        /*0162*/ 	.short	(.L_2241 - .L_2240)
.L_2240:
        /*0164*/ 	.word	0x00000008
.L_2241:


//--------------------- .nv.info._ZN4vllm38concat_and_cache_mla_rope_fused_kernelIN3c108BFloat16ELb1E13__nv_bfloat16S3_LNS_18Fp8KVCacheDataTypeE0EEEvPKlPT_S8_PKS7_SA_illlliPT2_S6_iiiiPKf --------------------------
	.section	.nv.info._ZN4vllm38concat_and_cache_mla_rope_fused_kernelIN3c108BFloat16ELb1E13__nv_bfloat16S3_LNS_18Fp8KVCacheDataTypeE0EEEvPKlPT_S8_PKS7_SA_illlliPT2_S6_iiiiPKf,"",@"SHT_CUDA_INFO"
	.sectionflags	@""
	.align	4


	//----- nvinfo : EIATTR_CUDA_API_VERSION
	.align		4
        /*0000*/ 	.byte	0x04, 0x37
        /*0002*/ 	.short	(.L_2243 - .L_2242)
.L_2242:
        /*0004*/ 	.word	0x00000082


	//----- nvinfo : EIATTR_KPARAM_INFO
	.align		4
.L_2243:
        /*0008*/ 	.byte	0x04, 0x17
        /*000a*/ 	.short	(.L_2245 - .L_2244)
.L_2244:
        /*000c*/ 	.word	0x00000000
        /*0010*/ 	.short	0x0011
        /*0012*/ 	.short	0x0078
        /*0014*/ 	.byte	0x00, 0xf5, 0x21, 0x00


	//----- nvinfo : EIATTR_KPARAM_INFO
	.align		4
.L_2245:
        /*0018*/ 	.byte	0x04, 0x17
        /*001a*/ 	.short	(.L_2247 - .L_2246)
.L_2246:
        /*001c*/ 	.word	0x00000000
        /*0020*/ 	.short	0x0010
        /*0022*/ 	.short	0x0074
        /*0024*/ 	.byte	0x00, 0xf0, 0x11, 0x00


	//----- nvinfo : EIATTR_KPARAM_INFO
	.align		4
.L_2247:
        /*0028*/ 	.byte	0x04, 0x17
        /*002a*/ 	.short	(.L_2249 - .L_2248)
.L_2248:
        /*002c*/ 	.word	0x00000000
        /*0030*/ 	.short	0x000f
        /*0032*/ 	.short	0x0070
        /*0034*/ 	.byte	0x00, 0xf0, 0x11, 0x00


	//----- nvinfo : EIATTR_KPARAM_INFO
	.align		4
.L_2249:
        /*0038*/ 	.byte	0x04, 0x17
        /*003a*/ 	.short	(.L_2251 - .L_2250)
.L_2250:
        /*003c*/ 	.word	0x00000000
        /*0040*/ 	.short	0x000e
        /*0042*/ 	.short	0x006c
        /*0044*/ 	.byte	0x00, 0xf0, 0x11, 0x00


	//----- nvinfo : EIATTR_KPARAM_INFO
	.align		4
.L_2251:
        /*0048*/ 	.byte	0x04, 0x17
        /*004a*/ 	.short	(.L_2253 - .L_2252)
.L_2252:
        /*004c*/ 	.word	0x00000000
        /*0050*/ 	.short	0x000d
        /*0052*/ 	.short	0x0068
        /*0054*/ 	.byte	0x00, 0xf0, 0x11, 0x00


	//----- nvinfo : EIATTR_KPARAM_INFO
	.align		4
.L_2253:
        /*0058*/ 	.byte	0x04, 0x17
        /*005a*/ 	.short	(.L_2255 - .L_2254)
.L_2254:
        /*005c*/ 	.word	0x00000000
        /*0060*/ 	.short	0x000c
        /*0062*/ 	.short	0x0060
        /*0064*/ 	.byte	0x00, 0xf5, 0x21, 0x00


	//----- nvinfo : EIATTR_KPARAM_INFO
	.align		4
.L_2255:
        /*0068*/ 	.byte	0x04, 0x17
        /*006a*/ 	.short	(.L_2257 - .L_2256)
.L_2256:
        /*006c*/ 	.word	0x00000000
        /*0070*/ 	.short	0x000b
        /*0072*/ 	.short	0x0058
        /*0074*/ 	.byte	0x00, 0xf5, 0x21, 0x00


	//----- nvinfo : EIATTR_KPARAM_INFO
	.align		4
.L_2257:
        /*0078*/ 	.byte	0x04, 0x17
        /*007a*/ 	.short	(.L_2259 - .L_2258)
.L_2258:
        /*007c*/ 	.word	0x00000000
        /*0080*/ 	.short	0x000a
        /*0082*/ 	.short	0x0050
        /*0084*/ 	.byte	0x00, 0xf0, 0x11, 0x00


	//----- nvinfo : EIATTR_KPARAM_INFO
	.align		4
.L_2259:
        /*0088*/ 	.byte	0x04, 0x17
        /*008a*/ 	.short	(.L_2261 - .L_2260)
.L_2260:
        /*008c*/ 	.word	0x00000000
        /*0090*/ 	.short	0x0009
        /*0092*/ 	.short	0x0048
        /*0094*/ 	.byte	0x00, 0xf0, 0x21, 0x00


	//----- nvinfo : EIATTR_KPARAM_INFO
	.align		4
.L_2261:
        /*0098*/ 	.byte	0x04, 0x17
        /*009a*/ 	.short	(.L_2263 - .L_2262)
.L_2262:
        /*009c*/ 	.word	0x00000000
        /*00a0*/ 	.short	0x0008
        /*00a2*/ 	.short	0x0040
        /*00a4*/ 	.byte	0x00, 0xf0, 0x21, 0x00


	//----- nvinfo : EIATTR_KPARAM_INFO
	.align		4
.L_2263:
        /*00a8*/ 	.byte	0x04, 0x17
        /*00aa*/ 	.short	(.L_2265 - .L_2264)
.L_2264:
        /*00ac*/ 	.word	0x00000000
        /*00b0*/ 	.short	0x0007
        /*00b2*/ 	.short	0x0038
        /*00b4*/ 	.byte	0x00, 0xf0, 0x21, 0x00


	//----- nvinfo : EIATTR_KPARAM_INFO
	.align		4
.L_2265:
        /*00b8*/ 	.byte	0x04, 0x17
        /*00ba*/ 	.short	(.L_2267 - .L_2266)
.L_2266:
        /*00bc*/ 	.word	0x00000000
        /*00c0*/ 	.short	0x0006
        /*00c2*/ 	.short	0x0030
        /*00c4*/ 	.byte	0x00, 0xf0, 0x21, 0x00


	//----- nvinfo : EIATTR_KPARAM_INFO
	.align		4
.L_2267:
        /*00c8*/ 	.byte	0x04, 0x17
        /*00ca*/ 	.short	(.L_2269 - .L_2268)
.L_2268:
        /*00cc*/ 	.word	0x00000000
        /*00d0*/ 	.short	0x0005
        /*00d2*/ 	.short	0x0028
        /*00d4*/ 	.byte	0x00, 0xf0, 0x11, 0x00


	//----- nvinfo : EIATTR_KPARAM_INFO
	.align		4
.L_2269:
        /*00d8*/ 	.byte	0x04, 0x17
        /*00da*/ 	.short	(.L_2271 - .L_2270)
.L_2270:
        /*00dc*/ 	.word	0x00000000
        /*00e0*/ 	.short	0x0004
        /*00e2*/ 	.short	0x0020
        /*00e4*/ 	.byte	0x00, 0xf5, 0x21, 0x00


	//----- nvinfo : EIATTR_KPARAM_INFO
	.align		4
.L_2271:
        /*00e8*/ 	.byte	0x04, 0x17
        /*00ea*/ 	.short	(.L_2273 - .L_2272)
.L_2272:
        /*00ec*/ 	.word	0x00000000
        /*00f0*/ 	.short	0x0003
        /*00f2*/ 	.short	0x0018
        /*00f4*/ 	.byte	0x00, 0xf5, 0x21, 0x00


	//----- nvinfo : EIATTR_KPARAM_INFO
	.align		4
.L_2273:
        /*00f8*/ 	.byte	0x04, 0x17
        /*00fa*/ 	.short	(.L_2275 - .L_2274)
.L_2274:
        /*00fc*/ 	.word	0x00000000
        /*0100*/ 	.short	0x0002
        /*0102*/ 	.short	0x0010
        /*0104*/ 	.byte	0x00, 0xf5, 0x21, 0x00


	//----- nvinfo : EIATTR_KPARAM_INFO
	.align		4
.L_2275:
        /*0108*/ 	.byte	0x04, 0x17
        /*010a*/ 	.short	(.L_2277 - .L_2276)
.L_2276:
        /*010c*/ 	.word	0x00000000
        /*0110*/ 	.short	0x0001
        /*0112*/ 	.short	0x0008
        /*0114*/ 	.byte	0x00, 0xf5, 0x21, 0x00


	//----- nvinfo : EIATTR_KPARAM_INFO
	.align		4
.L_2277:
        /*0118*/ 	.byte	0x04, 0x17
        /*011a*/ 	.short	(.L_2279 - .L_2278)
.L_2278:
        /*011c*/ 	.word	0x00000000
        /*0120*/ 	.short	0x0000
        /*0122*/ 	.short	0x0000
        /*0124*/ 	.byte	0x00, 0xf5, 0x21, 0x00


	//----- nvinfo : EIATTR_SPARSE_MMA_MASK
	.align		4
.L_2279:
        /*0128*/ 	.byte	0x03, 0x50
        /*012a*/ 	.short	0x0000


	//----- nvinfo : EIATTR_MAXREG_COUNT
	.align		4
        /*012c*/ 	.byte	0x03, 0x1b
        /*012e*/ 	.short	0x00ff


	//----- nvinfo : EIATTR_MERCURY_ISA_VERSION
	.align		4
        /*0130*/ 	.byte	0x03, 0x5f
        /*0132*/ 	.short	0x0101


	//----- nvinfo : EIATTR_VRC_CTA_INIT_COUNT
	.align		4
        /*0134*/ 	.byte	0x02, 0x4a
	.zero		1
	.zero		1


	//----- nvinfo : EIATTR_EXIT_INSTR_OFFSETS
	.align		4
        /*0138*/ 	.byte	0x04, 0x1c
        /*013a*/ 	.short	(.L_2281 - .L_2280)


	//   ....[0]....
.L_2280:
        /*013c*/ 	.word	0x00000980


	//   ....[1]....
        /*0140*/ 	.word	0x00001c90


	//   ....[2]....
        /*0144*/ 	.word	0x00001e70


	//----- nvinfo : EIATTR_CRS_STACK_SIZE
	.align		4
.L_2281:
        /*0148*/ 	.byte	0x04, 0x1e
        /*014a*/ 	.short	(.L_2283 - .L_2282)
.L_2282:
        /*014c*/ 	.word	0x00000000


	//----- nvinfo : EIATTR_CBANK_PARAM_SIZE
	.align		4
.L_2283:
        /*0150*/ 	.byte	0x03, 0x19
        /*0152*/ 	.short	0x0080


	//----- nvinfo : EIATTR_PARAM_CBANK
	.align		4
        /*0154*/ 	.byte	0x04, 0x0a
        /*0156*/ 	.short	(.L_2285 - .L_2284)
	.align		4
.L_2284:
        /*0158*/ 	.word	index@(.nv.constant0._ZN4vllm38concat_and_cache_mla_rope_fused_kernelIN3c108BFloat16ELb1E13__nv_bfloat16S3_LNS_18Fp8KVCacheDataTypeE0EEEvPKlPT_S8_PKS7_SA_illlliPT2_S6_iiiiPKf)
        /*015c*/ 	.short	0x0380
        /*015e*/ 	.short	0x0080


	//----- nvinfo : EIATTR_SW_WAR
	.align		4
.L_2285:
        /*0160*/ 	.byte	0x04, 0x36
        /*0162*/ 	.short	(.L_2287 - .L_2286)
.L_2286:
        /*0164*/ 	.word	0x00000008
.L_2287:


//--------------------- .nv.info._ZN4vllm38concat_and_cache_mla_rope_fused_kernelIN3c104HalfELb0E13__nv_bfloat16S3_LNS_18Fp8KVCacheDataTypeE0EEEvPKlPT_S8_PKS7_SA_illlliPT2_S6_iiiiPKf --------------------------
	.section	.nv.info._ZN4vllm38concat_and_cache_mla_rope_fused_kernelIN3c104HalfELb0E13__nv_bfloat16S3_LNS_18Fp8KVCacheDataTypeE0EEEvPKlPT_S8_PKS7_SA_illlliPT2_S6_iiiiPKf,"",@"SHT_CUDA_INFO"
	.sectionflags	@""
	.align	4


	//----- nvinfo : EIATTR_CUDA_API_VERSION
	.align		4
        /*0000*/ 	.byte	0x04, 0x37
        /*0002*/ 	.short	(.L_2289 - .L_2288)
.L_2288:
        /*0004*/ 	.word	0x00000082


	//----- nvinfo : EIATTR_KPARAM_INFO
	.align		4
.L_2289:
        /*0008*/ 	.byte	0x04, 0x17
        /*000a*/ 	.short	(.L_2291 - .L_2290)
.L_2290:
        /*000c*/ 	.word	0x00000000
        /*0010*/ 	.short	0x0011
        /*0012*/ 	.short	0x0078
        /*0014*/ 	.byte	0x00, 0xf5, 0x21, 0x00


	//----- nvinfo : EIATTR_KPARAM_INFO
	.align		4
.L_2291:
        /*0018*/ 	.byte	0x04, 0x17
        /*001a*/ 	.short	(.L_2293 - .L_2292)
.L_2292:
        /*001c*/ 	.word	0x00000000
        /*0020*/ 	.short	0x0010
        /*0022*/ 	.short	0x0074
        /*0024*/ 	.byte	0x00, 0xf0, 0x11, 0x00


	//----- nvinfo : EIATTR_KPARAM_INFO
	.align		4
.L_2293:
        /*0028*/ 	.byte	0x04, 0x17
        /*002a*/ 	.short	(.L_2295 - .L_2294)
.L_2294:
        /*002c*/ 	.word	0x00000000
        /*0030*/ 	.short	0x000f
        /*0032*/ 	.short	0x0070
        /*0034*/ 	.byte	0x00, 0xf0, 0x11, 0x00


	//----- nvinfo : EIATTR_KPARAM_INFO
	.align		4
.L_2295:
        /*0038*/ 	.byte	0x04, 0x17
        /*003a*/ 	.short	(.L_2297 - .L_2296)
.L_2296:
        /*003c*/ 	.word	0x00000000
        /*0040*/ 	.short	0x000e
        /*0042*/ 	.short	0x006c
        /*0044*/ 	.byte	0x00, 0xf0, 0x11, 0x00


	//----- nvinfo : EIATTR_KPARAM_INFO
	.align		4
.L_2297:
        /*0048*/ 	.byte	0x04, 0x17
        /*004a*/ 	.short	(.L_2299 - .L_2298)
.L_2298:
        /*004c*/ 	.word	0x00000000
        /*0050*/ 	.short	0x000d
        /*0052*/ 	.short	0x0068
        /*0054*/ 	.byte	0x00, 0xf0, 0x11, 0x00


	//----- nvinfo : EIATTR_KPARAM_INFO
	.align		4
.L_2299:
        /*0058*/ 	.byte	0x04, 0x17
        /*005a*/ 	.short	(.L_2301 - .L_2300)
.L_2300:
        /*005c*/ 	.word	0x00000000
        /*0060*/ 	.short	0x000c
        /*0062*/ 	.short	0x0060
        /*0064*/ 	.byte	0x00, 0xf5, 0x21, 0x00


	//----- nvinfo : EIATTR_KPARAM_INFO
	.align		4
.L_2301:
        /*0068*/ 	.byte	0x04, 0x17
        /*006a*/ 	.short	(.L_2303 - .L_2302)
.L_2302:
        /*006c*/ 	.word	0x00000000
        /*0070*/ 	.short	0x000b
        /*0072*/ 	.short	0x0058
        /*0074*/ 	.byte	0x00, 0xf5, 0x21, 0x00


	//----- nvinfo : EIATTR_KPARAM_INFO
	.align		4
.L_2303:
        /*0078*/ 	.byte	0x04, 0x17
        /*007a*/ 	.short	(.L_2305 - .L_2304)
.L_2304:
        /*007c*/ 	.word	0x00000000
        /*0080*/ 	.short	0x000a
        /*0082*/ 	.short	0x0050
        /*0084*/ 	.byte	0x00, 0xf0, 0x11, 0x00


	//----- nvinfo : EIATTR_KPARAM_INFO
	.align		4
.L_2305:
        /*0088*/ 	.byte	0x04, 0x17
        /*008a*/ 	.short	(.L_2307 - .L_2306)
.L_2306:
        /*008c*/ 	.word	0x00000000
        /*0090*/ 	.short	0x0009
        /*0092*/ 	.short	0x0048
        /*0094*/ 	.byte	0x00, 0xf0, 0x21, 0x00


	//----- nvinfo : EIATTR_KPARAM_INFO
	.align		4
.L_2307:
        /*0098*/ 	.byte	0x04, 0x17
        /*009a*/ 	.short	(.L_2309 - .L_2308)
.L_2308:
        /*009c*/ 	.word	0x00000000
        /*00a0*/ 	.short	0x0008
        /*00a2*/ 	.short	0x0040
        /*00a4*/ 	.byte	0x00, 0xf0, 0x21, 0x00


	//----- nvinfo : EIATTR_KPARAM_INFO
	.align		4
.L_2309:
        /*00a8*/ 	.byte	0x04, 0x17
        /*00aa*/ 	.short	(.L_2311 - .L_2310)
.L_2310:
        /*00ac*/ 	.word	0x00000000
        /*00b0*/ 	.short	0x0007
        /*00b2*/ 	.short	0x0038
        /*00b4*/ 	.byte	0x00, 0xf0, 0x21, 0x00


	//----- nvinfo : EIATTR_KPARAM_INFO
	.align		4
.L_2311:
        /*00b8*/ 	.byte	0x04, 0x17
        /*00ba*/ 	.short	(.L_2313 - .L_2312)
.L_2312:
        /*00bc*/ 	.word	0x00000000
        /*00c0*/ 	.short	0x0006
        /*00c2*/ 	.short	0x0030
        /*00c4*/ 	.byte	0x00, 0xf0, 0x21, 0x00


	//----- nvinfo : EIATTR_KPARAM_INFO
	.align		4
.L_2313:
        /*00c8*/ 	.byte	0x04, 0x17
        /*00ca*/ 	.short	(.L_2315 - .L_2314)
.L_2314:
        /*00cc*/ 	.word	0x00000000
        /*00d0*/ 	.short	0x0005
        /*00d2*/ 	.short	0x0028
        /*00d4*/ 	.byte	0x00, 0xf0, 0x11, 0x00


	//----- nvinfo : EIATTR_KPARAM_INFO
	.align		4
.L_2315:
        /*00d8*/ 	.byte	0x04, 0x17
        /*00da*/ 	.short	(.L_2317 - .L_2316)
.L_2316:
        /*00dc*/ 	.word	0x00000000
        /*00e0*/ 	.short	0x0004
        /*00e2*/ 	.short	0x0020
        /*00e4*/ 	.byte	0x00, 0xf5, 0x21, 0x00


	//----- nvinfo : EIATTR_KPARAM_INFO
	.align		4
.L_2317:
        /*00e8*/ 	.byte	0x04, 0x17
        /*00ea*/ 	.short	(.L_2319 - .L_2318)
.L_2318:
        /*00ec*/ 	.word	0x00000000
        /*00f0*/ 	.short	0x0003
        /*00f2*/ 	.short	0x0018
        /*00f4*/ 	.byte	0x00, 0xf5, 0x21, 0x00


	//----- nvinfo : EIATTR_KPARAM_INFO
	.align		4
.L_2319:
        /*00f8*/ 	.byte	0x04, 0x17
        /*00fa*/ 	.short	(.L_2321 - .L_2320)
.L_2320:
        /*00fc*/ 	.word	0x00000000
        /*0100*/ 	.short	0x0002
        /*0102*/ 	.short	0x0010
        /*0104*/ 	.byte	0x00, 0xf5, 0x21, 0x00


	//----- nvinfo : EIATTR_KPARAM_INFO
	.align		4
.L_2321:
        /*0108*/ 	.byte	0x04, 0x17
        /*010a*/ 	.short	(.L_2323 - .L_2322)
.L_2322:
        /*010c*/ 	.word	0x00000000
        /*0110*/ 	.short	0x0001
        /*0112*/ 	.short	0x0008
        /*0114*/ 	.byte	0x00, 0xf5, 0x21, 0x00


	//----- nvinfo : EIATTR_KPARAM_INFO
	.align		4
.L_2323:
        /*0118*/ 	.byte	0x04, 0x17
        /*011a*/ 	.short	(.L_2325 - .L_2324)
.L_2324:
        /*011c*/ 	.word	0x00000000
        /*0120*/ 	.short	0x0000
        /*0122*/ 	.short	0x0000
        /*0124*/ 	.byte	0x00, 0xf5, 0x21, 0x00


	//----- nvinfo : EIATTR_SPARSE_MMA_MASK
	.align		4
.L_2325:
        /*0128*/ 	.byte	0x03, 0x50
        /*012a*/ 	.short	0x0000


	//----- nvinfo : EIATTR_MAXREG_COUNT
	.align		4
        /*012c*/ 	.byte	0x03, 0x1b
        /*012e*/ 	.short	0x00ff


	//----- nvinfo : EIATTR_MERCURY_ISA_VERSION
	.align		4
        /*0130*/ 	.byte	0x03, 0x5f
        /*0132*/ 	.short	0x0101


	//----- nvinfo : EIATTR_VRC_CTA_INIT_COUNT
	.align		4
        /*0134*/ 	.byte	0x02, 0x4a
	.zero		1
	.zero		1


	//----- nvinfo : EIATTR_EXIT_INSTR_OFFSETS
	.align		4
        /*0138*/ 	.byte	0x04, 0x1c
        /*013a*/ 	.short	(.L_2327 - .L_2326)


	//   ....[0]....
.L_2326:
        /*013c*/ 	.word	0x00000970


	//   ....[1]....
        /*0140*/ 	.word	0x000019f0


	//   ....[2]....
        /*0144*/ 	.word	0x00001bf0


	//----- nvinfo : EIATTR_CRS_STACK_SIZE
	.align		4
.L_2327:
        /*0148*/ 	.byte	0x04, 0x1e
        /*014a*/ 	.short	(.L_2329 - .L_2328)
.L_2328:
        /*014c*/ 	.word	0x00000000


	//----- nvinfo : EIATTR_CBANK_PARAM_SIZE
	.align		4
.L_2329:
        /*0150*/ 	.byte	0x03, 0x19
        /*0152*/ 	.short	0x0080


	//----- nvinfo : EIATTR_PARAM_CBANK
	.align		4
        /*0154*/ 	.byte	0x04, 0x0a
        /*0156*/ 	.short	(.L_2331 - .L_2330)
	.align		4
.L_2330:
        /*0158*/ 	.word	index@(.nv.constant0._ZN4vllm38concat_and_cache_mla_rope_fused_kernelIN3c104HalfELb0E13__nv_bfloat16S3_LNS_18Fp8KVCacheDataTypeE0EEEvPKlPT_S8_PKS7_SA_illlliPT2_S6_iiiiPKf)
        /*015c*/ 	.short	0x0380
        /*015e*/ 	.short	0x0080


	//----- nvinfo : EIATTR_SW_WAR
	.align		4
.L_2331:
        /*0160*/ 	.byte	0x04, 0x36
        /*0162*/ 	.short	(.L_2333 - .L_2332)
.L_2332:
        /*0164*/ 	.word	0x00000008
.L_2333:


//--------------------- .nv.info._ZN4vllm38concat_and_cache_mla_rope_fused_kernelIN3c104HalfELb1E13__nv_bfloat16S3_LNS_18Fp8KVCacheDataTypeE0EEEvPKlPT_S8_PKS7_SA_illlliPT2_S6_iiiiPKf --------------------------
	.section	.nv.info._ZN4vllm38concat_and_cache_mla_rope_fused_kernelIN3c104HalfELb1E13__nv_bfloat16S3_LNS_18Fp8KVCacheDataTypeE0EEEvPKlPT_S8_PKS7_SA_illlliPT2_S6_iiiiPKf,"",@"SHT_CUDA_INFO"
	.sectionflags	@""
	.align	4


	//----- nvinfo : EIATTR_CUDA_API_VERSION
	.align		4
        /*0000*/ 	.byte	0x04, 0x37
        /*0002*/ 	.short	(.L_2335 - .L_2334)
.L_2334:
        /*0004*/ 	.word	0x00000082


	//----- nvinfo : EIATTR_KPARAM_INFO
	.align		4
.L_2335:
        /*0008*/ 	.byte	0x04, 0x17
        /*000a*/ 	.short	(.L_2337 - .L_2336)
.L_2336:
        /*000c*/ 	.word	0x00000000
        /*0010*/ 	.short	0x0011
        /*0012*/ 	.short	0x0078
        /*0014*/ 	.byte	0x00, 0xf5, 0x21, 0x00


	//----- nvinfo : EIATTR_KPARAM_INFO
	.align		4
.L_2337:
        /*0018*/ 	.byte	0x04, 0x17
        /*001a*/ 	.short	(.L_2339 - .L_2338)
.L_2338:
        /*001c*/ 	.word	0x00000000
        /*0020*/ 	.short	0x0010
        /*0022*/ 	.short	0x0074
        /*0024*/ 	.byte	0x00, 0xf0, 0x11, 0x00


	//----- nvinfo : EIATTR_KPARAM_INFO
	.align		4
.L_2339:
        /*0028*/ 	.byte	0x04, 0x17
        /*002a*/ 	.short	(.L_2341 - .L_2340)
.L_2340:
        /*002c*/ 	.word	0x00000000
        /*0030*/ 	.short	0x000f
        /*0032*/ 	.short	0x0070
        /*0034*/ 	.byte	0x00, 0xf0, 0x11, 0x00


	//----- nvinfo : EIATTR_KPARAM_INFO
	.align		4
.L_2341:
        /*0038*/ 	.byte	0x04, 0x17
        /*003a*/ 	.short	(.L_2343 - .L_2342)
.L_2342:
        /*003c*/ 	.word	0x00000000
        /*0040*/ 	.short	0x000e
        /*0042*/ 	.short	0x006c
        /*0044*/ 	.byte	0x00, 0xf0, 0x11, 0x00


	//----- nvinfo : EIATTR_KPARAM_INFO
	.align		4
.L_2343:
        /*0048*/ 	.byte	0x04, 0x17
        /*004a*/ 	.short	(.L_2345 - .L_2344)
.L_2344:
        /*004c*/ 	.word	0x00000000
        /*0050*/ 	.short	0x000d
        /*0052*/ 	.short	0x0068
        /*0054*/ 	.byte	0x00, 0xf0, 0x11, 0x00


	//----- nvinfo : EIATTR_KPARAM_INFO
	.align		4
.L_2345:
        /*0058*/ 	.byte	0x04, 0x17
        /*005a*/ 	.short	(.L_2347 - .L_2346)
.L_2346:
        /*005c*/ 	.word	0x00000000
        /*0060*/ 	.short	0x000c
        /*0062*/ 	.short	0x0060
        /*0064*/ 	.byte	0x00, 0xf5, 0x21, 0x00


	//----- nvinfo : EIATTR_KPARAM_INFO
	.align		4
.L_2347:
        /*0068*/ 	.byte	0x04, 0x17
        /*006a*/ 	.short	(.L_2349 - .L_2348)
.L_2348:
        /*006c*/ 	.word	0x00000000
        /*0070*/ 	.short	0x000b
        /*0072*/ 	.short	0x0058
        /*0074*/ 	.byte	0x00, 0xf5, 0x21, 0x00


	//----- nvinfo : EIATTR_KPARAM_INFO
	.align		4
.L_2349:
        /*0078*/ 	.byte	0x04, 0x17
        /*007a*/ 	.short	(.L_2351 - .L_2350)
.L_2350:
        /*007c*/ 	.word	0x00000000
        /*0080*/ 	.short	0x000a
        /*0082*/ 	.short	0x0050
        /*0084*/ 	.byte	0x00, 0xf0, 0x11, 0x00


	//----- nvinfo : EIATTR_KPARAM_INFO
	.align		4
.L_2351:
        /*0088*/ 	.byte	0x04, 0x17
        /*008a*/ 	.short	(.L_2353 - .L_2352)
.L_2352:
        /*008c*/ 	.word	0x00000000
        /*0090*/ 	.short	0x0009
        /*0092*/ 	.short	0x0048
        /*0094*/ 	.byte	0x00, 0xf0, 0x21, 0x00


	//----- nvinfo : EIATTR_KPARAM_INFO
	.align		4
.L_2353:
        /*0098*/ 	.byte	0x04, 0x17
        /*009a*/ 	.short	(.L_2355 - .L_2354)
.L_2354:
        /*009c*/ 	.word	0x00000000
        /*00a0*/ 	.short	0x0008
        /*00a2*/ 	.short	0x0040
        /*00a4*/ 	.byte	0x00, 0xf0, 0x21, 0x00


	//----- nvinfo : EIATTR_KPARAM_INFO
	.align		4
.L_2355:
        /*00a8*/ 	.byte	0x04, 0x17
        /*00aa*/ 	.short	(.L_2357 - .L_2356)
.L_2356:
        /*00ac*/ 	.word	0x00000000
        /*00b0*/ 	.short	0x0007
        /*00b2*/ 	.short	0x0038
        /*00b4*/ 	.byte	0x00, 0xf0, 0x21, 0x00


	//----- nvinfo : EIATTR_KPARAM_INFO
	.align		4
.L_2357:
        /*00b8*/ 	.byte	0x04, 0x17
        /*00ba*/ 	.short	(.L_2359 - .L_2358)
.L_2358:
        /*00bc*/ 	.word	0x00000000
        /*00c0*/ 	.short	0x0006
        /*00c2*/ 	.short	0x0030
        /*00c4*/ 	.byte	0x00, 0xf0, 0x21, 0x00


	//----- nvinfo : EIATTR_KPARAM_INFO
	.align		4
.L_2359:
        /*00c8*/ 	.byte	0x04, 0x17
        /*00ca*/ 	.short	(.L_2361 - .L_2360)
.L_2360:
        /*00cc*/ 	.word	0x00000000
        /*00d0*/ 	.short	0x0005
        /*00d2*/ 	.short	0x0028
        /*00d4*/ 	.byte	0x00, 0xf0, 0x11, 0x00


	//----- nvinfo : EIATTR_KPARAM_INFO
	.align		4
.L_2361:
        /*00d8*/ 	.byte	0x04, 0x17
        /*00da*/ 	.short	(.L_2363 - .L_2362)
.L_2362:
        /*00dc*/ 	.word	0x00000000
        /*00e0*/ 	.short	0x0004
        /*00e2*/ 	.short	0x0020
        /*00e4*/ 	.byte	0x00, 0xf5, 0x21, 0x00


	//----- nvinfo : EIATTR_KPARAM_INFO
	.align		4
.L_2363:
        /*00e8*/ 	.byte	0x04, 0x17
        /*00ea*/ 	.short	(.L_2365 - .L_2364)
.L_2364:
        /*00ec*/ 	.word	0x00000000
        /*00f0*/ 	.short	0x0003
        /*00f2*/ 	.short	0x0018
        /*00f4*/ 	.byte	0x00, 0xf5, 0x21, 0x00


	//----- nvinfo : EIATTR_KPARAM_INFO
	.align		4
.L_2365:
        /*00f8*/ 	.byte	0x04, 0x17
        /*00fa*/ 	.short	(.L_2367 - .L_2366)
.L_2366:
        /*00fc*/ 	.word	0x00000000
        /*0100*/ 	.short	0x0002
        /*0102*/ 	.short	0x0010
        /*0104*/ 	.byte	0x00, 0xf5, 0x21, 0x00


	//----- nvinfo : EIATTR_KPARAM_INFO
	.align		4
.L_2367:
        /*0108*/ 	.byte	0x04, 0x17
        /*010a*/ 	.short	(.L_2369 - .L_2368)
.L_2368:
        /*010c*/ 	.word	0x00000000
        /*0110*/ 	.short	0x0001
        /*0112*/ 	.short	0x0008
        /*0114*/ 	.byte	0x00, 0xf5, 0x21, 0x00


	//----- nvinfo : EIATTR_KPARAM_INFO
	.align		4
.L_2369:
        /*0118*/ 	.byte	0x04, 0x17
        /*011a*/ 	.short	(.L_2371 - .L_2370)
.L_2370:
        /*011c*/ 	.word	0x00000000
        /*0120*/ 	.short	0x0000
        /*0122*/ 	.short	0x0000
        /*0124*/ 	.byte	0x00, 0xf5, 0x21, 0x00


	//----- nvinfo : EIATTR_SPARSE_MMA_MASK
	.align		4
.L_2371:
        /*0128*/ 	.byte	0x03, 0x50
        /*012a*/ 	.short	0x0000


	//----- nvinfo : EIATTR_MAXREG_COUNT
	.align		4
        /*012c*/ 	.byte	0x03, 0x1b
        /*012e*/ 	.short	0x00ff


	//----- nvinfo : EIATTR_MERCURY_ISA_VERSION
	.align		4
        /*0130*/ 	.byte	0x03, 0x5f
        /*0132*/ 	.short	0x0101


	//----- nvinfo : EIATTR_VRC_CTA_INIT_COUNT
	.align		4
        /*0134*/ 	.byte	0x02, 0x4a
	.zero		1
	.zero		1


	//----- nvinfo : EIATTR_EXIT_INSTR_OFFSETS
	.align		4
        /*0138*/ 	.byte	0x04, 0x1c
        /*013a*/ 	.short	(.L_2373 - .L_2372)


	//   ....[0]....
.L_2372:
        /*013c*/ 	.word	0x00000960


	//   ....[1]....
        /*0140*/ 	.word	0x00001bf0


	//   ....[2]....
        /*0144*/ 	.word	0x00001dd0


	//----- nvinfo : EIATTR_CRS_STACK_SIZE
	.align		4
.L_2373:
        /*0148*/ 	.byte	0x04, 0x1e
        /*014a*/ 	.short	(.L_2375 - .L_2374)
.L_2374:
        /*014c*/ 	.word	0x00000000


	//----- nvinfo : EIATTR_CBANK_PARAM_SIZE
	.align		4
.L_2375:
        /*0150*/ 	.byte	0x03, 0x19
        /*0152*/ 	.short	0x0080


	//----- nvinfo : EIATTR_PARAM_CBANK
	.align		4
        /*0154*/ 	.byte	0x04, 0x0a
        /*0156*/ 	.short	(.L_2377 - .L_2376)
	.align		4
.L_2376:
        /*0158*/ 	.word	index@(.nv.constant0._ZN4vllm38concat_and_cache_mla_rope_fused_kernelIN3c104HalfELb1E13__nv_bfloat16S3_LNS_18Fp8KVCacheDataTypeE0EEEvPKlPT_S8_PKS7_SA_illlliPT2_S6_iiiiPKf)
        /*015c*/ 	.short	0x0380
        /*015e*/ 	.short	0x0080


	//----- nvinfo : EIATTR_SW_WAR
	.align		4
.L_2377:
        /*0160*/ 	.byte	0x04, 0x36
        /*0162*/ 	.short	(.L_2379 - .L_2378)
.L_2378:
        /*0164*/ 	.word	0x00000008
.L_2379:


//--------------------- .nv.info._ZN4vllm38concat_and_cache_mla_rope_fused_kernelIfLb0E13__nv_bfloat16S1_LNS_18Fp8KVCacheDataTypeE0EEEvPKlPT_S6_PKS5_S8_illlliPT2_S4_iiiiPKf --------------------------
	.section	.nv.info._ZN4vllm38concat_and_cache_mla_rope_fused_kernelIfLb0E13__nv_bfloat16S1_LNS_18Fp8KVCacheDataTypeE0EEEvPKlPT_S6_PKS5_S8_illlliPT2_S4_iiiiPKf,"",@"SHT_CUDA_INFO"
	.sectionflags	@""
	.align	4


	//----- nvinfo : EIATTR_CUDA_API_VERSION
	.align		4
        /*0000*/ 	.byte	0x04, 0x37
        /*0002*/ 	.short	(.L_2381 - .L_2380)
.L_2380:
        /*0004*/ 	.word	0x00000082


	//----- nvinfo : EIATTR_KPARAM_INFO
	.align		4
.L_2381:
        /*0008*/ 	.byte	0x04, 0x17
        /*000a*/ 	.short	(.L_2383 - .L_2382)
.L_2382:
        /*000c*/ 	.word	0x00000000
        /*0010*/ 	.short	0x0011
        /*0012*/ 	.short	0x0078
        /*0014*/ 	.byte	0x00, 0xf5, 0x21, 0x00


	//----- nvinfo : EIATTR_KPARAM_INFO
	.align		4
.L_2383:
        /*0018*/ 	.byte	0x04, 0x17
        /*001a*/ 	.short	(.L_2385 - .L_2384)
.L_2384:
        /*001c*/ 	.word	0x00000000
        /*0020*/ 	.short	0x0010
        /*0022*/ 	.short	0x0074
        /*0024*/ 	.byte	0x00, 0xf0, 0x11, 0x00


	//----- nvinfo : EIATTR_KPARAM_INFO
	.align		4
.L_2385:
        /*0028*/ 	.byte	0x04, 0x17
        /*002a*/ 	.short	(.L_2387 - .L_2386)
.L_2386:
        /*002c*/ 	.word	0x00000000
        /*0030*/ 	.short	0x000f
        /*0032*/ 	.short	0x0070
        /*0034*/ 	.byte	0x00, 0xf0, 0x11, 0x00


	//----- nvinfo : EIATTR_KPARAM_INFO
	.align		4
.L_2387:
        /*0038*/ 	.byte	0x04, 0x17
        /*003a*/ 	.short	(.L_2389 - .L_2388)
.L_2388:
        /*003c*/ 	.word	0x00000000
        /*0040*/ 	.short	0x000e
        /*0042*/ 	.short	0x006c
        /*0044*/ 	.byte	0x00, 0xf0, 0x11, 0x00


	//----- nvinfo : EIATTR_KPARAM_INFO
	.align		4
.L_2389:
        /*0048*/ 	.byte	0x04, 0x17
        /*004a*/ 	.short	(.L_2391 - .L_2390)
.L_2390:
        /*004c*/ 	.word	0x00000000
        /*0050*/ 	.short	0x000d
        /*0052*/ 	.short	0x0068
        /*0054*/ 	.byte	0x00, 0xf0, 0x11, 0x00


	//----- nvinfo : EIATTR_KPARAM_INFO
	.align		4
.L_2391:
        /*0058*/ 	.byte	0x04, 0x17
        /*005a*/ 	.short	(.L_2393 - .L_2392)
.L_2392:
        /*005c*/ 	.word	0x00000000
        /*0060*/ 	.short	0x000c
        /*0062*/ 	.short	0x0060
        /*0064*/ 	.byte	0x00, 0xf5, 0x21, 0x00


	//----- nvinfo : EIATTR_KPARAM_INFO
	.align		4
.L_2393:
        /*0068*/ 	.byte	0x04, 0x17
        /*006a*/ 	.short	(.L_2395 - .L_2394)
.L_2394:
        /*006c*/ 	.word	0x00000000
        /*0070*/ 	.short	0x000b
        /*0072*/ 	.short	0x0058
        /*0074*/ 	.byte	0x00, 0xf5, 0x21, 0x00


	//----- nvinfo : EIATTR_KPARAM_INFO
	.align		4
.L_2395:
        /*0078*/ 	.byte	0x04, 0x17
        /*007a*/ 	.short	(.L_2397 - .L_2396)
.L_2396:
        /*007c*/ 	.word	0x00000000
        /*0080*/ 	.short	0x000a
        /*0082*/ 	.short	0x0050
        /*0084*/ 	.byte	0x00, 0xf0, 0x11, 0x00


	//----- nvinfo : EIATTR_KPARAM_INFO
	.align		4
.L_2397:
        /*0088*/ 	.byte	0x04, 0x17
        /*008a*/ 	.short	(.L_2399 - .L_2398)
.L_2398:
        /*008c*/ 	.word	0x00000000
        /*0090*/ 	.short	0x0009
        /*0092*/ 	.short	0x0048
        /*0094*/ 	.byte	0x00, 0xf0, 0x21, 0x00


	//----- nvinfo : EIATTR_KPARAM_INFO
	.align		4
.L_2399:
        /*0098*/ 	.byte	0x04, 0x17
        /*009a*/ 	.short	(.L_2401 - .L_2400)
.L_2400:
        /*009c*/ 	.word	0x00000000
        /*00a0*/ 	.short	0x0008
        /*00a2*/ 	.short	0x0040
        /*00a4*/ 	.byte	0x00, 0xf0, 0x21, 0x00


	//----- nvinfo : EIATTR_KPARAM_INFO
	.align		4
.L_2401:
        /*00a8*/ 	.byte	0x04, 0x17
        /*00aa*/ 	.short	(.L_2403 - .L_2402)
.L_2402:
        /*00ac*/ 	.word	0x00000000
        /*00b0*/ 	.short	0x0007
        /*00b2*/ 	.short	0x0038
        /*00b4*/ 	.byte	0x00, 0xf0, 0x21, 0x00


	//----- nvinfo : EIATTR_KPARAM_INFO
	.align		4
.L_2403:
        /*00b8*/ 	.byte	0x04, 0x17
        /*00ba*/ 	.short	(.L_2405 - .L_2404)
.L_2404:
        /*00bc*/ 	.word	0x00000000
        /*00c0*/ 	.short	0x0006
        /*00c2*/ 	.short	0x0030
        /*00c4*/ 	.byte	0x00, 0xf0, 0x21, 0x00


	//----- nvinfo : EIATTR_KPARAM_INFO
	.align		4
.L_2405:
        /*00c8*/ 	.byte	0x04, 0x17
        /*00ca*/ 	.short	(.L_2407 - .L_2406)
.L_2406:
        /*00cc*/ 	.word	0x00000000
        /*00d0*/ 	.short	0x0005
        /*00d2*/ 	.short	0x0028
        /*00d4*/ 	.byte	0x00, 0xf0, 0x11, 0x00


	//----- nvinfo : EIATTR_KPARAM_INFO
	.align		4
.L_2407:
        /*00d8*/ 	.byte	0x04, 0x17
        /*00da*/ 	.short	(.L_2409 - .L_2408)
.L_2408:
        /*00dc*/ 	.word	0x00000000
        /*00e0*/ 	.short	0x0004
        /*00e2*/ 	.short	0x0020
        /*00e4*/ 	.byte	0x00, 0xf5, 0x21, 0x00


	//----- nvinfo : EIATTR_KPARAM_INFO
	.align		4
.L_2409:
        /*00e8*/ 	.byte	0x04, 0x17
        /*00ea*/ 	.short	(.L_2411 - .L_2410)
.L_2410:
        /*00ec*/ 	.word	0x00000000
        /*00f0*/ 	.short	0x0003
        /*00f2*/ 	.short	0x0018
        /*00f4*/ 	.byte	0x00, 0xf5, 0x21, 0x00


	//----- nvinfo : EIATTR_KPARAM_INFO
	.align		4
.L_2411:
        /*00f8*/ 	.byte	0x04, 0x17
        /*00fa*/ 	.short	(.L_2413 - .L_2412)
.L_2412:
        /*00fc*/ 	.word	0x00000000
        /*0100*/ 	.short	0x0002
        /*0102*/ 	.short	0x0010
        /*0104*/ 	.byte	0x00, 0xf5, 0x21, 0x00


	//----- nvinfo : EIATTR_KPARAM_INFO
	.align		4
.L_2413:
        /*0108*/ 	.byte	0x04, 0x17
        /*010a*/ 	.short	(.L_2415 - .L_2414)
.L_2414:
        /*010c*/ 	.word	0x00000000
        /*0110*/ 	.short	0x0001
        /*0112*/ 	.short	0x0008
        /*0114*/ 	.byte	0x00, 0xf5, 0x21, 0x00


	//----- nvinfo : EIATTR_KPARAM_INFO
	.align		4
.L_2415:
        /*0118*/ 	.byte	0x04, 0x17
        /*011a*/ 	.short	(.L_2417 - .L_2416)
.L_2416:
        /*011c*/ 	.word	0x00000000
        /*0120*/ 	.short	0x0000
        /*0122*/ 	.short	0x0000
        /*0124*/ 	.byte	0x00, 0xf5, 0x21, 0x00


	//----- nvinfo : EIATTR_SPARSE_MMA_MASK
	.align		4
.L_2417:
        /*0128*/ 	.byte	0x03, 0x50
        /*012a*/ 	.short	0x0000


	//----- nvinfo : EIATTR_MAXREG_COUNT
	.align		4
        /*012c*/ 	.byte	0x03, 0x1b
        /*012e*/ 	.short	0x00ff


	//----- nvinfo : EIATTR_MERCURY_ISA_VERSION
	.align		4
        /*0130*/ 	.byte	0x03, 0x5f
        /*0132*/ 	.short	0x0101


	//----- nvinfo : EIATTR_VRC_CTA_INIT_COUNT
	.align		4
        /*0134*/ 	.byte	0x02, 0x4a
	.zero		1
	.zero		1


	//----- nvinfo : EIATTR_EXIT_INSTR_OFFSETS
	.align		4
        /*0138*/ 	.byte	0x04, 0x1c
        /*013a*/ 	.short	(.L_2419 - .L_2418)


	//   ....[0]....
.L_2418:
        /*013c*/ 	.word	0x000008a0


	//   ....[1]....
        /*0140*/ 	.word	0x00001580


	//   ....[2]....
        /*0144*/ 	.word	0x00001780


	//----- nvinfo : EIATTR_CRS_STACK_SIZE
	.align		4
.L_2419:
        /*0148*/ 	.byte	0x04, 0x1e
        /*014a*/ 	.short	(.L_2421 - .L_2420)
.L_2420:
        /*014c*/ 	.word	0x00000000


	//----- nvinfo : EIATTR_CBANK_PARAM_SIZE
	.align		4
.L_2421:
        /*0150*/ 	.byte	0x03, 0x19
        /*0152*/ 	.short	0x0080


	//----- nvinfo : EIATTR_PARAM_CBANK
	.align		4
        /*0154*/ 	.byte	0x04, 0x0a
        /*0156*/ 	.short	(.L_2423 - .L_2422)
	.align		4
.L_2422:
        /*0158*/ 	.word	index@(.nv.constant0._ZN4vllm38concat_and_cache_mla_rope_fused_kernelIfLb0E13__nv_bfloat16S1_LNS_18Fp8KVCacheDataTypeE0EEEvPKlPT_S6_PKS5_S8_illlliPT2_S4_iiiiPKf)
        /*015c*/ 	.short	0x0380
        /*015e*/ 	.short	0x0080


	//----- nvinfo : EIATTR_SW_WAR
	.align		4
.L_2423:
        /*0160*/ 	.byte	0x04, 0x36
        /*0162*/ 	.short	(.L_2425 - .L_2424)
.L_2424:
        /*0164*/ 	.word	0x00000008
.L_2425:


//--------------------- .nv.info._ZN4vllm38concat_and_cache_mla_rope_fused_kernelIfLb1E13__nv_bfloat16S1_LNS_18Fp8KVCacheDataTypeE0EEEvPKlPT_S6_PKS5_S8_illlliPT2_S4_iiiiPKf --------------------------
	.section	.nv.info._ZN4vllm38concat_and_cache_mla_rope_fused_kernelIfLb1E13__nv_bfloat16S1_LNS_18Fp8KVCacheDataTypeE0EEEvPKlPT_S6_PKS5_S8_illlliPT2_S4_iiiiPKf,"",@"SHT_CUDA_INFO"
	.sectionflags	@""
	.align	4


	//----- nvinfo : EIATTR_CUDA_API_VERSION
	.align		4
        /*0000*/ 	.byte	0x04, 0x37
        /*0002*/ 	.short	(.L_2427 - .L_2426)
.L_2426:
        /*0004*/ 	.word	0x00000082


	//----- nvinfo : EIATTR_KPARAM_INFO
	.align		4
.L_2427:
        /*0008*/ 	.byte	0x04, 0x17
        /*000a*/ 	.short	(.L_2429 - .L_2428)
.L_2428:
        /*000c*/ 	.word	0x00000000
        /*0010*/ 	.short	0x0011
        /*0012*/ 	.short	0x0078
        /*0014*/ 	.byte	0x00, 0xf5, 0x21, 0x00


	//----- nvinfo : EIATTR_KPARAM_INFO
	.align		4
.L_2429:
        /*0018*/ 	.byte	0x04, 0x17
        /*001a*/ 	.short	(.L_2431 - .L_2430)
.L_2430:
        /*001c*/ 	.word	0x00000000
        /*0020*/ 	.short	0x0010
        /*0022*/ 	.short	0x0074
        /*0024*/ 	.byte	0x00, 0xf0, 0x11, 0x00


	//----- nvinfo : EIATTR_KPARAM_INFO
	.align		4
.L_2431:
        /*0028*/ 	.byte	0x04, 0x17
        /*002a*/ 	.short	(.L_2433 - .L_2432)
.L_2432:
        /*002c*/ 	.word	0x00000000
        /*0030*/ 	.short	0x000f
        /*0032*/ 	.short	0x0070
        /*0034*/ 	.byte	0x00, 0xf0, 0x11, 0x00


	//----- nvinfo : EIATTR_KPARAM_INFO
	.align		4
.L_2433:
        /*0038*/ 	.byte	0x04, 0x17
        /*003a*/ 	.short	(.L_2435 - .L_2434)
.L_2434:
        /*003c*/ 	.word	0x00000000
        /*0040*/ 	.short	0x000e
        /*0042*/ 	.short	0x006c
        /*0044*/ 	.byte	0x00, 0xf0, 0x11, 0x00


	//----- nvinfo : EIATTR_KPARAM_INFO
	.align		4
.L_2435:
        /*0048*/ 	.byte	0x04, 0x17
        /*004a*/ 	.short	(.L_2437 - .L_2436)
.L_2436:
        /*004c*/ 	.word	0x00000000
        /*0050*/ 	.short	0x000d
        /*0052*/ 	.short	0x0068
        /*0054*/ 	.byte	0x00, 0xf0, 0x11, 0x00


	//----- nvinfo : EIATTR_KPARAM_INFO
	.align		4
.L_2437:
        /*0058*/ 	.byte	0x04, 0x17
        /*005a*/ 	.short	(.L_2439 - .L_2438)
.L_2438:
        /*005c*/ 	.word	0x00000000
        /*0060*/ 	.short	0x000c
        /*0062*/ 	.short	0x0060
        /*0064*/ 	.byte	0x00, 0xf5, 0x21, 0x00


	//----- nvinfo : EIATTR_KPARAM_INFO
	.align		4
.L_2439:
        /*0068*/ 	.byte	0x04, 0x17
        /*006a*/ 	.short	(.L_2441 - .L_2440)
.L_2440:
        /*006c*/ 	.word	0x00000000
        /*0070*/ 	.short	0x000b
        /*0072*/ 	.short	0x0058
        /*0074*/ 	.byte	0x00, 0xf5, 0x21, 0x00


	//----- nvinfo : EIATTR_KPARAM_INFO
	.align		4
.L_2441:
        /*0078*/ 	.byte	0x04, 0x17
        /*007a*/ 	.short	(.L_2443 - .L_2442)
.L_2442:
        /*007c*/ 	.word	0x00000000
        /*0080*/ 	.short	0x000a
        /*0082*/ 	.short	0x0050
        /*0084*/ 	.byte	0x00, 0xf0, 0x11, 0x00


	//----- nvinfo : EIATTR_KPARAM_INFO
	.align		4
.L_2443:
        /*0088*/ 	.byte	0x04, 0x17
        /*008a*/ 	.short	(.L_2445 - .L_2444)
.L_2444:
        /*008c*/ 	.word	0x00000000
        /*0090*/ 	.short	0x0009
        /*0092*/ 	.short	0x0048
        /*0094*/ 	.byte	0x00, 0xf0, 0x21, 0x00


	//----- nvinfo : EIATTR_KPARAM_INFO
	.align		4
.L_2445:
        /*0098*/ 	.byte	0x04, 0x17
        /*009a*/ 	.short	(.L_2447 - .L_2446)
.L_2446:
        /*009c*/ 	.word	0x00000000
        /*00a0*/ 	.short	0x0008
        /*00a2*/ 	.short	0x0040
        /*00a4*/ 	.byte	0x00, 0xf0, 0x21, 0x00


	//----- nvinfo : EIATTR_KPARAM_INFO
	.align		4
.L_2447:
        /*00a8*/ 	.byte	0x04, 0x17
        /*00aa*/ 	.short	(.L_2449 - .L_2448)
.L_2448:
        /*00ac*/ 	.word	0x00000000
        /*00b0*/ 	.short	0x0007
        /*00b2*/ 	.short	0x0038
        /*00b4*/ 	.byte	0x00, 0xf0, 0x21, 0x00


	//----- nvinfo : EIATTR_KPARAM_INFO
	.align		4
.L_2449:
        /*00b8*/ 	.byte	0x04, 0x17
        /*00ba*/ 	.short	(.L_2451 - .L_2450)
.L_2450:
        /*00bc*/ 	.word	0x00000000
        /*00c0*/ 	.short	0x0006
        /*00c2*/ 	.short	0x0030
        /*00c4*/ 	.byte	0x00, 0xf0, 0x21, 0x00


	//----- nvinfo : EIATTR_KPARAM_INFO
	.align		4
.L_2451:
        /*00c8*/ 	.byte	0x04, 0x17
        /*00ca*/ 	.short	(.L_2453 - .L_2452)
.L_2452:
        /*00cc*/ 	.word	0x00000000
        /*00d0*/ 	.short	0x0005
        /*00d2*/ 	.short	0x0028
        /*00d4*/ 	.byte	0x00, 0xf0, 0x11, 0x00


	//----- nvinfo : EIATTR_KPARAM_INFO
	.align		4
.L_2453:
        /*00d8*/ 	.byte	0x04, 0x17
        /*00da*/ 	.short	(.L_2455 - .L_2454)
.L_2454:
        /*00dc*/ 	.word	0x00000000
        /*00e0*/ 	.short	0x0004
        /*00e2*/ 	.short	0x0020
        /*00e4*/ 	.byte	0x00, 0xf5, 0x21, 0x00


	//----- nvinfo : EIATTR_KPARAM_INFO
	.align		4
.L_2455:
        /*00e8*/ 	.byte	0x04, 0x17
        /*00ea*/ 	.short	(.L_2457 - .L_2456)
.L_2456:
        /*00ec*/ 	.word	0x00000000
        /*00f0*/ 	.short	0x0003
        /*00f2*/ 	.short	0x0018
        /*00f4*/ 	.byte	0x00, 0xf5, 0x21, 0x00


	//----- nvinfo : EIATTR_KPARAM_INFO
	.align		4
.L_2457:
        /*00f8*/ 	.byte	0x04, 0x17
        /*00fa*/ 	.short	(.L_2459 - .L_2458)
.L_2458:
        /*00fc*/ 	.word	0x00000000
        /*0100*/ 	.short	0x0002
        /*0102*/ 	.short	0x0010
        /*0104*/ 	.byte	0x00, 0xf5, 0x21, 0x00


	//----- nvinfo : EIATTR_KPARAM_INFO
	.align		4
.L_2459:
        /*0108*/ 	.byte	0x04, 0x17
        /*010a*/ 	.short	(.L_2461 - .L_2460)
.L_2460:
        /*010c*/ 	.word	0x00000000
        /*0110*/ 	.short	0x0001
        /*0112*/ 	.short	0x0008
        /*0114*/ 	.byte	0x00, 0xf5, 0x21, 0x00


	//----- nvinfo : EIATTR_KPARAM_INFO
	.align		4
.L_2461:
        /*0118*/ 	.byte	0x04, 0x17
        /*011a*/ 	.short	(.L_2463 - .L_2462)
.L_2462:
        /*011c*/ 	.word	0x00000000
        /*0120*/ 	.short	0x0000
        /*0122*/ 	.short	0x0000
        /*0124*/ 	.byte	0x00, 0xf5, 0x21, 0x00


	//----- nvinfo : EIATTR_SPARSE_MMA_MASK
	.align		4
.L_2463:
        /*0128*/ 	.byte	0x03, 0x50
        /*012a*/ 	.short	0x0000


	//----- nvinfo : EIATTR_MAXREG_COUNT
	.align		4
        /*012c*/ 	.byte	0x03, 0x1b
        /*012e*/ 	.short	0x00ff


	//----- nvinfo : EIATTR_MERCURY_ISA_VERSION
	.align		4
        /*0130*/ 	.byte	0x03, 0x5f
        /*0132*/ 	.short	0x0101


	//----- nvinfo : EIATTR_VRC_CTA_INIT_COUNT
	.align		4
        /*0134*/ 	.byte	0x02, 0x4a
	.zero		1
	.zero		1


	//----- nvinfo : EIATTR_EXIT_INSTR_OFFSETS
	.align		4
        /*0138*/ 	.byte	0x04, 0x1c
        /*013a*/ 	.short	(.L_2465 - .L_2464)


	//   ....[0]....
.L_2464:
        /*013c*/ 	.word	0x00000880


	//   ....[1]....
        /*0140*/ 	.word	0x00001630


	//   ....[2]....
        /*0144*/ 	.word	0x00001810


	//----- nvinfo : EIATTR_CRS_STACK_SIZE
	.align		4
.L_2465:
        /*0148*/ 	.byte	0x04, 0x1e
        /*014a*/ 	.short	(.L_2467 - .L_2466)
.L_2466:
        /*014c*/ 	.word	0x00000000


	//----- nvinfo : EIATTR_CBANK_PARAM_SIZE
	.align		4
.L_2467:
        /*0150*/ 	.byte	0x03, 0x19
        /*0152*/ 	.short	0x0080


	//----- nvinfo : EIATTR_PARAM_CBANK
	.align		4
        /*0154*/ 	.byte	0x04, 0x0a
        /*0156*/ 	.short	(.L_2469 - .L_2468)
	.align		4
.L_2468:
        /*0158*/ 	.word	index@(.nv.constant0._ZN4vllm38concat_and_cache_mla_rope_fused_kernelIfLb1E13__nv_bfloat16S1_LNS_18Fp8KVCacheDataTypeE0EEEvPKlPT_S6_PKS5_S8_illlliPT2_S4_iiiiPKf)
        /*015c*/ 	.short	0x0380
        /*015e*/ 	.short	0x0080


	//----- nvinfo : EIATTR_SW_WAR
	.align		4
.L_2469:
        /*0160*/ 	.byte	0x04, 0x36
        /*0162*/ 	.short	(.L_2471 - .L_2470)
.L_2470:
        /*0164*/ 	.word	0x00000008
.L_2471:


//--------------------- .nv.info._ZN4vllm38concat_and_cache_mla_rope_fused_kernelIN3c108BFloat16ELb0EttLNS_18Fp8KVCacheDataTypeE0EEEvPKlPT_S7_PKS6_S9_illlliPT2_S5_iiiiPKf --------------------------
	.section	.nv.info._ZN4vllm38concat_and_cache_mla_rope_fused_kernelIN3c108BFloat16ELb0EttLNS_18Fp8KVCacheDataTypeE0EEEvPKlPT_S7_PKS6_S9_illlliPT2_S5_iiiiPKf,"",@"SHT_CUDA_INFO"
	.sectionflags	@""
	.align	4


	//----- nvinfo : EIATTR_CUDA_API_VERSION
	.align		4
        /*0000*/ 	.byte	0x04, 0x37
        /*0002*/ 	.short	(.L_2473 - .L_2472)
.L_2472:
        /*0004*/ 	.word	0x00000082


	//----- nvinfo : EIATTR_KPARAM_INFO
	.align		4
.L_2473:
        /*0008*/ 	.byte	0x04, 0x17
        /*000a*/ 	.short	(.L_2475 - .L_2474)
.L_2474:
        /*000c*/ 	.word	0x00000000
        /*0010*/ 	.short	0x0011
        /*0012*/ 	.short	0x0078
        /*0014*/ 	.byte	0x00, 0xf5, 0x21, 0x00


	//----- nvinfo : EIATTR_KPARAM_INFO
	.align		4
.L_2475:
        /*0018*/ 	.byte	0x04, 0x17
        /*001a*/ 	.short	(.L_2477 - .L_2476)
.L_2476:
        /*001c*/ 	.word	0x00000000
        /*0020*/ 	.short	0x0010
        /*0022*/ 	.short	0x0074
        /*0024*/ 	.byte	0x00, 0xf0, 0x11, 0x00


	//----- nvinfo : EIATTR_KPARAM_INFO
	.align		4
.L_2477:
        /*0028*/ 	.byte	0x04, 0x17
        /*002a*/ 	.short	(.L_2479 - .L_2478)
.L_2478:
        /*002c*/ 	.word	0x00000000
        /*0030*/ 	.short	0x000f
        /*0032*/ 	.short	0x0070
        /*0034*/ 	.byte	0x00, 0xf0, 0x11, 0x00


	//----- nvinfo : EIATTR_KPARAM_INFO
	.align		4
.L_2479:
        /*0038*/ 	.byte	0x04, 0x17
        /*003a*/ 	.short	(.L_2481 - .L_2480)
.L_2480:
        /*003c*/ 	.word	0x00000000
        /*0040*/ 	.short	0x000e
        /*0042*/ 	.short	0x006c
        /*0044*/ 	.byte	0x00, 0xf0, 0x11, 0x00


	//----- nvinfo : EIATTR_KPARAM_INFO
	.align		4
.L_2481:
        /*0048*/ 	.byte	0x04, 0x17
        /*004a*/ 	.short	(.L_2483 - .L_2482)
.L_2482:
        /*004c*/ 	.word	0x00000000
        /*0050*/ 	.short	0x000d
        /*0052*/ 	.short	0x0068
        /*0054*/ 	.byte	0x00, 0xf0, 0x11, 0x00


	//----- nvinfo : EIATTR_KPARAM_INFO
	.align		4
.L_2483:
        /*0058*/ 	.byte	0x04, 0x17
        /*005a*/ 	.short	(.L_2485 - .L_2484)
.L_2484:
        /*005c*/ 	.word	0x00000000
        /*0060*/ 	.short	0x000c
        /*0062*/ 	.short	0x0060
        /*0064*/ 	.byte	0x00, 0xf5, 0x21, 0x00


	//----- nvinfo : EIATTR_KPARAM_INFO
	.align		4
.L_2485:
        /*0068*/ 	.byte	0x04, 0x17
        /*006a*/ 	.short	(.L_2487 - .L_2486)
.L_2486:
        /*006c*/ 	.word	0x00000000
        /*0070*/ 	.short	0x000b
        /*0072*/ 	.short	0x0058
        /*0074*/ 	.byte	0x00, 0xf5, 0x21, 0x00


	//----- nvinfo : EIATTR_KPARAM_INFO
	.align		4
.L_2487:
        /*0078*/ 	.byte	0x04, 0x17
        /*007a*/ 	.short	(.L_2489 - .L_2488)
.L_2488:
        /*007c*/ 	.word	0x00000000
        /*0080*/ 	.short	0x000a
        /*0082*/ 	.short	0x0050
        /*0084*/ 	.byte	0x00, 0xf0, 0x11, 0x00


	//----- nvinfo : EIATTR_KPARAM_INFO
	.align		4
.L_2489:
        /*0088*/ 	.byte	0x04, 0x17
        /*008a*/ 	.short	(.L_2491 - .L_2490)
.L_2490:
        /*008c*/ 	.word	0x00000000
        /*0090*/ 	.short	0x0009
        /*0092*/ 	.short	0x0048
        /*0094*/ 	.byte	0x00, 0xf0, 0x21, 0x00


	//----- nvinfo : EIATTR_KPARAM_INFO
	.align		4
.L_2491:
        /*0098*/ 	.byte	0x04, 0x17
        /*009a*/ 	.short	(.L_2493 - .L_2492)
.L_2492:
        /*009c*/ 	.word	0x00000000
        /*00a0*/ 	.short	0x0008
        /*00a2*/ 	.short	0x0040
        /*00a4*/ 	.byte	0x00, 0xf0, 0x21, 0x00


	//----- nvinfo : EIATTR_KPARAM_INFO
	.align		4
.L_2493:
        /*00a8*/ 	.byte	0x04, 0x17
        /*00aa*/ 	.short	(.L_2495 - .L_2494)
.L_2494:
        /*00ac*/ 	.word	0x00000000
        /*00b0*/ 	.short	0x0007
        /*00b2*/ 	.short	0x0038
        /*00b4*/ 	.byte	0x00, 0xf0, 0x21, 0x00


	//----- nvinfo : EIATTR_KPARAM_INFO
	.align		4
.L_2495:
        /*00b8*/ 	.byte	0x04, 0x17
        /*00ba*/ 	.short	(.L_2497 - .L_2496)
.L_2496:
        /*00bc*/ 	.word	0x00000000
        /*00c0*/ 	.short	0x0006
        /*00c2*/ 	.short	0x0030
        /*00c4*/ 	.byte	0x00, 0xf0, 0x21, 0x00


	//----- nvinfo : EIATTR_KPARAM_INFO
	.align		4
.L_2497:
        /*00c8*/ 	.byte	0x04, 0x17
        /*00ca*/ 	.short	(.L_2499 - .L_2498)
.L_2498:
        /*00cc*/ 	.word	0x00000000
        /*00d0*/ 	.short	0x0005
        /*00d2*/ 	.short	0x0028
        /*00d4*/ 	.byte	0x00, 0xf0, 0x11, 0x00


	//----- nvinfo : EIATTR_KPARAM_INFO
	.align		4
.L_2499:
        /*00d8*/ 	.byte	0x04, 0x17
        /*00da*/ 	.short	(.L_2501 - .L_2500)
.L_2500:
        /*00dc*/ 	.word	0x00000000
        /*00e0*/ 	.short	0x0004
        /*00e2*/ 	.short	0x0020
        /*00e4*/ 	.byte	0x00, 0xf5, 0x21, 0x00


	//----- nvinfo : EIATTR_KPARAM_INFO
	.align		4
.L_2501:
        /*00e8*/ 	.byte	0x04, 0x17
        /*00ea*/ 	.short	(.L_2503 - .L_2502)
.L_2502:
        /*00ec*/ 	.word	0x00000000
        /*00f0*/ 	.short	0x0003
        /*00f2*/ 	.short	0x0018
        /*00f4*/ 	.byte	0x00, 0xf5, 0x21, 0x00


	//----- nvinfo : EIATTR_KPARAM_INFO
	.align		4
.L_2503:
        /*00f8*/ 	.byte	0x04, 0x17
        /*00fa*/ 	.short	(.L_2505 - .L_2504)
.L_2504:
        /*00fc*/ 	.word	0x00000000
        /*0100*/ 	.short	0x0002
        /*0102*/ 	.short	0x0010
        /*0104*/ 	.byte	0x00, 0xf5, 0x21, 0x00


	//----- nvinfo : EIATTR_KPARAM_INFO
	.align		4
.L_2505:
        /*0108*/ 	.byte	0x04, 0x17
        /*010a*/ 	.short	(.L_2507 - .L_2506)
.L_2506:
        /*010c*/ 	.word	0x00000000
        /*0110*/ 	.short	0x0001
        /*0112*/ 	.short	0x0008
        /*0114*/ 	.byte	0x00, 0xf5, 0x21, 0x00


	//----- nvinfo : EIATTR_KPARAM_INFO
	.align		4
.L_2507:
        /*0118*/ 	.byte	0x04, 0x17
        /*011a*/ 	.short	(.L_2509 - .L_2508)
.L_2508:
        /*011c*/ 	.word	0x00000000
        /*0120*/ 	.short	0x0000
        /*0122*/ 	.short	0x0000
        /*0124*/ 	.byte	0x00, 0xf5, 0x21, 0x00


	//----- nvinfo : EIATTR_SPARSE_MMA_MASK
	.align		4
.L_2509:
        /*0128*/ 	.byte	0x03, 0x50
        /*012a*/ 	.short	0x0000


	//----- nvinfo : EIATTR_MAXREG_COUNT
	.align		4
        /*012c*/ 	.byte	0x03, 0x1b
        /*012e*/ 	.short	0x00ff


	//----- nvinfo : EIATTR_MERCURY_ISA_VERSION
	.align		4
        /*0130*/ 	.byte	0x03, 0x5f
        /*0132*/ 	.short	0x0101


	//----- nvinfo : EIATTR_VRC_CTA_INIT_COUNT
	.align		4
        /*0134*/ 	.byte	0x02, 0x4a
	.zero		1
	.zero		1


	//----- nvinfo : EIATTR_EXIT_INSTR_OFFSETS
	.align		4
        /*0138*/ 	.byte	0x04, 0x1c
        /*013a*/ 	.short	(.L_2511 - .L_2510)


	//   ....[0]....
.L_2510:
        /*013c*/ 	.word	0x00000990


	//   ....[1]....
        /*0140*/ 	.word	0x00001ac0


	//   ....[2]....
        /*0144*/ 	.word	0x00001cc0


	//----- nvinfo : EIATTR_CRS_STACK_SIZE
	.align		4
.L_2511:
        /*0148*/ 	.byte	0x04, 0x1e
        /*014a*/ 	.short	(.L_2513 - .L_2512)
.L_2512:
        /*014c*/ 	.word	0x00000000


	//----- nvinfo : EIATTR_CBANK_PARAM_SIZE
	.align		4
.L_2513:
        /*0150*/ 	.byte	0x03, 0x19
        /*0152*/ 	.short	0x0080


	//----- nvinfo : EIATTR_PARAM_CBANK
	.align		4
        /*0154*/ 	.byte	0x04, 0x0a
        /*0156*/ 	.short	(.L_2515 - .L_2514)
	.align		4
.L_2514:
        /*0158*/ 	.word	index@(.nv.constant0._ZN4vllm38concat_and_cache_mla_rope_fused_kernelIN3c108BFloat16ELb0EttLNS_18Fp8KVCacheDataTypeE0EEEvPKlPT_S7_PKS6_S9_illlliPT2_S5_iiiiPKf)
        /*015c*/ 	.short	0x0380
        /*015e*/ 	.short	0x0080


	//----- nvinfo : EIATTR_SW_WAR
	.align		4
.L_2515:
        /*0160*/ 	.byte	0x04, 0x36
        /*0162*/ 	.short	(.L_2517 - .L_2516)
.L_2516:
        /*0164*/ 	.word	0x00000008
.L_2517:


//--------------------- .nv.info._ZN4vllm38concat_and_cache_mla_rope_fused_kernelIN3c108BFloat16ELb1EttLNS_18Fp8KVCacheDataTypeE0EEEvPKlPT_S7_PKS6_S9_illlliPT2_S5_iiiiPKf --------------------------
	.section	.nv.info._ZN4vllm38concat_and_cache_mla_rope_fused_kernelIN3c108BFloat16ELb1EttLNS_18Fp8KVCacheDataTypeE0EEEvPKlPT_S7_PKS6_S9_illlliPT2_S5_iiiiPKf,"",@"SHT_CUDA_INFO"
	.sectionflags	@""
	.align	4


	//----- nvinfo : EIATTR_CUDA_API_VERSION
	.align		4
        /*0000*/ 	.byte	0x04, 0x37
        /*0002*/ 	.short	(.L_2519 - .L_2518)
.L_2518:
        /*0004*/ 	.word	0x00000082


	//----- nvinfo : EIATTR_KPARAM_INFO
	.align		4
.L_2519:
        /*0008*/ 	.byte	0x04, 0x17
        /*000a*/ 	.short	(.L_2521 - .L_2520)
.L_2520:
        /*000c*/ 	.word	0x00000000
        /*0010*/ 	.short	0x0011
        /*0012*/ 	.short	0x0078
        /*0014*/ 	.byte	0x00, 0xf5, 0x21, 0x00


	//----- nvinfo : EIATTR_KPARAM_INFO
	.align		4
.L_2521:
        /*0018*/ 	.byte	0x04, 0x17
        /*001a*/ 	.short	(.L_2523 - .L_2522)
.L_2522:
        /*001c*/ 	.word	0x00000000
        /*0020*/ 	.short	0x0010
        /*0022*/ 	.short	0x0074
        /*0024*/ 	.byte	0x00, 0xf0, 0x11, 0x00


	//----- nvinfo : EIATTR_KPARAM_INFO
	.align		4
.L_2523:
        /*0028*/ 	.byte	0x04, 0x17
        /*002a*/ 	.short	(.L_2525 - .L_2524)
.L_2524:
        /*002c*/ 	.word	0x00000000
        /*0030*/ 	.short	0x000f
        /*0032*/ 	.short	0x0070
        /*0034*/ 	.byte	0x00, 0xf0, 0x11, 0x00


	//----- nvinfo : EIATTR_KPARAM_INFO
	.align		4
.L_2525:
        /*0038*/ 	.byte	0x04, 0x17
        /*003a*/ 	.short	(.L_2527 - .L_2526)
.L_2526:
        /*003c*/ 	.word	0x00000000
        /*0040*/ 	.short	0x000e
        /*0042*/ 	.short	0x006c
        /*0044*/ 	.byte	0x00, 0xf0, 0x11, 0x00


	//----- nvinfo : EIATTR_KPARAM_INFO
	.align		4
.L_2527:
        /*0048*/ 	.byte	0x04, 0x17
        /*004a*/ 	.short	(.L_2529 - .L_2528)
.L_2528:
        /*004c*/ 	.word	0x00000000
        /*0050*/ 	.short	0x000d
        /*0052*/ 	.short	0x0068
        /*0054*/ 	.byte	0x00, 0xf0, 0x11, 0x00


	//----- nvinfo : EIATTR_KPARAM_INFO
	.align		4
.L_2529:
        /*0058*/ 	.byte	0x04, 0x17
        /*005a*/ 	.short	(.L_2531 - .L_2530)
.L_2530:
        /*005c*/ 	.word	0x00000000
        /*0060*/ 	.short	0x000c
        /*0062*/ 	.short	0x0060
        /*0064*/ 	.byte	0x00, 0xf5, 0x21, 0x00


	//----- nvinfo : EIATTR_KPARAM_INFO
	.align		4
.L_2531:
        /*0068*/ 	.byte	0x04, 0x17
        /*006a*/ 	.short	(.L_2533 - .L_2532)
.L_2532:
        /*006c*/ 	.word	0x00000000
        /*0070*/ 	.short	0x000b
        /*0072*/ 	.short	0x0058
        /*0074*/ 	.byte	0x00, 0xf5, 0x21, 0x00


	//----- nvinfo : EIATTR_KPARAM_INFO
	.align		4
.L_2533:
        /*0078*/ 	.byte	0x04, 0x17
        /*007a*/ 	.short	(.L_2535 - .L_2534)
.L_2534:
        /*007c*/ 	.word	0x00000000
        /*0080*/ 	.short	0x000a
        /*0082*/ 	.short	0x0050
        /*0084*/ 	.byte	0x00, 0xf0, 0x11, 0x00


	//----- nvinfo : EIATTR_KPARAM_INFO
	.align		4
.L_2535:
        /*0088*/ 	.byte	0x04, 0x17
        /*008a*/ 	.short	(.L_2537 - .L_2536)
.L_2536:
        /*008c*/ 	.word	0x00000000
        /*0090*/ 	.short	0x0009
        /*0092*/ 	.short	0x0048
        /*0094*/ 	.byte	0x00, 0xf0, 0x21, 0x00


	//----- nvinfo : EIATTR_KPARAM_INFO
	.align		4
.L_2537:
        /*0098*/ 	.byte	0x04, 0x17
        /*009a*/ 	.short	(.L_2539 - .L_2538)
.L_2538:
        /*009c*/ 	.word	0x00000000
        /*00a0*/ 	.short	0x0008
        /*00a2*/ 	.short	0x0040
        /*00a4*/ 	.byte	0x00, 0xf0, 0x21, 0x00


	//----- nvinfo : EIATTR_KPARAM_INFO
	.align		4
.L_2539:
        /*00a8*/ 	.byte	0x04, 0x17
        /*00aa*/ 	.short	(.L_2541 - .L_2540)
.L_2540:
        /*00ac*/ 	.word	0x00000000
        /*00b0*/ 	.short	0x0007
        /*00b2*/ 	.short	0x0038
        /*00b4*/ 	.byte	0x00, 0xf0, 0x21, 0x00


	//----- nvinfo : EIATTR_KPARAM_INFO
	.align		4
.L_2541:
        /*00b8*/ 	.byte	0x04, 0x17
        /*00ba*/ 	.short	(.L_2543 - .L_2542)
.L_2542:
        /*00bc*/ 	.word	0x00000000
        /*00c0*/ 	.short	0x0006
        /*00c2*/ 	.short	0x0030
        /*00c4*/ 	.byte	0x00, 0xf0, 0x21, 0x00


	//----- nvinfo : EIATTR_KPARAM_INFO
	.align		4
.L_2543:
        /*00c8*/ 	.byte	0x04, 0x17
        /*00ca*/ 	.short	(.L_2545 - .L_2544)
.L_2544:
        /*00cc*/ 	.word	0x00000000
        /*00d0*/ 	.short	0x0005
        /*00d2*/ 	.short	0x0028
        /*00d4*/ 	.byte	0x00, 0xf0, 0x11, 0x00


	//----- nvinfo : EIATTR_KPARAM_INFO
	.align		4
.L_2545:
        /*00d8*/ 	.byte	0x04, 0x17
        /*00da*/ 	.short	(.L_2547 - .L_2546)
.L_2546:
        /*00dc*/ 	.word	0x00000000
        /*00e0*/ 	.short	0x0004
        /*00e2*/ 	.short	0x0020
        /*00e4*/ 	.byte	0x00, 0xf5, 0x21, 0x00


	//----- nvinfo : EIATTR_KPARAM_INFO
	.align		4
.L_2547:
        /*00e8*/ 	.byte	0x04, 0x17
        /*00ea*/ 	.short	(.L_2549 - .L_2548)
.L_2548:
        /*00ec*/ 	.word	0x00000000
        /*00f0*/ 	.short	0x0003
        /*00f2*/ 	.short	0x0018
        /*00f4*/ 	.byte	0x00, 0xf5, 0x21, 0x00


	//----- nvinfo : EIATTR_KPARAM_INFO
	.align		4
.L_2549:
        /*00f8*/ 	.byte	0x04, 0x17
        /*00fa*/ 	.short	(.L_2551 - .L_2550)
.L_2550:
        /*00fc*/ 	.word	0x00000000
        /*0100*/ 	.short	0x0002
        /*0102*/ 	.short	0x0010
        /*0104*/ 	.byte	0x00, 0xf5, 0x21, 0x00


	//----- nvinfo : EIATTR_KPARAM_INFO
	.align		4
.L_2551:
        /*0108*/ 	.byte	0x04, 0x17
        /*010a*/ 	.short	(.L_2553 - .L_2552)
.L_2552:
        /*010c*/ 	.word	0x00000000
        /*0110*/ 	.short	0x0001
        /*0112*/ 	.short	0x0008
        /*0114*/ 	.byte	0x00, 0xf5, 0x21, 0x00


	//----- nvinfo : EIATTR_KPARAM_INFO
	.align		4
.L_2553:
        /*0118*/ 	.byte	0x04, 0x17
        /*011a*/ 	.short	(.L_2555 - .L_2554)
.L_2554:
        /*011c*/ 	.word	0x00000000
        /*0120*/ 	.short	0x0000
        /*0122*/ 	.short	0x0000
        /*0124*/ 	.byte	0x00, 0xf5, 0x21, 0x00


	//----- nvinfo : EIATTR_SPARSE_MMA_MASK
	.align		4
.L_2555:
        /*0128*/ 	.byte	0x03, 0x50
        /*012a*/ 	.short	0x0000


	//----- nvinfo : EIATTR_MAXREG_COUNT
	.align		4
        /*012c*/ 	.byte	0x03, 0x1b
        /*012e*/ 	.short	0x00ff


	//----- nvinfo : EIATTR_MERCURY_ISA_VERSION
	.align		4
        /*0130*/ 	.byte	0x03, 0x5f
        /*0132*/ 	.short	0x0101


	//----- nvinfo : EIATTR_VRC_CTA_INIT_COUNT
	.align		4
        /*0134*/ 	.byte	0x02, 0x4a
	.zero		1
	.zero		1


	//----- nvinfo : EIATTR_EXIT_INSTR_OFFSETS
	.align		4
        /*0138*/ 	.byte	0x04, 0x1c
        /*013a*/ 	.short	(.L_2557 - .L_2556)


	//   ....[0]....
.L_2556:
        /*013c*/ 	.word	0x00000980


	//   ....[1]....
        /*0140*/ 	.word	0x00001c90


	//   ....[2]....
        /*0144*/ 	.word	0x00001e70


	//----- nvinfo : EIATTR_CRS_STACK_SIZE
	.align		4
.L_2557:
        /*0148*/ 	.byte	0x04, 0x1e
        /*014a*/ 	.short	(.L_2559 - .L_2558)
.L_2558:
        /*014c*/ 	.word	0x00000000


	//----- nvinfo : EIATTR_CBANK_PARAM_SIZE
	.align		4
.L_2559:
        /*0150*/ 	.byte	0x03, 0x19
        /*0152*/ 	.short	0x0080


	//----- nvinfo : EIATTR_PARAM_CBANK
	.align		4
        /*0154*/ 	.byte	0x04, 0x0a
        /*0156*/ 	.short	(.L_2561 - .L_2560)
	.align		4
.L_2560:
        /*0158*/ 	.word	index@(.nv.constant0._ZN4vllm38concat_and_cache_mla_rope_fused_kernelIN3c108BFloat16ELb1EttLNS_18Fp8KVCacheDataTypeE0EEEvPKlPT_S7_PKS6_S9_illlliPT2_S5_iiiiPKf)
        /*015c*/ 	.short	0x0380
        /*015e*/ 	.short	0x0080


	//----- nvinfo : EIATTR_SW_WAR
	.align		4
.L_2561:
        /*0160*/ 	.byte	0x04, 0x36
        /*0162*/ 	.short	(.L_2563 - .L_2562)
.L_2562:
        /*0164*/ 	.word	0x00000008
.L_2563:


//--------------------- .nv.info._ZN4vllm38concat_and_cache_mla_rope_fused_kernelIN3c104HalfELb0EttLNS_18Fp8KVCacheDataTypeE0EEEvPKlPT_S7_PKS6_S9_illlliPT2_S5_iiiiPKf --------------------------
	.section	.nv.info._ZN4vllm38concat_and_cache_mla_rope_fused_kernelIN3c104HalfELb0EttLNS_18Fp8KVCacheDataTypeE0EEEvPKlPT_S7_PKS6_S9_illlliPT2_S5_iiiiPKf,"",@"SHT_CUDA_INFO"
	.sectionflags	@""
	.align	4


	//----- nvinfo : EIATTR_CUDA_API_VERSION
	.align		4
        /*0000*/ 	.byte	0x04, 0x37
        /*0002*/ 	.short	(.L_2565 - .L_2564)
.L_2564:
        /*0004*/ 	.word	0x00000082


	//----- nvinfo : EIATTR_KPARAM_INFO
	.align		4
.L_2565:
        /*0008*/ 	.byte	0x04, 0x17
        /*000a*/ 	.short	(.L_2567 - .L_2566)
.L_2566:
        /*000c*/ 	.word	0x00000000
        /*0010*/ 	.short	0x0011
        /*0012*/ 	.short	0x0078
        /*0014*/ 	.byte	0x00, 0xf5, 0x21, 0x00


	//----- nvinfo : EIATTR_KPARAM_INFO
	.align		4
.L_2567:
        /*0018*/ 	.byte	0x04, 0x17
        /*001a*/ 	.short	(.L_2569 - .L_2568)
.L_2568:
        /*001c*/ 	.word	0x00000000
        /*0020*/ 	.short	0x0010
        /*0022*/ 	.short	0x0074
        /*0024*/ 	.byte	0x00, 0xf0, 0x11, 0x00


	//----- nvinfo : EIATTR_KPARAM_INFO
	.align		4
.L_2569:
        /*0028*/ 	.byte	0x04, 0x17
        /*002a*/ 	.short	(.L_2571 - .L_2570)
.L_2570:
        /*002c*/ 	.word	0x00000000
        /*0030*/ 	.short	0x000f
        /*0032*/ 	.short	0x0070
        /*0034*/ 	.byte	0x00, 0xf0, 0x11, 0x00


	//----- nvinfo : EIATTR_KPARAM_INFO
	.align		4
.L_2571:
        /*0038*/ 	.byte	0x04, 0x17
        /*003a*/ 	.short	(.L_2573 - .L_2572)
.L_2572:
        /*003c*/ 	.word	0x00000000
        /*0040*/ 	.short	0x000e
        /*0042*/ 	.short	0x006c
        /*0044*/ 	.byte	0x00, 0xf0, 0x11, 0x00


	//----- nvinfo : EIATTR_KPARAM_INFO
	.align		4
.L_2573:
        /*0048*/ 	.byte	0x04, 0x17
        /*004a*/ 	.short	(.L_2575 - .L_2574)
.L_2574:
        /*004c*/ 	.word	0x00000000
        /*0050*/ 	.short	0x000d
        /*0052*/ 	.short	0x0068
        /*0054*/ 	.byte	0x00, 0xf0, 0x11, 0x00


	//----- nvinfo : EIATTR_KPARAM_INFO
	.align		4
.L_2575:
        /*0058*/ 	.byte	0x04, 0x17
        /*005a*/ 	.short	(.L_2577 - .L_2576)
.L_2576:
        /*005c*/ 	.word	0x00000000
        /*0060*/ 	.short	0x000c
        /*0062*/ 	.short	0x0060
        /*0064*/ 	.byte	0x00, 0xf5, 0x21, 0x00


	//----- nvinfo : EIATTR_KPARAM_INFO
	.align		4
.L_2577:
        /*0068*/ 	.byte	0x04, 0x17
        /*006a*/ 	.short	(.L_2579 - .L_2578)
.L_2578:
        /*006c*/ 	.word	0x00000000
        /*0070*/ 	.short	0x000b
        /*0072*/ 	.short	0x0058
        /*0074*/ 	.byte	0x00, 0xf5, 0x21, 0x00


	//----- nvinfo : EIATTR_KPARAM_INFO
	.align		4
.L_2579:
        /*0078*/ 	.byte	0x04, 0x17
        /*007a*/ 	.short	(.L_2581 - .L_2580)
.L_2580:
        /*007c*/ 	.word	0x00000000
        /*0080*/ 	.short	0x000a
        /*0082*/ 	.short	0x0050
        /*0084*/ 	.byte	0x00, 0xf0, 0x11, 0x00


	//----- nvinfo : EIATTR_KPARAM_INFO
	.align		4
.L_2581:
        /*0088*/ 	.byte	0x04, 0x17
        /*008a*/ 	.short	(.L_2583 - .L_2582)
.L_2582:
        /*008c*/ 	.word	0x00000000
        /*0090*/ 	.short	0x0009
        /*0092*/ 	.short	0x0048
        /*0094*/ 	.byte	0x00, 0xf0, 0x21, 0x00


	//----- nvinfo : EIATTR_KPARAM_INFO
	.align		4
.L_2583:
        /*0098*/ 	.byte	0x04, 0x17
        /*009a*/ 	.short	(.L_2585 - .L_2584)
.L_2584:
        /*009c*/ 	.word	0x00000000
        /*00a0*/ 	.short	0x0008
        /*00a2*/ 	.short	0x0040
        /*00a4*/ 	.byte	0x00, 0xf0, 0x21, 0x00


	//----- nvinfo : EIATTR_KPARAM_INFO
	.align		4
.L_2585:
        /*00a8*/ 	.byte	0x04, 0x17
        /*00aa*/ 	.short	(.L_2587 - .L_2586)
.L_2586:
        /*00ac*/ 	.word	0x00000000
        /*00b0*/ 	.short	0x0007
        /*00b2*/ 	.short	0x0038
        /*00b4*/ 	.byte	0x00, 0xf0, 0x21, 0x00


	//----- nvinfo : EIATTR_KPARAM_INFO
	.align		4
.L_2587:
        /*00b8*/ 	.byte	0x04, 0x17
        /*00ba*/ 	.short	(.L_2589 - .L_2588)
.L_2588:
        /*00bc*/ 	.word	0x00000000
        /*00c0*/ 	.short	0x0006
        /*00c2*/ 	.short	0x0030
        /*00c4*/ 	.byte	0x00, 0xf0, 0x21, 0x00


	//----- nvinfo : EIATTR_KPARAM_INFO
	.align		4
.L_2589:
        /*00c8*/ 	.byte	0x04, 0x17
        /*00ca*/ 	.short	(.L_2591 - .L_2590)
.L_2590:
        /*00cc*/ 	.word	0x00000000
        /*00d0*/ 	.short	0x0005
        /*00d2*/ 	.short	0x0028
        /*00d4*/ 	.byte	0x00, 0xf0, 0x11, 0x00


	//----- nvinfo : EIATTR_KPARAM_INFO
	.align		4
.L_2591:
        /*00d8*/ 	.byte	0x04, 0x17
        /*00da*/ 	.short	(.L_2593 - .L_2592)
.L_2592:
        /*00dc*/ 	.word	0x00000000
        /*00e0*/ 	.short	0x0004
        /*00e2*/ 	.short	0x0020
        /*00e4*/ 	.byte	0x00, 0xf5, 0x21, 0x00


	//----- nvinfo : EIATTR_KPARAM_INFO
	.align		4
.L_2593:
        /*00e8*/ 	.byte	0x04, 0x17
        /*00ea*/ 	.short	(.L_2595 - .L_2594)
.L_2594:
        /*00ec*/ 	.word	0x00000000
        /*00f0*/ 	.short	0x0003
        /*00f2*/ 	.short	0x0018
        /*00f4*/ 	.byte	0x00, 0xf5, 0x21, 0x00


	//----- nvinfo : EIATTR_KPARAM_INFO
	.align		4
.L_2595:
        /*00f8*/ 	.byte	0x04, 0x17
        /*00fa*/ 	.short	(.L_2597 - .L_2596)
.L_2596:
        /*00fc*/ 	.word	0x00000000
        /*0100*/ 	.short	0x0002
        /*0102*/ 	.short	0x0010
        /*0104*/ 	.byte	0x00, 0xf5, 0x21, 0x00


	//----- nvinfo : EIATTR_KPARAM_INFO
	.align		4
.L_2597:
        /*0108*/ 	.byte	0x04, 0x17
        /*010a*/ 	.short	(.L_2599 - .L_2598)
.L_2598:
        /*010c*/ 	.word	0x00000000
        /*0110*/ 	.short	0x0001
        /*0112*/ 	.short	0x0008
        /*0114*/ 	.byte	0x00, 0xf5, 0x21, 0x00


	//----- nvinfo : EIATTR_KPARAM_INFO
	.align		4
.L_2599:
        /*0118*/ 	.byte	0x04, 0x17
        /*011a*/ 	.short	(.L_2601 - .L_2600)
.L_2600:
        /*011c*/ 	.word	0x00000000
        /*0120*/ 	.short	0x0000
        /*0122*/ 	.short	0x0000
        /*0124*/ 	.byte	0x00, 0xf5, 0x21, 0x00


	//----- nvinfo : EIATTR_SPARSE_MMA_MASK
	.align		4
.L_2601:
        /*0128*/ 	.byte	0x03, 0x50
        /*012a*/ 	.short	0x0000


	//----- nvinfo : EIATTR_MAXREG_COUNT
	.align		4
        /*012c*/ 	.byte	0x03, 0x1b
        /*012e*/ 	.short	0x00ff


	//----- nvinfo : EIATTR_MERCURY_ISA_VERSION
	.align		4
        /*0130*/ 	.byte	0x03, 0x5f
        /*0132*/ 	.short	0x0101


	//----- nvinfo : EIATTR_VRC_CTA_INIT_COUNT
	.align		4
        /*0134*/ 	.byte	0x02, 0x4a
	.zero		1
	.zero		1


	//----- nvinfo : EIATTR_EXIT_INSTR_OFFSETS
	.align		4
        /*0138*/ 	.byte	0x04, 0x1c
        /*013a*/ 	.short	(.L_2603 - .L_2602)


	//   ....[0]....
.L_2602:
        /*013c*/ 	.word	0x00000970


	//   ....[1]....
        /*0140*/ 	.word	0x000019f0


	//   ....[2]....
        /*0144*/ 	.word	0x00001bf0


	//----- nvinfo : EIATTR_CRS_STACK_SIZE
	.align		4
.L_2603:
        /*0148*/ 	.byte	0x04, 0x1e
        /*014a*/ 	.short	(.L_2605 - .L_2604)
.L_2604:
        /*014c*/ 	.word	0x00000000


	//----- nvinfo : EIATTR_CBANK_PARAM_SIZE
	.align		4
.L_2605:
        /*0150*/ 	.byte	0x03, 0x19
        /*0152*/ 	.short	0x0080


	//----- nvinfo : EIATTR_PARAM_CBANK
	.align		4
        /*0154*/ 	.byte	0x04, 0x0a
        /*0156*/ 	.short	(.L_2607 - .L_2606)
	.align		4
.L_2606:
        /*0158*/ 	.word	index@(.nv.constant0._ZN4vllm38concat_and_cache_mla_rope_fused_kernelIN3c104HalfELb0EttLNS_18Fp8KVCacheDataTypeE0EEEvPKlPT_S7_PKS6_S9_illlliPT2_S5_iiiiPKf)
        /*015c*/ 	.short	0x0380
        /*015e*/ 	.short	0x0080


	//----- nvinfo : EIATTR_SW_WAR
	.align		4
.L_2607:
        /*0160*/ 	.byte	0x04, 0x36
        /*0162*/ 	.short	(.L_2609 - .L_2608)
.L_2608:
        /*0164*/ 	.word	0x00000008
.L_2609:


//--------------------- .nv.info._ZN4vllm38concat_and_cache_mla_rope_fused_kernelIN3c104HalfELb1EttLNS_18Fp8KVCacheDataTypeE0EEEvPKlPT_S7_PKS6_S9_illlliPT2_S5_iiiiPKf --------------------------
	.section	.nv.info._ZN4vllm38concat_and_cache_mla_rope_fused_kernelIN3c104HalfELb1EttLNS_18Fp8KVCacheDataTypeE0EEEvPKlPT_S7_PKS6_S9_illlliPT2_S5_iiiiPKf,"",@"SHT_CUDA_INFO"
	.sectionflags	@""
	.align	4


	//----- nvinfo : EIATTR_CUDA_API_VERSION
	.align		4
        /*0000*/ 	.byte	0x04, 0x37
        /*0002*/ 	.short	(.L_2611 - .L_2610)
.L_2610:
        /*0004*/ 	.word	0x00000082


	//----- nvinfo : EIATTR_KPARAM_INFO
	.align		4
.L_2611:
        /*0008*/ 	.byte	0x04, 0x17
        /*000a*/ 	.short	(.L_2613 - .L_2612)
.L_2612:
        /*000c*/ 	.word	0x00000000
        /*0010*/ 	.short	0x0011
        /*0012*/ 	.short	0x0078
        /*0014*/ 	.byte	0x00, 0xf5, 0x21, 0x00


	//----- nvinfo : EIATTR_KPARAM_INFO
	.align		4
.L_2613:
        /*0018*/ 	.byte	0x04, 0x17
        /*001a*/ 	.short	(.L_2615 - .L_2614)
.L_2614:
        /*001c*/ 	.word	0x00000000
        /*0020*/ 	.short	0x0010
        /*0022*/ 	.short	0x0074
        /*0024*/ 	.byte	0x00, 0xf0, 0x11, 0x00


	//----- nvinfo : EIATTR_KPARAM_INFO
	.align		4
.L_2615:
        /*0028*/ 	.byte	0x04, 0x17
        /*002a*/ 	.short	(.L_2617 - .L_2616)
.L_2616:
        /*002c*/ 	.word	0x00000000
        /*0030*/ 	.short	0x000f
        /*0032*/ 	.short	0x0070
        /*0034*/ 	.byte	0x00, 0xf0, 0x11, 0x00


	//----- nvinfo : EIATTR_KPARAM_INFO
	.align		4
.L_2617:
        /*0038*/ 	.byte	0x04, 0x17
        /*003a*/ 	.short	(.L_2619 - .L_2618)
.L_2618:
        /*003c*/ 	.word	0x00000000
        /*0040*/ 	.short	0x000e
        /*0042*/ 	.short	0x006c
        /*0044*/ 	.byte	0x00, 0xf0, 0x11, 0x00


	//----- nvinfo : EIATTR_KPARAM_INFO
	.align		4
.L_2619:
        /*0048*/ 	.byte	0x04, 0x17
        /*004a*/ 	.short	(.L_2621 - .L_2620)
.L_2620:
        /*004c*/ 	.word	0x00000000
        /*0050*/ 	.short	0x000d
        /*0052*/ 	.short	0x0068
        /*0054*/ 	.byte	0x00, 0xf0, 0x11, 0x00


	//----- nvinfo : EIATTR_KPARAM_INFO
	.align		4
.L_2621:
        /*0058*/ 	.byte	0x04, 0x17
        /*005a*/ 	.short	(.L_2623 - .L_2622)
.L_2622:
        /*005c*/ 	.word	0x00000000
        /*0060*/ 	.short	0x000c
        /*0062*/ 	.short	0x0060
        /*0064*/ 	.byte	0x00, 0xf5, 0x21, 0x00


	//----- nvinfo : EIATTR_KPARAM_INFO
	.align		4
.L_2623:
        /*0068*/ 	.byte	0x04, 0x17
        /*006a*/ 	.short	(.L_2625 - .L_2624)
.L_2624:
        /*006c*/ 	.word	0x00000000
        /*0070*/ 	.short	0x000b
        /*0072*/ 	.short	0x0058
        /*0074*/ 	.byte	0x00, 0xf5, 0x21, 0x00


	//----- nvinfo : EIATTR_KPARAM_INFO
	.align		4
.L_2625:
        /*0078*/ 	.byte	0x04, 0x17
        /*007a*/ 	.short	(.L_2627 - .L_2626)
.L_2626:
        /*007c*/ 	.word	0x00000000
        /*0080*/ 	.short	0x000a
        /*0082*/ 	.short	0x0050
        /*0084*/ 	.byte	0x00, 0xf0, 0x11, 0x00


	//----- nvinfo : EIATTR_KPARAM_INFO
	.align		4
.L_2627:
        /*0088*/ 	.byte	0x04, 0x17
        /*008a*/ 	.short	(.L_2629 - .L_2628)
.L_2628:
        /*008c*/ 	.word	0x00000000
        /*0090*/ 	.short	0x0009
        /*0092*/ 	.short	0x0048
        /*0094*/ 	.byte	0x00, 0xf0, 0x21, 0x00


	//----- nvinfo : EIATTR_KPARAM_INFO
	.align		4
.L_2629:
        /*0098*/ 	.byte	0x04, 0x17
        /*009a*/ 	.short	(.L_2631 - .L_2630)
.L_2630:
        /*009c*/ 	.word	0x00000000
        /*00a0*/ 	.short	0x0008
        /*00a2*/ 	.short	0x0040
        /*00a4*/ 	.byte	0x00, 0xf0, 0x21, 0x00


	//----- nvinfo : EIATTR_KPARAM_INFO
	.align		4
.L_2631:
        /*00a8*/ 	.byte	0x04, 0x17
        /*00aa*/ 	.short	(.L_2633 - .L_2632)
.L_2632:
        /*00ac*/ 	.word	0x00000000
        /*00b0*/ 	.short	0x0007
        /*00b2*/ 	.short	0x0038
        /*00b4*/ 	.byte	0x00, 0xf0, 0x21, 0x00


	//----- nvinfo : EIATTR_KPARAM_INFO
	.align		4
.L_2633:
        /*00b8*/ 	.byte	0x04, 0x17
        /*00ba*/ 	.short	(.L_2635 - .L_2634)
.L_2634:
        /*00bc*/ 	.word	0x00000000
        /*00c0*/ 	.short	0x0006
        /*00c2*/ 	.short	0x0030
        /*00c4*/ 	.byte	0x00, 0xf0, 0x21, 0x00


	//----- nvinfo : EIATTR_KPARAM_INFO
	.align		4
.L_2635:
        /*00c8*/ 	.byte	0x04, 0x17
        /*00ca*/ 	.short	(.L_2637 - .L_2636)
.L_2636:
        /*00cc*/ 	.word	0x00000000
        /*00d0*/ 	.short	0x0005
        /*00d2*/ 	.short	0x0028
        /*00d4*/ 	.byte	0x00, 0xf0, 0x11, 0x00


	//----- nvinfo : EIATTR_KPARAM_INFO
	.align		4
.L_2637:
        /*00d8*/ 	.byte	0x04, 0x17
        /*00da*/ 	.short	(.L_2639 - .L_2638)
.L_2638:
        /*00dc*/ 	.word	0x00000000
        /*00e0*/ 	.short	0x0004
        /*00e2*/ 	.short	0x0020
        /*00e4*/ 	.byte	0x00, 0xf5, 0x21, 0x00


	//----- nvinfo : EIATTR_KPARAM_INFO
	.align		4
.L_2639:
        /*00e8*/ 	.byte	0x04, 0x17
        /*00ea*/ 	.short	(.L_2641 - .L_2640)
.L_2640:
        /*00ec*/ 	.word	0x00000000
        /*00f0*/ 	.short	0x0003
        /*00f2*/ 	.short	0x0018
        /*00f4*/ 	.byte	0x00, 0xf5, 0x21, 0x00


	//----- nvinfo : EIATTR_KPARAM_INFO
	.align		4
.L_2641:
        /*00f8*/ 	.byte	0x04, 0x17
        /*00fa*/ 	.short	(.L_2643 - .L_2642)
.L_2642:
        /*00fc*/ 	.word	0x00000000
        /*0100*/ 	.short	0x0002
        /*0102*/ 	.short	0x0010
        /*0104*/ 	.byte	0x00, 0xf5, 0x21, 0x00


	//----- nvinfo : EIATTR_KPARAM_INFO
	.align		4
.L_2643:
        /*0108*/ 	.byte	0x04, 0x17
        /*010a*/ 	.short	(.L_2645 - .L_2644)
.L_2644:
        /*010c*/ 	.word	0x00000000
        /*0110*/ 	.short	0x0001
        /*0112*/ 	.short	0x0008
        /*0114*/ 	.byte	0x00, 0xf5, 0x21, 0x00


	//----- nvinfo : EIATTR_KPARAM_INFO
	.align		4
.L_2645:
        /*0118*/ 	.byte	0x04, 0x17
        /*011a*/ 	.short	(.L_2647 - .L_2646)
.L_2646:
        /*011c*/ 	.word	0x00000000
        /*0120*/ 	.short	0x0000
        /*0122*/ 	.short	0x0000
        /*0124*/ 	.byte	0x00, 0xf5, 0x21, 0x00


	//----- nvinfo : EIATTR_SPARSE_MMA_MASK
	.align		4
.L_2647:
        /*0128*/ 	.byte	0x03, 0x50
        /*012a*/ 	.short	0x0000


	//----- nvinfo : EIATTR_MAXREG_COUNT
	.align		4
        /*012c*/ 	.byte	0x03, 0x1b
        /*012e*/ 	.short	0x00ff


	//----- nvinfo : EIATTR_MERCURY_ISA_VERSION
	.align		4
        /*0130*/ 	.byte	0x03, 0x5f
        /*0132*/ 	.short	0x0101


	//----- nvinfo : EIATTR_VRC_CTA_INIT_COUNT
	.align		4
        /*0134*/ 	.byte	0x02, 0x4a
	.zero		1
	.zero		1


	//----- nvinfo : EIATTR_EXIT_INSTR_OFFSETS
	.align		4
        /*0138*/ 	.byte	0x04, 0x1c
        /*013a*/ 	.short	(.L_2649 - .L_2648)


	//   ....[0]....
.L_2648:
        /*013c*/ 	.word	0x00000960


	//   ....[1]....
        /*0140*/ 	.word	0x00001bf0


	//   ....[2]....
        /*0144*/ 	.word	0x00001dd0


	//----- nvinfo : EIATTR_CRS_STACK_SIZE
	.align		4
.L_2649:
        /*0148*/ 	.byte	0x04, 0x1e
        /*014a*/ 	.short	(.L_2651 - .L_2650)
.L_2650:
        /*014c*/ 	.word	0x00000000


	//----- nvinfo : EIATTR_CBANK_PARAM_SIZE
	.align		4
.L_2651:
        /*0150*/ 	.byte	0x03, 0x19
        /*0152*/ 	.short	0x0080


	//----- nvinfo : EIATTR_PARAM_CBANK
	.align		4
        /*0154*/ 	.byte	0x04, 0x0a
        /*0156*/ 	.short	(.L_2653 - .L_2652)
	.align		4
.L_2652:
        /*0158*/ 	.word	index@(.nv.constant0._ZN4vllm38concat_and_cache_mla_rope_fused_kernelIN3c104HalfELb1EttLNS_18Fp8KVCacheDataTypeE0EEEvPKlPT_S7_PKS6_S9_illlliPT2_S5_iiiiPKf)
        /*015c*/ 	.short	0x0380
        /*015e*/ 	.short	0x0080


	//----- nvinfo : EIATTR_SW_WAR
	.align		4
.L_2653:
        /*0160*/ 	.byte	0x04, 0x36
        /*0162*/ 	.short	(.L_2655 - .L_2654)
.L_2654:
        /*0164*/ 	.word	0x00000008
.L_2655:


//--------------------- .nv.info._ZN4vllm38concat_and_cache_mla_rope_fused_kernelIfLb0EttLNS_18Fp8KVCacheDataTypeE0EEEvPKlPT_S5_PKS4_S7_illlliPT2_S3_iiiiPKf --------------------------
	.section	.nv.info._ZN4vllm38concat_and_cache_mla_rope_fused_kernelIfLb0EttLNS_18Fp8KVCacheDataTypeE0EEEvPKlPT_S5_PKS4_S7_illlliPT2_S3_iiiiPKf,"",@"SHT_CUDA_INFO"
	.sectionflags	@""
	.align	4


	//----- nvinfo : EIATTR_CUDA_API_VERSION
	.align		4
        /*0000*/ 	.byte	0x04, 0x37
        /*0002*/ 	.short	(.L_2657 - .L_2656)
.L_2656:
        /*0004*/ 	.word	0x00000082


	//----- nvinfo : EIATTR_KPARAM_INFO
	.align		4
.L_2657:
        /*0008*/ 	.byte	0x04, 0x17
        /*000a*/ 	.short	(.L_2659 - .L_2658)
.L_2658:
        /*000c*/ 	.word	0x00000000
        /*0010*/ 	.short	0x0011
        /*0012*/ 	.short	0x0078
        /*0014*/ 	.byte	0x00, 0xf5, 0x21, 0x00


	//----- nvinfo : EIATTR_KPARAM_INFO
	.align		4
.L_2659:
        /*0018*/ 	.byte	0x04, 0x17
        /*001a*/ 	.short	(.L_2661 - .L_2660)
.L_2660:
        /*001c*/ 	.word	0x00000000
        /*0020*/ 	.short	0x0010
        /*0022*/ 	.short	0x0074
        /*0024*/ 	.byte	0x00, 0xf0, 0x11, 0x00


	//----- nvinfo : EIATTR_KPARAM_INFO
	.align		4
.L_2661:
        /*0028*/ 	.byte	0x04, 0x17
        /*002a*/ 	.short	(.L_2663 - .L_2662)
.L_2662:
        /*002c*/ 	.word	0x00000000
        /*0030*/ 	.short	0x000f
        /*0032*/ 	.short	0x0070
        /*0034*/ 	.byte	0x00, 0xf0, 0x11, 0x00


	//----- nvinfo : EIATTR_KPARAM_INFO
	.align		4
.L_2663:
        /*0038*/ 	.byte	0x04, 0x17
        /*003a*/ 	.short	(.L_2665 - .L_2664)
.L_2664:
        /*003c*/ 	.word	0x00000000
        /*0040*/ 	.short	0x000e
        /*0042*/ 	.short	0x006c
        /*0044*/ 	.byte	0x00, 0xf0, 0x11, 0x00


	//----- nvinfo : EIATTR_KPARAM_INFO
	.align		4
.L_2665:
        /*0048*/ 	.byte	0x04, 0x17
        /*004a*/ 	.short	(.L_2667 - .L_2666)
.L_2666:
        /*004c*/ 	.word	0x00000000
        /*0050*/ 	.short	0x000d
        /*0052*/ 	.short	0x0068
        /*0054*/ 	.byte	0x00, 0xf0, 0x11, 0x00


	//----- nvinfo : EIATTR_KPARAM_INFO
	.align		4
.L_2667:
        /*0058*/ 	.byte	0x04, 0x17
        /*005a*/ 	.short	(.L_2669 - .L_2668)
.L_2668:
        /*005c*/ 	.word	0x00000000
        /*0060*/ 	.short	0x000c
        /*0062*/ 	.short	0x0060
        /*0064*/ 	.byte	0x00, 0xf5, 0x21, 0x00


	//----- nvinfo : EIATTR_KPARAM_INFO
	.align		4
.L_2669:
        /*0068*/ 	.byte	0x04, 0x17
        /*006a*/ 	.short	(.L_2671 - .L_2670)
.L_2670:
        /*006c*/ 	.word	0x00000000
        /*0070*/ 	.short	0x000b
        /*0072*/ 	.short	0x0058
        /*0074*/ 	.byte	0x00, 0xf5, 0x21, 0x00


	//----- nvinfo : EIATTR_KPARAM_INFO
	.align		4
.L_2671:
        /*0078*/ 	.byte	0x04, 0x17
        /*007a*/ 	.short	(.L_2673 - .L_2672)
.L_2672:
        /*007c*/ 	.word	0x00000000
        /*0080*/ 	.short	0x000a
        /*0082*/ 	.short	0x0050
        /*0084*/ 	.byte	0x00, 0xf0, 0x11, 0x00


	//----- nvinfo : EIATTR_KPARAM_INFO
	.align		4
.L_2673:
        /*0088*/ 	.byte	0x04, 0x17
        /*008a*/ 	.short	(.L_2675 - .L_2674)
.L_2674:
        /*008c*/ 	.word	0x00000000
        /*0090*/ 	.short	0x0009
        /*0092*/ 	.short	0x0048
        /*0094*/ 	.byte	0x00, 0xf0, 0x21, 0x00


	//----- nvinfo : EIATTR_KPARAM_INFO
	.align		4
.L_2675:
        /*0098*/ 	.byte	0x04, 0x17
        /*009a*/ 	.short	(.L_2677 - .L_2676)
.L_2676:
        /*009c*/ 	.word	0x00000000
        /*00a0*/ 	.short	0x0008
        /*00a2*/ 	.short	0x0040
        /*00a4*/ 	.byte	0x00, 0xf0, 0x21, 0x00


	//----- nvinfo : EIATTR_KPARAM_INFO
	.align		4
.L_2677:
        /*00a8*/ 	.byte	0x04, 0x17
        /*00aa*/ 	.short	(.L_2679 - .L_2678)
.L_2678:
        /*00ac*/ 	.word	0x00000000
        /*00b0*/ 	.short	0x0007
        /*00b2*/ 	.short	0x0038
        /*00b4*/ 	.byte	0x00, 0xf0, 0x21, 0x00


	//----- nvinfo : EIATTR_KPARAM_INFO
	.align		4
.L_2679:
        /*00b8*/ 	.byte	0x04, 0x17
        /*00ba*/ 	.short	(.L_2681 - .L_2680)
.L_2680:
        /*00bc*/ 	.word	0x00000000
        /*00c0*/ 	.short	0x0006
        /*00c2*/ 	.short	0x0030
        /*00c4*/ 	.byte	0x00, 0xf0, 0x21, 0x00


	//----- nvinfo : EIATTR_KPARAM_INFO
	.align		4
.L_2681:
        /*00c8*/ 	.byte	0x04, 0x17
        /*00ca*/ 	.short	(.L_2683 - .L_2682)
.L_2682:
        /*00cc*/ 	.word	0x00000000
        /*00d0*/ 	.short	0x0005
        /*00d2*/ 	.short	0x0028
        /*00d4*/ 	.byte	0x00, 0xf0, 0x11, 0x00


	//----- nvinfo : EIATTR_KPARAM_INFO
	.align		4
.L_2683:
        /*00d8*/ 	.byte	0x04, 0x17
        /*00da*/ 	.short	(.L_2685 - .L_2684)
.L_2684:
        /*00dc*/ 	.word	0x00000000
        /*00e0*/ 	.short	0x0004
        /*00e2*/ 	.short	0x0020
        /*00e4*/ 	.byte	0x00, 0xf5, 0x21, 0x00


	//----- nvinfo : EIATTR_KPARAM_INFO
	.align		4
.L_2685:
        /*00e8*/ 	.byte	0x04, 0x17
        /*00ea*/ 	.short	(.L_2687 - .L_2686)
.L_2686:
        /*00ec*/ 	.word	0x00000000
        /*00f0*/ 	.short	0x0003
        /*00f2*/ 	.short	0x0018
        /*00f4*/ 	.byte	0x00, 0xf5, 0x21, 0x00


	//----- nvinfo : EIATTR_KPARAM_INFO
	.align		4
.L_2687:
        /*00f8*/ 	.byte	0x04, 0x17
        /*00fa*/ 	.short	(.L_2689 - .L_2688)
.L_2688:
        /*00fc*/ 	.word	0x00000000
        /*0100*/ 	.short	0x0002
        /*0102*/ 	.short	0x0010
        /*0104*/ 	.byte	0x00, 0xf5, 0x21, 0x00


	//----- nvinfo : EIATTR_KPARAM_INFO
	.align		4
.L_2689:
        /*0108*/ 	.byte	0x04, 0x17
        /*010a*/ 	.short	(.L_2691 - .L_2690)
.L_2690:
        /*010c*/ 	.word	0x00000000
        /*0110*/ 	.short	0x0001
        /*0112*/ 	.short	0x0008
        /*0114*/ 	.byte	0x00, 0xf5, 0x21, 0x00


	//----- nvinfo : EIATTR_KPARAM_INFO
	.align		4
.L_2691:
        /*0118*/ 	.byte	0x04, 0x17
        /*011a*/ 	.short	(.L_2693 - .L_2692)
.L_2692:
        /*011c*/ 	.word	0x00000000
        /*0120*/ 	.short	0x0000
        /*0122*/ 	.short	0x0000
        /*0124*/ 	.byte	0x00, 0xf5, 0x21, 0x00


	//----- nvinfo : EIATTR_SPARSE_MMA_MASK
	.align		4
.L_2693:
        /*0128*/ 	.byte	0x03, 0x50
        /*012a*/ 	.short	0x0000


	//----- nvinfo : EIATTR_MAXREG_COUNT
	.align		4
        /*012c*/ 	.byte	0x03, 0x1b
        /*012e*/ 	.short	0x00ff


	//----- nvinfo : EIATTR_MERCURY_ISA_VERSION
	.align		4
        /*0130*/ 	.byte	0x03, 0x5f
        /*0132*/ 	.short	0x0101


	//----- nvinfo : EIATTR_VRC_CTA_INIT_COUNT
	.align		4
        /*0134*/ 	.byte	0x02, 0x4a
	.zero		1
	.zero		1


	//----- nvinfo : EIATTR_EXIT_INSTR_OFFSETS
	.align		4
        /*0138*/ 	.byte	0x04, 0x1c
        /*013a*/ 	.short	(.L_2695 - .L_2694)


	//   ....[0]....
.L_2694:
        /*013c*/ 	.word	0x000008a0


	//   ....[1]....
        /*0140*/ 	.word	0x00001580


	//   ....[2]....
        /*0144*/ 	.word	0x00001780


	//----- nvinfo : EIATTR_CRS_STACK_SIZE
	.align		4
.L_2695:
        /*0148*/ 	.byte	0x04, 0x1e
        /*014a*/ 	.short	(.L_2697 - .L_2696)
.L_2696:
        /*014c*/ 	.word	0x00000000


	//----- nvinfo : EIATTR_CBANK_PARAM_SIZE
	.align		4
.L_2697:
        /*0150*/ 	.byte	0x03, 0x19
        /*0152*/ 	.short	0x0080


	//----- nvinfo : EIATTR_PARAM_CBANK
	.align		4
        /*0154*/ 	.byte	0x04, 0x0a
        /*0156*/ 	.short	(.L_2699 - .L_2698)
	.align		4
.L_2698:
        /*0158*/ 	.word	index@(.nv.constant0._ZN4vllm38concat_and_cache_mla_rope_fused_kernelIfLb0EttLNS_18Fp8KVCacheDataTypeE0EEEvPKlPT_S5_PKS4_S7_illlliPT2_S3_iiiiPKf)
        /*015c*/ 	.short	0x0380
        /*015e*/ 	.short	0x0080


	//----- nvinfo : EIATTR_SW_WAR
	.align		4
.L_2699:
        /*0160*/ 	.byte	0x04, 0x36
        /*0162*/ 	.short	(.L_2701 - .L_2700)
.L_2700:
        /*0164*/ 	.word	0x00000008
.L_2701:


//--------------------- .nv.info._ZN4vllm38concat_and_cache_mla_rope_fused_kernelIfLb1EttLNS_18Fp8KVCacheDataTypeE0EEEvPKlPT_S5_PKS4_S7_illlliPT2_S3_iiiiPKf --------------------------
	.section	.nv.info._ZN4vllm38concat_and_cache_mla_rope_fused_kernelIfLb1EttLNS_18Fp8KVCacheDataTypeE0EEEvPKlPT_S5_PKS4_S7_illlliPT2_S3_iiiiPKf,"",@"SHT_CUDA_INFO"
	.sectionflags	@""
	.align	4


	//----- nvinfo : EIATTR_CUDA_API_VERSION
	.align		4
        /*0000*/ 	.byte	0x04, 0x37
        /*0002*/ 	.short	(.L_2703 - .L_2702)
.L_2702:
        /*0004*/ 	.word	0x00000082


	//----- nvinfo : EIATTR_KPARAM_INFO
	.align		4
.L_2703:
        /*0008*/ 	.byte	0x04, 0x17
        /*000a*/ 	.short	(.L_2705 - .L_2704)
.L_2704:
        /*000c*/ 	.word	0x00000000
        /*0010*/ 	.short	0x0011
        /*0012*/ 	.short	0x0078
        /*0014*/ 	.byte	0x00, 0xf5, 0x21, 0x00


	//----- nvinfo : EIATTR_KPARAM_INFO
	.align		4
.L_2705:
        /*0018*/ 	.byte	0x04, 0x17
        /*001a*/ 	.short	(.L_2707 - .L_2706)
.L_2706:
        /*001c*/ 	.word	0x00000000
        /*0020*/ 	.short	0x0010
        /*0022*/ 	.short	0x0074
        /*0024*/ 	.byte	0x00, 0xf0, 0x11, 0x00


	//----- nvinfo : EIATTR_KPARAM_INFO
	.align		4
.L_2707:
        /*0028*/ 	.byte	0x04, 0x17
        /*002a*/ 	.short	(.L_2709 - .L_2708)
.L_2708:
        /*002c*/ 	.word	0x00000000
        /*0030*/ 	.short	0x000f
        /*0032*/ 	.short	0x0070
        /*0034*/ 	.byte	0x00, 0xf0, 0x11, 0x00


	//----- nvinfo : EIATTR_KPARAM_INFO
	.align		4
.L_2709:
        /*0038*/ 	.byte	0x04, 0x17
        /*003a*/ 	.short	(.L_2711 - .L_2710)
.L_2710:
        /*003c*/ 	.word	0x00000000
        /*0040*/ 	.short	0x000e
        /*0042*/ 	.short	0x006c
        /*0044*/ 	.byte	0x00, 0xf0, 0x11, 0x00


	//----- nvinfo : EIATTR_KPARAM_INFO
	.align		4
.L_2711:
        /*0048*/ 	.byte	0x04, 0x17
        /*004a*/ 	.short	(.L_2713 - .L_2712)
.L_2712:
        /*004c*/ 	.word	0x00000000
        /*0050*/ 	.short	0x000d
        /*0052*/ 	.short	0x0068
        /*0054*/ 	.byte	0x00, 0xf0, 0x11, 0x00


	//----- nvinfo : EIATTR_KPARAM_INFO
	.align		4
.L_2713:
        /*0058*/ 	.byte	0x04, 0x17
        /*005a*/ 	.short	(.L_2715 - .L_2714)
.L_2714:
        /*005c*/ 	.word	0x00000000
        /*0060*/ 	.short	0x000c
        /*0062*/ 	.short	0x0060
        /*0064*/ 	.byte	0x00, 0xf5, 0x21, 0x00


	//----- nvinfo : EIATTR_KPARAM_INFO
	.align		4
.L_2715:
        /*0068*/ 	.byte	0x04, 0x17
        /*006a*/ 	.short	(.L_2717 - .L_2716)
.L_2716:
        /*006c*/ 	.word	0x00000000
        /*0070*/ 	.short	0x000b
        /*0072*/ 	.short	0x0058
        /*0074*/ 	.byte	0x00, 0xf5, 0x21, 0x00


	//----- nvinfo : EIATTR_KPARAM_INFO
	.align		4
.L_2717:
        /*0078*/ 	.byte	0x04, 0x17
        /*007a*/ 	.short	(.L_2719 - .L_2718)
.L_2718:
        /*007c*/ 	.word	0x00000000
        /*0080*/ 	.short	0x000a
        /*0082*/ 	.short	0x0050
        /*0084*/ 	.byte	0x00, 0xf0, 0x11, 0x00


	//----- nvinfo : EIATTR_KPARAM_INFO
	.align		4
.L_2719:
        /*0088*/ 	.byte	0x04, 0x17
        /*008a*/ 	.short	(.L_2721 - .L_2720)
.L_2720:
        /*008c*/ 	.word	0x00000000
        /*0090*/ 	.short	0x0009
        /*0092*/ 	.short	0x0048
        /*0094*/ 	.byte	0x00, 0xf0, 0x21, 0x00


	//----- nvinfo : EIATTR_KPARAM_INFO
	.align		4
.L_2721:
        /*0098*/ 	.byte	0x04, 0x17
        /*009a*/ 	.short	(.L_2723 - .L_2722)
.L_2722:
        /*009c*/ 	.word	0x00000000
        /*00a0*/ 	.short	0x0008
        /*00a2*/ 	.short	0x0040
        /*00a4*/ 	.byte	0x00, 0xf0, 0x21, 0x00


	//----- nvinfo : EIATTR_KPARAM_INFO
	.align		4
.L_2723:
        /*00a8*/ 	.byte	0x04, 0x17
        /*00aa*/ 	.short	(.L_2725 - .L_2724)
.L_2724:
        /*00ac*/ 	.word	0x00000000
        /*00b0*/ 	.short	0x0007
        /*00b2*/ 	.short	0x0038
        /*00b4*/ 	.byte	0x00, 0xf0, 0x21, 0x00


	//----- nvinfo : EIATTR_KPARAM_INFO
	.align		4
.L_2725:
        /*00b8*/ 	.byte	0x04, 0x17
        /*00ba*/ 	.short	(.L_2727 - .L_2726)
.L_2726:
        /*00bc*/ 	.word	0x00000000
        /*00c0*/ 	.short	0x0006
        /*00c2*/ 	.short	0x0030
        /*00c4*/ 	.byte	0x00, 0xf0, 0x21, 0x00


	//----- nvinfo : EIATTR_KPARAM_INFO
	.align		4
.L_2727:
        /*00c8*/ 	.byte	0x04, 0x17
        /*00ca*/ 	.short	(.L_2729 - .L_2728)
.L_2728:
        /*00cc*/ 	.word	0x00000000
        /*00d0*/ 	.short	0x0005
        /*00d2*/ 	.short	0x0028
        /*00d4*/ 	.byte	0x00, 0xf0, 0x11, 0x00


	//----- nvinfo : EIATTR_KPARAM_INFO
	.align		4
.L_2729:
        /*00d8*/ 	.byte	0x04, 0x17
        /*00da*/ 	.short	(.L_2731 - .L_2730)
.L_2730:
        /*00dc*/ 	.word	0x00000000
        /*00e0*/ 	.short	0x0004
        /*00e2*/ 	.short	0x0020
        /*00e4*/ 	.byte	0x00, 0xf5, 0x21, 0x00


	//----- nvinfo : EIATTR_KPARAM_INFO
	.align		4
.L_2731:
        /*00e8*/ 	.byte	0x04, 0x17
        /*00ea*/ 	.short	(.L_2733 - .L_2732)
.L_2732:
        /*00ec*/ 	.word	0x00000000
        /*00f0*/ 	.short	0x0003
        /*00f2*/ 	.short	0x0018
        /*00f4*/ 	.byte	0x00, 0xf5, 0x21, 0x00


	//----- nvinfo : EIATTR_KPARAM_INFO
	.align		4
.L_2733:
        /*00f8*/ 	.byte	0x04, 0x17
        /*00fa*/ 	.short	(.L_2735 - .L_2734)
.L_2734:
        /*00fc*/ 	.word	0x00000000
        /*0100*/ 	.short	0x0002
        /*0102*/ 	.short	0x0010
        /*0104*/ 	.byte	0x00, 0xf5, 0x21, 0x00


	//----- nvinfo : EIATTR_KPARAM_INFO
	.align		4
.L_2735:
        /*0108*/ 	.byte	0x04, 0x17
        /*010a*/ 	.short	(.L_2737 - .L_2736)
.L_2736:
        /*010c*/ 	.word	0x00000000
        /*0110*/ 	.short	0x0001
        /*0112*/ 	.short	0x0008
        /*0114*/ 	.byte	0x00, 0xf5, 0x21, 0x00


	//----- nvinfo : EIATTR_KPARAM_INFO
	.align		4
.L_2737:
        /*0118*/ 	.byte	0x04, 0x17
        /*011a*/ 	.short	(.L_2739 - .L_2738)
.L_2738:
        /*011c*/ 	.word	0x00000000
        /*0120*/ 	.short	0x0000
        /*0122*/ 	.short	0x0000
        /*0124*/ 	.byte	0x00, 0xf5, 0x21, 0x00


	//----- nvinfo : EIATTR_SPARSE_MMA_MASK
	.align		4
.L_2739:
        /*0128*/ 	.byte	0x03, 0x50
        /*012a*/ 	.short	0x0000


	//----- nvinfo : EIATTR_MAXREG_COUNT
	.align		4
        /*012c*/ 	.byte	0x03, 0x1b
        /*012e*/ 	.short	0x00ff


	//----- nvinfo : EIATTR_MERCURY_ISA_VERSION
	.align		4
        /*0130*/ 	.byte	0x03, 0x5f
        /*0132*/ 	.short	0x0101


	//----- nvinfo : EIATTR_VRC_CTA_INIT_COUNT
	.align		4
        /*0134*/ 	.byte	0x02, 0x4a
	.zero		1
	.zero		1


	//----- nvinfo : EIATTR_EXIT_INSTR_OFFSETS
	.align		4
        /*0138*/ 	.byte	0x04, 0x1c
        /*013a*/ 	.short	(.L_2741 - .L_2740)


	//   ....[0]....
.L_2740:
        /*013c*/ 	.word	0x00000880


	//   ....[1]....
        /*0140*/ 	.word	0x00001630


	//   ....[2]....
        /*0144*/ 	.word	0x00001810


	//----- nvinfo : EIATTR_CRS_STACK_SIZE
	.align		4
.L_2741:
        /*0148*/ 	.byte	0x04, 0x1e
        /*014a*/ 	.short	(.L_2743 - .L_2742)
.L_2742:
        /*014c*/ 	.word	0x00000000


	//----- nvinfo : EIATTR_CBANK_PARAM_SIZE
	.align		4
.L_2743:
        /*0150*/ 	.byte	0x03, 0x19
        /*0152*/ 	.short	0x0080


	//----- nvinfo : EIATTR_PARAM_CBANK
	.align		4
        /*0154*/ 	.byte	0x04, 0x0a
        /*0156*/ 	.short	(.L_2745 - .L_2744)
	.align		4
.L_2744:
        /*0158*/ 	.word	index@(.nv.constant0._ZN4vllm38concat_and_cache_mla_rope_fused_kernelIfLb1EttLNS_18Fp8KVCacheDataTypeE0EEEvPKlPT_S5_PKS4_S7_illlliPT2_S3_iiiiPKf)
        /*015c*/ 	.short	0x0380
        /*015e*/ 	.short	0x0080


	//----- nvinfo : EIATTR_SW_WAR
	.align		4
.L_2745:
        /*0160*/ 	.byte	0x04, 0x36
        /*0162*/ 	.short	(.L_2747 - .L_2746)
.L_2746:
        /*0164*/ 	.word	0x00000008
.L_2747:


//--------------------- .nv.info._ZN4vllm38concat_and_cache_mla_rope_fused_kernelIN3c108BFloat16ELb0EffLNS_18Fp8KVCacheDataTypeE0EEEvPKlPT_S7_PKS6_S9_illlliPT2_S5_iiiiPKf --------------------------
	.section	.nv.info._ZN4vllm38concat_and_cache_mla_rope_fused_kernelIN3c108BFloat16ELb0EffLNS_18Fp8KVCacheDataTypeE0EEEvPKlPT_S7_PKS6_S9_illlliPT2_S5_iiiiPKf,"",@"SHT_CUDA_INFO"
	.sectionflags	@""
	.align	4


	//----- nvinfo : EIATTR_CUDA_API_VERSION
	.align		4
        /*0000*/ 	.byte	0x04, 0x37
        /*0002*/ 	.short	(.L_2749 - .L_2748)
.L_2748:
        /*0004*/ 	.word	0x00000082


	//----- nvinfo : EIATTR_KPARAM_INFO
	.align		4
.L_2749:
        /*0008*/ 	.byte	0x04, 0x17
        /*000a*/ 	.short	(.L_2751 - .L_2750)
.L_2750:
        /*000c*/ 	.word	0x00000000
        /*0010*/ 	.short	0x0011
        /*0012*/ 	.short	0x0078
        /*0014*/ 	.byte	0x00, 0xf5, 0x21, 0x00


	//----- nvinfo : EIATTR_KPARAM_INFO
	.align		4
.L_2751:
        /*0018*/ 	.byte	0x04, 0x17
        /*001a*/ 	.short	(.L_2753 - .L_2752)
.L_2752:
        /*001c*/ 	.word	0x00000000
        /*0020*/ 	.short	0x0010
        /*0022*/ 	.short	0x0074
        /*0024*/ 	.byte	0x00, 0xf0, 0x11, 0x00


	//----- nvinfo : EIATTR_KPARAM_INFO
	.align		4
.L_2753:
        /*0028*/ 	.byte	0x04, 0x17
        /*002a*/ 	.short	(.L_2755 - .L_2754)
.L_2754:
        /*002c*/ 	.word	0x00000000
        /*0030*/ 	.short	0x000f
        /*0032*/ 	.short	0x0070
        /*0034*/ 	.byte	0x00, 0xf0, 0x11, 0x00


	//----- nvinfo : EIATTR_KPARAM_INFO
	.align		4
.L_2755:
        /*0038*/ 	.byte	0x04, 0x17
        /*003a*/ 	.short	(.L_2757 - .L_2756)
.L_2756:
        /*003c*/ 	.word	0x00000000
        /*0040*/ 	.short	0x000e
        /*0042*/ 	.short	0x006c
        /*0044*/ 	.byte	0x00, 0xf0, 0x11, 0x00


	//----- nvinfo : EIATTR_KPARAM_INFO
	.align		4
.L_2757:
        /*0048*/ 	.byte	0x04, 0x17
        /*004a*/ 	.short	(.L_2759 - .L_2758)
.L_2758:
        /*004c*/ 	.word	0x00000000
        /*0050*/ 	.short	0x000d
        /*0052*/ 	.short	0x0068
        /*0054*/ 	.byte	0x00, 0xf0, 0x11, 0x00


	//----- nvinfo : EIATTR_KPARAM_INFO
	.align		4
.L_2759:
        /*0058*/ 	.byte	0x04, 0x17
        /*005a*/ 	.short	(.L_2761 - .L_2760)
.L_2760:
        /*005c*/ 	.word	0x00000000
        /*0060*/ 	.short	0x000c
        /*0062*/ 	.short	0x0060
        /*0064*/ 	.byte	0x00, 0xf5, 0x21, 0x00


	//----- nvinfo : EIATTR_KPARAM_INFO
	.align		4
.L_2761:
        /*0068*/ 	.byte	0x04, 0x17
        /*006a*/ 	.short	(.L_2763 - .L_2762)
.L_2762:
        /*006c*/ 	.word	0x00000000
        /*0070*/ 	.short	0x000b
        /*0072*/ 	.short	0x0058
        /*0074*/ 	.byte	0x00, 0xf5, 0x21, 0x00


	//----- nvinfo : EIATTR_KPARAM_INFO
	.align		4
.L_2763:
        /*0078*/ 	.byte	0x04, 0x17
        /*007a*/ 	.short	(.L_2765 - .L_2764)
.L_2764:
        /*007c*/ 	.word	0x00000000
        /*0080*/ 	.short	0x000a
        /*0082*/ 	.short	0x0050
        /*0084*/ 	.byte	0x00, 0xf0, 0x11, 0x00


	//----- nvinfo : EIATTR_KPARAM_INFO
	.align		4
.L_2765:
        /*0088*/ 	.byte	0x04, 0x17
        /*008a*/ 	.short	(.L_2767 - .L_2766)
.L_2766:
        /*008c*/ 	.word	0x00000000
        /*0090*/ 	.short	0x0009
        /*0092*/ 	.short	0x0048
        /*0094*/ 	.byte	0x00, 0xf0, 0x21, 0x00


	//----- nvinfo : EIATTR_KPARAM_INFO
	.align		4
.L_2767:
        /*0098*/ 	.byte	0x04, 0x17
        /*009a*/ 	.short	(.L_2769 - .L_2768)
.L_2768:
        /*009c*/ 	.word	0x00000000
        /*00a0*/ 	.short	0x0008
        /*00a2*/ 	.short	0x0040
        /*00a4*/ 	.byte	0x00, 0xf0, 0x21, 0x00


	//----- nvinfo : EIATTR_KPARAM_INFO
	.align		4
.L_2769:
        /*00a8*/ 	.byte	0x04, 0x17
        /*00aa*/ 	.short	(.L_2771 - .L_2770)
.L_2770:
        /*00ac*/ 	.word	0x00000000
        /*00b0*/ 	.short	0x0007
        /*00b2*/ 	.short	0x0038
        /*00b4*/ 	.byte	0x00, 0xf0, 0x21, 0x00


	//----- nvinfo : EIATTR_KPARAM_INFO
	.align		4
.L_2771:
        /*00b8*/ 	.byte	0x04, 0x17
        /*00ba*/ 	.short	(.L_2773 - .L_2772)
.L_2772:
        /*00bc*/ 	.word	0x00000000
        /*00c0*/ 	.short	0x0006
        /*00c2*/ 	.short	0x0030
        /*00c4*/ 	.byte	0x00, 0xf0, 0x21, 0x00


	//----- nvinfo : EIATTR_KPARAM_INFO
	.align		4
.L_2773:
        /*00c8*/ 	.byte	0x04, 0x17
        /*00ca*/ 	.short	(.L_2775 - .L_2774)
.L_2774:
        /*00cc*/ 	.word	0x00000000
        /*00d0*/ 	.short	0x0005
        /*00d2*/ 	.short	0x0028
        /*00d4*/ 	.byte	0x00, 0xf0, 0x11, 0x00


	//----- nvinfo : EIATTR_KPARAM_INFO
	.align		4
.L_2775:
        /*00d8*/ 	.byte	0x04, 0x17
        /*00da*/ 	.short	(.L_2777 - .L_2776)
.L_2776:
        /*00dc*/ 	.word	0x00000000
        /*00e0*/ 	.short	0x0004
        /*00e2*/ 	.short	0x0020
        /*00e4*/ 	.byte	0x00, 0xf5, 0x21, 0x00


	//----- nvinfo : EIATTR_KPARAM_INFO
	.align		4
.L_2777:
        /*00e8*/ 	.byte	0x04, 0x17
        /*00ea*/ 	.short	(.L_2779 - .L_2778)
.L_2778:
        /*00ec*/ 	.word	0x00000000
        /*00f0*/ 	.short	0x0003
        /*00f2*/ 	.short	0x0018
        /*00f4*/ 	.byte	0x00, 0xf5, 0x21, 0x00


	//----- nvinfo : EIATTR_KPARAM_INFO
	.align		4
.L_2779:
        /*00f8*/ 	.byte	0x04, 0x17
        /*00fa*/ 	.short	(.L_2781 - .L_2780)
.L_2780:
        /*00fc*/ 	.word	0x00000000
        /*0100*/ 	.short	0x0002
        /*0102*/ 	.short	0x0010
        /*0104*/ 	.byte	0x00, 0xf5, 0x21, 0x00


	//----- nvinfo : EIATTR_KPARAM_INFO
	.align		4
.L_2781:
        /*0108*/ 	.byte	0x04, 0x17
        /*010a*/ 	.short	(.L_2783 - .L_2782)
.L_2782:
        /*010c*/ 	.word	0x00000000
        /*0110*/ 	.short	0x0001
        /*0112*/ 	.short	0x0008
        /*0114*/ 	.byte	0x00, 0xf5, 0x21, 0x00


	//----- nvinfo : EIATTR_KPARAM_INFO
	.align		4
.L_2783:
        /*0118*/ 	.byte	0x04, 0x17
        /*011a*/ 	.short	(.L_2785 - .L_2784)
.L_2784:
        /*011c*/ 	.word	0x00000000
        /*0120*/ 	.short	0x0000
        /*0122*/ 	.short	0x0000
        /*0124*/ 	.byte	0x00, 0xf5, 0x21, 0x00


	//----- nvinfo : EIATTR_SPARSE_MMA_MASK
	.align		4
.L_2785:
        /*0128*/ 	.byte	0x03, 0x50
        /*012a*/ 	.short	0x0000


	//----- nvinfo : EIATTR_MAXREG_COUNT
	.align		4
        /*012c*/ 	.byte	0x03, 0x1b
        /*012e*/ 	.short	0x00ff


	//----- nvinfo : EIATTR_MERCURY_ISA_VERSION
	.align		4
        /*0130*/ 	.byte	0x03, 0x5f
        /*0132*/ 	.short	0x0101


	//----- nvinfo : EIATTR_VRC_CTA_INIT_COUNT
	.align		4
        /*0134*/ 	.byte	0x02, 0x4a
	.zero		1
	.zero		1


	//----- nvinfo : EIATTR_EXIT_INSTR_OFFSETS
	.align		4
        /*0138*/ 	.byte	0x04, 0x1c
        /*013a*/ 	.short	(.L_2787 - .L_2786)


	//   ....[0]....
.L_2786:
        /*013c*/ 	.word	0x000009a0


	//   ....[1]....
        /*0140*/ 	.word	0x00001c90


	//   ....[2]....
        /*0144*/ 	.word	0x00001e90


	//----- nvinfo : EIATTR_CRS_STACK_SIZE
	.align		4
.L_2787:
        /*0148*/ 	.byte	0x04, 0x1e
        /*014a*/ 	.short	(.L_2789 - .L_2788)
.L_2788:
        /*014c*/ 	.word	0x00000000


	//----- nvinfo : EIATTR_CBANK_PARAM_SIZE
	.align		4
.L_2789:
        /*0150*/ 	.byte	0x03, 0x19
        /*0152*/ 	.short	0x0080


	//----- nvinfo : EIATTR_PARAM_CBANK
	.align		4
        /*0154*/ 	.byte	0x04, 0x0a
        /*0156*/ 	.short	(.L_2791 - .L_2790)
	.align		4
.L_2790:
        /*0158*/ 	.word	index@(.nv.constant0._ZN4vllm38concat_and_cache_mla_rope_fused_kernelIN3c108BFloat16ELb0EffLNS_18Fp8KVCacheDataTypeE0EEEvPKlPT_S7_PKS6_S9_illlliPT2_S5_iiiiPKf)
        /*015c*/ 	.short	0x0380
        /*015e*/ 	.short	0x0080


	//----- nvinfo : EIATTR_SW_WAR
	.align		4
.L_2791:
        /*0160*/ 	.byte	0x04, 0x36
        /*0162*/ 	.short	(.L_2793 - .L_2792)
.L_2792:
        /*0164*/ 	.word	0x00000008
.L_2793:


//--------------------- .nv.info._ZN4vllm38concat_and_cache_mla_rope_fused_kernelIN3c108BFloat16ELb1EffLNS_18Fp8KVCacheDataTypeE0EEEvPKlPT_S7_PKS6_S9_illlliPT2_S5_iiiiPKf --------------------------
	.section	.nv.info._ZN4vllm38concat_and_cache_mla_rope_fused_kernelIN3c108BFloat16ELb1EffLNS_18Fp8KVCacheDataTypeE0EEEvPKlPT_S7_PKS6_S9_illlliPT2_S5_iiiiPKf,"",@"SHT_CUDA_INFO"
	.sectionflags	@""
	.align	4


	//----- nvinfo : EIATTR_CUDA_API_VERSION
	.align		4
        /*0000*/ 	.byte	0x04, 0x37
        /*0002*/ 	.short	(.L_2795 - .L_2794)
.L_2794:
        /*0004*/ 	.word	0x00000082


	//----- nvinfo : EIATTR_KPARAM_INFO
	.align		4
.L_2795:
        /*0008*/ 	.byte	0x04, 0x17
        /*000a*/ 	.short	(.L_2797 - .L_2796)
.L_2796:
        /*000c*/ 	.word	0x00000000
        /*0010*/ 	.short	0x0011
        /*0012*/ 	.short	0x0078
        /*0014*/ 	.byte	0x00, 0xf5, 0x21, 0x00


	//----- nvinfo : EIATTR_KPARAM_INFO
	.align		4
.L_2797:
        /*0018*/ 	.byte	0x04, 0x17
        /*001a*/ 	.short	(.L_2799 - .L_2798)
.L_2798:
        /*001c*/ 	.word	0x00000000
        /*0020*/ 	.short	0x0010
        /*0022*/ 	.short	0x0074
        /*0024*/ 	.byte	0x00, 0xf0, 0x11, 0x00


	//----- nvinfo : EIATTR_KPARAM_INFO
	.align		4
.L_2799:
        /*0028*/ 	.byte	0x04, 0x17
        /*002a*/ 	.short	(.L_2801 - .L_2800)
.L_2800:
        /*002c*/ 	.word	0x00000000
        /*0030*/ 	.short	0x000f
        /*0032*/ 	.short	0x0070
        /*0034*/ 	.byte	0x00, 0xf0, 0x11, 0x00


	//----- nvinfo : EIATTR_KPARAM_INFO
	.align		4
.L_2801:
        /*0038*/ 	.byte	0x04, 0x17
        /*003a*/ 	.short	(.L_2803 - .L_2802)
.L_2802:
        /*003c*/ 	.word	0x00000000
        /*0040*/ 	.short	0x000e
        /*0042*/ 	.short	0x006c
        /*0044*/ 	.byte	0x00, 0xf0, 0x11, 0x00


	//----- nvinfo : EIATTR_KPARAM_INFO
	.align		4
.L_2803:
        /*0048*/ 	.byte	0x04, 0x17
        /*004a*/ 	.short	(.L_2805 - .L_2804)
.L_2804:
        /*004c*/ 	.word	0x00000000
        /*0050*/ 	.short	0x000d
        /*0052*/ 	.short	0x0068
        /*0054*/ 	.byte	0x00, 0xf0, 0x11, 0x00


	//----- nvinfo : EIATTR_KPARAM_INFO
	.align		4
.L_2805:
        /*0058*/ 	.byte	0x04, 0x17
        /*005a*/ 	.short	(.L_2807 - .L_2806)
.L_2806:
        /*005c*/ 	.word	0x00000000
        /*0060*/ 	.short	0x000c
        /*0062*/ 	.short	0x0060
        /*0064*/ 	.byte	0x00, 0xf5, 0x21, 0x00


	//----- nvinfo : EIATTR_KPARAM_INFO
	.align		4
.L_2807:
        /*0068*/ 	.byte	0x04, 0x17
        /*006a*/ 	.short	(.L_2809 - .L_2808)
.L_2808:
        /*006c*/ 	.word	0x00000000
        /*0070*/ 	.short	0x000b
        /*0072*/ 	.short	0x0058
        /*0074*/ 	.byte	0x00, 0xf5, 0x21, 0x00


	//----- nvinfo : EIATTR_KPARAM_INFO
	.align		4
.L_2809:
        /*0078*/ 	.byte	0x04, 0x17
        /*007a*/ 	.short	(.L_2811 - .L_2810)
.L_2810:
        /*007c*/ 	.word	0x00000000
        /*0080*/ 	.short	0x000a
        /*0082*/ 	.short	0x0050
        /*0084*/ 	.byte	0x00, 0xf0, 0x11, 0x00


	//----- nvinfo : EIATTR_KPARAM_INFO
	.align		4
.L_2811:
        /*0088*/ 	.byte	0x04, 0x17
        /*008a*/ 	.short	(.L_2813 - .L_2812)
.L_2812:
        /*008c*/ 	.word	0x00000000
        /*0090*/ 	.short	0x0009
        /*0092*/ 	.short	0x0048
        /*0094*/ 	.byte	0x00, 0xf0, 0x21, 0x00


	//----- nvinfo : EIATTR_KPARAM_INFO
	.align		4
.L_2813:
        /*0098*/ 	.byte	0x04, 0x17
        /*009a*/ 	.short	(.L_2815 - .L_2814)
.L_2814:
        /*009c*/ 	.word	0x00000000
        /*00a0*/ 	.short	0x0008
        /*00a2*/ 	.short	0x0040
        /*00a4*/ 	.byte	0x00, 0xf0, 0x21, 0x00


	//----- nvinfo : EIATTR_KPARAM_INFO
	.align		4
.L_2815:
        /*00a8*/ 	.byte	0x04, 0x17
        /*00aa*/ 	.short	(.L_2817 - .L_2816)
.L_2816:
        /*00ac*/ 	.word	0x00000000
        /*00b0*/ 	.short	0x0007
        /*00b2*/ 	.short	0x0038
        /*00b4*/ 	.byte	0x00, 0xf0, 0x21, 0x00


	//----- nvinfo : EIATTR_KPARAM_INFO
	.align		4
.L_2817:
        /*00b8*/ 	.byte	0x04, 0x17
        /*00ba*/ 	.short	(.L_2819 - .L_2818)
.L_2818:
        /*00bc*/ 	.word	0x00000000
        /*00c0*/ 	.short	0x0006
        /*00c2*/ 	.short	0x0030
        /*00c4*/ 	.byte	0x00, 0xf0, 0x21, 0x00


	//----- nvinfo : EIATTR_KPARAM_INFO
	.align		4
.L_2819:
        /*00c8*/ 	.byte	0x04, 0x17
        /*00ca*/ 	.short	(.L_2821 - .L_2820)
.L_2820:
        /*00cc*/ 	.word	0x00000000
        /*00d0*/ 	.short	0x0005
        /*00d2*/ 	.short	0x0028
        /*00d4*/ 	.byte	0x00, 0xf0, 0x11, 0x00


	//----- nvinfo : EIATTR_KPARAM_INFO
	.align		4
.L_2821:
        /*00d8*/ 	.byte	0x04, 0x17
        /*00da*/ 	.short	(.L_2823 - .L_2822)
.L_2822:
        /*00dc*/ 	.word	0x00000000
        /*00e0*/ 	.short	0x0004
        /*00e2*/ 	.short	0x0020
        /*00e4*/ 	.byte	0x00, 0xf5, 0x21, 0x00


	//----- nvinfo : EIATTR_KPARAM_INFO
	.align		4
.L_2823:
        /*00e8*/ 	.byte	0x04, 0x17
        /*00ea*/ 	.short	(.L_2825 - .L_2824)
.L_2824:
        /*00ec*/ 	.word	0x00000000
        /*00f0*/ 	.short	0x0003
        /*00f2*/ 	.short	0x0018
        /*00f4*/ 	.byte	0x00, 0xf5, 0x21, 0x00


	//----- nvinfo : EIATTR_KPARAM_INFO
	.align		4
.L_2825:
        /*00f8*/ 	.byte	0x04, 0x17
        /*00fa*/ 	.short	(.L_2827 - .L_2826)
.L_2826:
        /*00fc*/ 	.word	0x00000000
        /*0100*/ 	.short	0x0002
        /*0102*/ 	.short	0x0010
        /*0104*/ 	.byte	0x00, 0xf5, 0x21, 0x00


	//----- nvinfo : EIATTR_KPARAM_INFO
	.align		4
.L_2827:
        /*0108*/ 	.byte	0x04, 0x17
        /*010a*/ 	.short	(.L_2829 - .L_2828)
.L_2828:
        /*010c*/ 	.word	0x00000000
        /*0110*/ 	.short	0x0001
        /*0112*/ 	.short	0x0008
        /*0114*/ 	.byte	0x00, 0xf5, 0x21, 0x00


	//----- nvinfo : EIATTR_KPARAM_INFO
	.align		4
.L_2829:
        /*0118*/ 	.byte	0x04, 0x17
        /*011a*/ 	.short	(.L_2831 - .L_2830)
.L_2830:
        /*011c*/ 	.word	0x00000000
        /*0120*/ 	.short	0x0000
        /*0122*/ 	.short	0x0000
        /*0124*/ 	.byte	0x00, 0xf5, 0x21, 0x00


	//----- nvinfo : EIATTR_SPARSE_MMA_MASK
	.align		4
.L_2831:
        /*0128*/ 	.byte	0x03, 0x50
        /*012a*/ 	.short	0x0000


	//----- nvinfo : EIATTR_MAXREG_COUNT
	.align		4
        /*012c*/ 	.byte	0x03, 0x1b
        /*012e*/ 	.short	0x00ff


	//----- nvinfo : EIATTR_MERCURY_ISA_VERSION
	.align		4
        /*0130*/ 	.byte	0x03, 0x5f
        /*0132*/ 	.short	0x0101


	//----- nvinfo : EIATTR_VRC_CTA_INIT_COUNT
	.align		4
        /*0134*/ 	.byte	0x02, 0x4a
	.zero		1
	.zero		1


	//----- nvinfo : EIATTR_EXIT_INSTR_OFFSETS
	.align		4
        /*0138*/ 	.byte	0x04, 0x1c
        /*013a*/ 	.short	(.L_2833 - .L_2832)


	//   ....[0]....
.L_2832:
        /*013c*/ 	.word	0x000009a0


	//   ....[1]....
        /*0140*/ 	.word	0x00001f10


	//   ....[2]....
        /*0144*/ 	.word	0x000020f0


	//----- nvinfo : EIATTR_CRS_STACK_SIZE
	.align		4
.L_2833:
        /*0148*/ 	.byte	0x04, 0x1e
        /*014a*/ 	.short	(.L_2835 - .L_2834)
.L_2834:
        /*014c*/ 	.word	0x00000000


	//----- nvinfo : EIATTR_CBANK_PARAM_SIZE
	.align		4
.L_2835:
        /*0150*/ 	.byte	0x03, 0x19
        /*0152*/ 	.short	0x0080


	//----- nvinfo : EIATTR_PARAM_CBANK
	.align		4
        /*0154*/ 	.byte	0x04, 0x0a
        /*0156*/ 	.short	(.L_2837 - .L_2836)
	.align		4
.L_2836:
        /*0158*/ 	.word	index@(.nv.constant0._ZN4vllm38concat_and_cache_mla_rope_fused_kernelIN3c108BFloat16ELb1EffLNS_18Fp8KVCacheDataTypeE0EEEvPKlPT_S7_PKS6_S9_illlliPT2_S5_iiiiPKf)
        /*015c*/ 	.short	0x0380
        /*015e*/ 	.short	0x0080


	//----- nvinfo : EIATTR_SW_WAR
	.align		4
.L_2837:
        /*0160*/ 	.byte	0x04, 0x36
        /*0162*/ 	.short	(.L_2839 - .L_2838)
.L_2838:
        /*0164*/ 	.word	0x00000008
.L_2839:


//--------------------- .nv.info._ZN4vllm38concat_and_cache_mla_rope_fused_kernelIN3c104HalfELb0EffLNS_18Fp8KVCacheDataTypeE0EEEvPKlPT_S7_PKS6_S9_illlliPT2_S5_iiiiPKf --------------------------
	.section	.nv.info._ZN4vllm38concat_and_cache_mla_rope_fused_kernelIN3c104HalfELb0EffLNS_18Fp8KVCacheDataTypeE0EEEvPKlPT_S7_PKS6_S9_illlliPT2_S5_iiiiPKf,"",@"SHT_CUDA_INFO"
	.sectionflags	@""
	.align	4


	//----- nvinfo : EIATTR_CUDA_API_VERSION
	.align		4
        /*0000*/ 	.byte	0x04, 0x37
        /*0002*/ 	.short	(.L_2841 - .L_2840)
.L_2840:
        /*0004*/ 	.word	0x00000082


	//----- nvinfo : EIATTR_KPARAM_INFO
	.align		4
.L_2841:
        /*0008*/ 	.byte	0x04, 0x17
        /*000a*/ 	.short	(.L_2843 - .L_2842)
.L_2842:
        /*000c*/ 	.word	0x00000000
        /*0010*/ 	.short	0x0011
        /*0012*/ 	.short	0x0078
        /*0014*/ 	.byte	0x00, 0xf5, 0x21, 0x00


	//----- nvinfo : EIATTR_KPARAM_INFO
	.align		4
.L_2843:
        /*0018*/ 	.byte	0x04, 0x17
        /*001a*/ 	.short	(.L_2845 - .L_2844)
.L_2844:
        /*001c*/ 	.word	0x00000000
        /*0020*/ 	.short	0x0010
        /*0022*/ 	.short	0x0074
        /*0024*/ 	.byte	0x00, 0xf0, 0x11, 0x00


	//----- nvinfo : EIATTR_KPARAM_INFO
	.align		4
.L_2845:
        /*0028*/ 	.byte	0x04, 0x17
        /*002a*/ 	.short	(.L_2847 - .L_2846)
.L_2846:
        /*002c*/ 	.word	0x00000000
        /*0030*/ 	.short	0x000f
        /*0032*/ 	.short	0x0070
        /*0034*/ 	.byte	0x00, 0xf0, 0x11, 0x00


	//----- nvinfo : EIATTR_KPARAM_INFO
	.align		4
.L_2847:
        /*0038*/ 	.byte	0x04, 0x17
        /*003a*/ 	.short	(.L_2849 - .L_2848)
.L_2848:
        /*003c*/ 	.word	0x00000000
        /*0040*/ 	.short	0x000e
        /*0042*/ 	.short	0x006c
        /*0044*/ 	.byte	0x00, 0xf0, 0x11, 0x00


	//----- nvinfo : EIATTR_KPARAM_INFO
	.align		4
.L_2849:
        /*0048*/ 	.byte	0x04, 0x17
        /*004a*/ 	.short	(.L_2851 - .L_2850)
.L_2850:
        /*004c*/ 	.word	0x00000000
        /*0050*/ 	.short	0x000d
        /*0052*/ 	.short	0x0068
        /*0054*/ 	.byte	0x00, 0xf0, 0x11, 0x00


	//----- nvinfo : EIATTR_KPARAM_INFO
	.align		4
.L_2851:
        /*0058*/ 	.byte	0x04, 0x17
        /*005a*/ 	.short	(.L_2853 - .L_2852)
.L_2852:
        /*005c*/ 	.word	0x00000000
        /*0060*/ 	.short	0x000c
        /*0062*/ 	.short	0x0060
        /*0064*/ 	.byte	0x00, 0xf5, 0x21, 0x00


	//----- nvinfo : EIATTR_KPARAM_INFO
	.align		4
.L_2853:
        /*0068*/ 	.byte	0x04, 0x17
        /*006a*/ 	.short	(.L_2855 - .L_2854)
.L_2854:
        /*006c*/ 	.word	0x00000000
        /*0070*/ 	.short	0x000b
        /*0072*/ 	.short	0x0058
        /*0074*/ 	.byte	0x00, 0xf5, 0x21, 0x00


	//----- nvinfo : EIATTR_KPARAM_INFO
	.align		4
.L_2855:
        /*0078*/ 	.byte	0x04, 0x17
        /*007a*/ 	.short	(.L_2857 - .L_2856)
.L_2856:
        /*007c*/ 	.word	0x00000000
        /*0080*/ 	.short	0x000a
        /*0082*/ 	.short	0x0050
        /*0084*/ 	.byte	0x00, 0xf0, 0x11, 0x00


	//----- nvinfo : EIATTR_KPARAM_INFO
	.align		4
.L_2857:
        /*0088*/ 	.byte	0x04, 0x17
        /*008a*/ 	.short	(.L_2859 - .L_2858)
.L_2858:
        /*008c*/ 	.word	0x00000000
        /*0090*/ 	.short	0x0009
        /*0092*/ 	.short	0x0048
        /*0094*/ 	.byte	0x00, 0xf0, 0x21, 0x00


	//----- nvinfo : EIATTR_KPARAM_INFO
	.align		4
.L_2859:
        /*0098*/ 	.byte	0x04, 0x17
        /*009a*/ 	.short	(.L_2861 - .L_2860)
.L_2860:
        /*009c*/ 	.word	0x00000000
        /*00a0*/ 	.short	0x0008
        /*00a2*/ 	.short	0x0040
        /*00a4*/ 	.byte	0x00, 0xf0, 0x21, 0x00


	//----- nvinfo : EIATTR_KPARAM_INFO
	.align		4
.L_2861:
        /*00a8*/ 	.byte	0x04, 0x17
        /*00aa*/ 	.short	(.L_2863 - .L_2862)
.L_2862:
        /*00ac*/ 	.word	0x00000000
        /*00b0*/ 	.short	0x0007
        /*00b2*/ 	.short	0x0038
        /*00b4*/ 	.byte	0x00, 0xf0, 0x21, 0x00


	//----- nvinfo : EIATTR_KPARAM_INFO
	.align		4
.L_2863:
        /*00b8*/ 	.byte	0x04, 0x17
        /*00ba*/ 	.short	(.L_2865 - .L_2864)
.L_2864:
        /*00bc*/ 	.word	0x00000000
        /*00c0*/ 	.short	0x0006
        /*00c2*/ 	.short	0x0030
        /*00c4*/ 	.byte	0x00, 0xf0, 0x21, 0x00


	//----- nvinfo : EIATTR_KPARAM_INFO
	.align		4
.L_2865:
        /*00c8*/ 	.byte	0x04, 0x17
        /*00ca*/ 	.short	(.L_2867 - .L_2866)
.L_2866:
        /*00cc*/ 	.word	0x00000000
        /*00d0*/ 	.short	0x0005
        /*00d2*/ 	.short	0x0028
        /*00d4*/ 	.byte	0x00, 0xf0, 0x11, 0x00


	//----- nvinfo : EIATTR_KPARAM_INFO
	.align		4
.L_2867:
        /*00d8*/ 	.byte	0x04, 0x17
        /*00da*/ 	.short	(.L_2869 - .L_2868)
.L_2868:
        /*00dc*/ 	.word	0x00000000
        /*00e0*/ 	.short	0x0004
        /*00e2*/ 	.short	0x0020
        /*00e4*/ 	.byte	0x00, 0xf5, 0x21, 0x00


	//----- nvinfo : EIATTR_KPARAM_INFO
	.align		4
.L_2869:
        /*00e8*/ 	.byte	0x04, 0x17
        /*00ea*/ 	.short	(.L_2871 - .L_2870)
.L_2870:
        /*00ec*/ 	.word	0x00000000
        /*00f0*/ 	.short	0x0003
        /*00f2*/ 	.short	0x0018
        /*00f4*/ 	.byte	0x00, 0xf5, 0x21, 0x00


	//----- nvinfo : EIATTR_KPARAM_INFO
	.align		4
.L_2871:
        /*00f8*/ 	.byte	0x04, 0x17
        /*00fa*/ 	.short	(.L_2873 - .L_2872)
.L_2872:
        /*00fc*/ 	.word	0x00000000
        /*0100*/ 	.short	0x0002
        /*0102*/ 	.short	0x0010
        /*0104*/ 	.byte	0x00, 0xf5, 0x21, 0x00


	//----- nvinfo : EIATTR_KPARAM_INFO
	.align		4
.L_2873:
        /*0108*/ 	.byte	0x04, 0x17
        /*010a*/ 	.short	(.L_2875 - .L_2874)
.L_2874:
        /*010c*/ 	.word	0x00000000
        /*0110*/ 	.short	0x0001
        /*0112*/ 	.short	0x0008
        /*0114*/ 	.byte	0x00, 0xf5, 0x21, 0x00


	//----- nvinfo : EIATTR_KPARAM_INFO
	.align		4
.L_2875:
        /*0118*/ 	.byte	0x04, 0x17
        /*011a*/ 	.short	(.L_2877 - .L_2876)
.L_2876:
        /*011c*/ 	.word	0x00000000
        /*0120*/ 	.short	0x0000
        /*0122*/ 	.short	0x0000
        /*0124*/ 	.byte	0x00, 0xf5, 0x21, 0x00


	//----- nvinfo : EIATTR_SPARSE_MMA_MASK
	.align		4
.L_2877:
        /*0128*/ 	.byte	0x03, 0x50
        /*012a*/ 	.short	0x0000


	//----- nvinfo : EIATTR_MAXREG_COUNT
	.align		4
        /*012c*/ 	.byte	0x03, 0x1b
        /*012e*/ 	.short	0x00ff


	//----- nvinfo : EIATTR_MERCURY_ISA_VERSION
	.align		4
        /*0130*/ 	.byte	0x03, 0x5f
        /*0132*/ 	.short	0x0101


	//----- nvinfo : EIATTR_VRC_CTA_INIT_COUNT
	.align		4
        /*0134*/ 	.byte	0x02, 0x4a
	.zero		1
	.zero		1


	//----- nvinfo : EIATTR_EXIT_INSTR_OFFSETS
	.align		4
        /*0138*/ 	.byte	0x04, 0x1c
        /*013a*/ 	.short	(.L_2879 - .L_2878)


	//   ....[0]....
.L_2878:
        /*013c*/ 	.word	0x00000980


	//   ....[1]....
        /*0140*/ 	.word	0x00001bb0


	//   ....[2]....
        /*0144*/ 	.word	0x00001db0


	//----- nvinfo : EIATTR_CRS_STACK_SIZE
	.align		4
.L_2879:
        /*0148*/ 	.byte	0x04, 0x1e
        /*014a*/ 	.short	(.L_2881 - .L_2880)
.L_2880:
        /*014c*/ 	.word	0x00000000


	//----- nvinfo : EIATTR_CBANK_PARAM_SIZE
	.align		4
.L_2881:
        /*0150*/ 	.byte	0x03, 0x19
        /*0152*/ 	.short	0x0080


	//----- nvinfo : EIATTR_PARAM_CBANK
	.align		4
        /*0154*/ 	.byte	0x04, 0x0a
        /*0156*/ 	.short	(.L_2883 - .L_2882)
	.align		4
.L_2882:
        /*0158*/ 	.word	index@(.nv.constant0._ZN4vllm38concat_and_cache_mla_rope_fused_kernelIN3c104HalfELb0EffLNS_18Fp8KVCacheDataTypeE0EEEvPKlPT_S7_PKS6_S9_illlliPT2_S5_iiiiPKf)
        /*015c*/ 	.short	0x0380
        /*015e*/ 	.short	0x0080


	//----- nvinfo : EIATTR_SW_WAR
	.align		4
.L_2883:
        /*0160*/ 	.byte	0x04, 0x36
        /*0162*/ 	.short	(.L_2885 - .L_2884)
.L_2884:
        /*0164*/ 	.word	0x00000008
.L_2885:


//--------------------- .nv.info._ZN4vllm38concat_and_cache_mla_rope_fused_kernelIN3c104HalfELb1EffLNS_18Fp8KVCacheDataTypeE0EEEvPKlPT_S7_PKS6_S9_illlliPT2_S5_iiiiPKf --------------------------
	.section	.nv.info._ZN4vllm38concat_and_cache_mla_rope_fused_kernelIN3c104HalfELb1EffLNS_18Fp8KVCacheDataTypeE0EEEvPKlPT_S7_PKS6_S9_illlliPT2_S5_iiiiPKf,"",@"SHT_CUDA_INFO"
	.sectionflags	@""
	.align	4


	//----- nvinfo : EIATTR_CUDA_API_VERSION
	.align		4
        /*0000*/ 	.byte	0x04, 0x37
        /*0002*/ 	.short	(.L_2887 - .L_2886)
.L_2886:
        /*0004*/ 	.word	0x00000082


	//----- nvinfo : EIATTR_KPARAM_INFO
	.align		4
.L_2887:
        /*0008*/ 	.byte	0x04, 0x17
        /*000a*/ 	.short	(.L_2889 - .L_2888)
.L_2888:
        /*000c*/ 	.word	0x00000000
        /*0010*/ 	.short	0x0011
        /*0012*/ 	.short	0x0078
        /*0014*/ 	.byte	0x00, 0xf5, 0x21, 0x00


	//----- nvinfo : EIATTR_KPARAM_INFO
	.align		4
.L_2889:
        /*0018*/ 	.byte	0x04, 0x17
        /*001a*/ 	.short	(.L_2891 - .L_2890)
.L_2890:
        /*001c*/ 	.word	0x00000000
        /*0020*/ 	.short	0x0010
        /*0022*/ 	.short	0x0074
        /*0024*/ 	.byte	0x00, 0xf0, 0x11, 0x00


	//----- nvinfo : EIATTR_KPARAM_INFO
	.align		4
.L_2891:
        /*0028*/ 	.byte	0x04, 0x17
        /*002a*/ 	.short	(.L_2893 - .L_2892)
.L_2892:
        /*002c*/ 	.word	0x00000000
        /*0030*/ 	.short	0x000f
        /*0032*/ 	.short	0x0070
        /*0034*/ 	.byte	0x00, 0xf0, 0x11, 0x00


	//----- nvinfo : EIATTR_KPARAM_INFO
	.align		4
.L_2893:
        /*0038*/ 	.byte	0x04, 0x17
        /*003a*/ 	.short	(.L_2895 - .L_2894)
.L_2894:
        /*003c*/ 	.word	0x00000000
        /*0040*/ 	.short	0x000e
        /*0042*/ 	.short	0x006c
        /*0044*/ 	.byte	0x00, 0xf0, 0x11, 0x00


	//----- nvinfo : EIATTR_KPARAM_INFO
	.align		4
.L_2895:
        /*0048*/ 	.byte	0x04, 0x17
        /*004a*/ 	.short	(.L_2897 - .L_2896)
.L_2896:
        /*004c*/ 	.word	0x00000000
        /*0050*/ 	.short	0x000d
        /*0052*/ 	.short	0x0068
        /*0054*/ 	.byte	0x00, 0xf0, 0x11, 0x00


	//----- nvinfo : EIATTR_KPARAM_INFO
	.align		4
.L_2897:
        /*0058*/ 	.byte	0x04, 0x17
        /*005a*/ 	.short	(.L_2899 - .L_2898)
.L_2898:
        /*005c*/ 	.word	0x00000000
        /*0060*/ 	.short	0x000c
        /*0062*/ 	.short	0x0060
        /*0064*/ 	.byte	0x00, 0xf5, 0x21, 0x00


	//----- nvinfo : EIATTR_KPARAM_INFO
	.align		4
.L_2899:
        /*0068*/ 	.byte	0x04, 0x17
        /*006a*/ 	.short	(.L_2901 - .L_2900)
.L_2900:
        /*006c*/ 	.word	0x00000000
        /*0070*/ 	.short	0x000b
        /*0072*/ 	.short	0x0058
        /*0074*/ 	.byte	0x00, 0xf5, 0x21, 0x00


	//----- nvinfo : EIATTR_KPARAM_INFO
	.align		4
.L_2901:
        /*0078*/ 	.byte	0x04, 0x17
        /*007a*/ 	.short	(.L_2903 - .L_2902)
.L_2902:
        /*007c*/ 	.word	0x00000000
        /*0080*/ 	.short	0x000a
        /*0082*/ 	.short	0x0050
        /*0084*/ 	.byte	0x00, 0xf0, 0x11, 0x00


	//----- nvinfo : EIATTR_KPARAM_INFO
	.align		4
.L_2903:
        /*0088*/ 	.byte	0x04, 0x17
        /*008a*/ 	.short	(.L_2905 - .L_2904)
.L_2904:
        /*008c*/ 	.word	0x00000000
        /*0090*/ 	.short	0x0009
        /*0092*/ 	.short	0x0048
        /*0094*/ 	.byte	0x00, 0xf0, 0x21, 0x00


	//----- nvinfo : EIATTR_KPARAM_INFO
	.align		4
.L_2905:
        /*0098*/ 	.byte	0x04, 0x17
        /*009a*/ 	.short	(.L_2907 - .L_2906)
.L_2906:
        /*009c*/ 	.word	0x00000000
        /*00a0*/ 	.short	0x0008
        /*00a2*/ 	.short	0x0040
        /*00a4*/ 	.byte	0x00, 0xf0, 0x21, 0x00


	//----- nvinfo : EIATTR_KPARAM_INFO
	.align		4
.L_2907:
        /*00a8*/ 	.byte	0x04, 0x17
        /*00aa*/ 	.short	(.L_2909 - .L_2908)
.L_2908:
        /*00ac*/ 	.word	0x00000000
        /*00b0*/ 	.short	0x0007
        /*00b2*/ 	.short	0x0038
        /*00b4*/ 	.byte	0x00, 0xf0, 0x21, 0x00


	//----- nvinfo : EIATTR_KPARAM_INFO
	.align		4
.L_2909:
        /*00b8*/ 	.byte	0x04, 0x17
        /*00ba*/ 	.short	(.L_2911 - .L_2910)
.L_2910:
        /*00bc*/ 	.word	0x00000000
        /*00c0*/ 	.short	0x0006
        /*00c2*/ 	.short	0x0030
        /*00c4*/ 	.byte	0x00, 0xf0, 0x21, 0x00


	//----- nvinfo : EIATTR_KPARAM_INFO
	.align		4
.L_2911:
        /*00c8*/ 	.byte	0x04, 0x17
        /*00ca*/ 	.short	(.L_2913 - .L_2912)
.L_2912:
        /*00cc*/ 	.word	0x00000000
        /*00d0*/ 	.short	0x0005
        /*00d2*/ 	.short	0x0028
        /*00d4*/ 	.byte	0x00, 0xf0, 0x11, 0x00


	//----- nvinfo : EIATTR_KPARAM_INFO
	.align		4
.L_2913:
        /*00d8*/ 	.byte	0x04, 0x17
        /*00da*/ 	.short	(.L_2915 - .L_2914)
.L_2914:
        /*00dc*/ 	.word	0x00000000
        /*00e0*/ 	.short	0x0004
        /*00e2*/ 	.short	0x0020
        /*00e4*/ 	.byte	0x00, 0xf5, 0x21, 0x00


	//----- nvinfo : EIATTR_KPARAM_INFO
	.align		4
.L_2915:
        /*00e8*/ 	.byte	0x04, 0x17
        /*00ea*/ 	.short	(.L_2917 - .L_2916)
.L_2916:
        /*00ec*/ 	.word	0x00000000
        /*00f0*/ 	.short	0x0003
        /*00f2*/ 	.short	0x0018
        /*00f4*/ 	.byte	0x00, 0xf5, 0x21, 0x00


	//----- nvinfo : EIATTR_KPARAM_INFO
	.align		4
.L_2917:
        /*00f8*/ 	.byte	0x04, 0x17
        /*00fa*/ 	.short	(.L_2919 - .L_2918)
.L_2918:
        /*00fc*/ 	.word	0x00000000
        /*0100*/ 	.short	0x0002
        /*0102*/ 	.short	0x0010
        /*0104*/ 	.byte	0x00, 0xf5, 0x21, 0x00


	//----- nvinfo : EIATTR_KPARAM_INFO
	.align		4
.L_2919:
        /*0108*/ 	.byte	0x04, 0x17
        /*010a*/ 	.short	(.L_2921 - .L_2920)
.L_2920:
        /*010c*/ 	.word	0x00000000
        /*0110*/ 	.short	0x0001
        /*0112*/ 	.short	0x0008
        /*0114*/ 	.byte	0x00, 0xf5, 0x21, 0x00


	//----- nvinfo : EIATTR_KPARAM_INFO
	.align		4
.L_2921:
        /*0118*/ 	.byte	0x04, 0x17
        /*011a*/ 	.short	(.L_2923 - .L_2922)
.L_2922:
        /*011c*/ 	.word	0x00000000
        /*0120*/ 	.short	0x0000
        /*0122*/ 	.short	0x0000
        /*0124*/ 	.byte	0x00, 0xf5, 0x21, 0x00


	//----- nvinfo : EIATTR_SPARSE_MMA_MASK
	.align		4
.L_2923:
        /*0128*/ 	.byte	0x03, 0x50
        /*012a*/ 	.short	0x0000


	//----- nvinfo : EIATTR_MAXREG_COUNT
	.align		4
        /*012c*/ 	.byte	0x03, 0x1b
        /*012e*/ 	.short	0x00ff


	//----- nvinfo : EIATTR_MERCURY_ISA_VERSION
	.align		4
        /*0130*/ 	.byte	0x03, 0x5f
        /*0132*/ 	.short	0x0101


	//----- nvinfo : EIATTR_VRC_CTA_INIT_COUNT
	.align		4
        /*0134*/ 	.byte	0x02, 0x4a
	.zero		1
	.zero		1


	//----- nvinfo : EIATTR_EXIT_INSTR_OFFSETS
	.align		4
        /*0138*/ 	.byte	0x04, 0x1c
        /*013a*/ 	.short	(.L_2925 - .L_2924)


	//   ....[0]....
.L_2924:
        /*013c*/ 	.word	0x00000970


	//   ....[1]....
        /*0140*/ 	.word	0x00001e00


	//   ....[2]....
        /*0144*/ 	.word	0x00001fe0


	//----- nvinfo : EIATTR_CRS_STACK_SIZE
	.align		4
.L_2925:
        /*0148*/ 	.byte	0x04, 0x1e
        /*014a*/ 	.short	(.L_2927 - .L_2926)
.L_2926:
        /*014c*/ 	.word	0x00000000


	//----- nvinfo : EIATTR_CBANK_PARAM_SIZE
	.align		4
.L_2927:
        /*0150*/ 	.byte	0x03, 0x19
        /*0152*/ 	.short	0x0080


	//----- nvinfo : EIATTR_PARAM_CBANK
	.align		4
        /*0154*/ 	.byte	0x04, 0x0a
        /*0156*/ 	.short	(.L_2929 - .L_2928)
	.align		4
.L_2928:
        /*0158*/ 	.word	index@(.nv.constant0._ZN4vllm38concat_and_cache_mla_rope_fused_kernelIN3c104HalfELb1EffLNS_18Fp8KVCacheDataTypeE0EEEvPKlPT_S7_PKS6_S9_illlliPT2_S5_iiiiPKf)
        /*015c*/ 	.short	0x0380
        /*015e*/ 	.short	0x0080


	//----- nvinfo : EIATTR_SW_WAR
	.align		4
.L_2929:
        /*0160*/ 	.byte	0x04, 0x36
        /*0162*/ 	.short	(.L_2931 - .L_2930)
.L_2930:
        /*0164*/ 	.word	0x00000008
.L_2931:


//--------------------- .nv.info._ZN4vllm38concat_and_cache_mla_rope_fused_kernelIfLb0EffLNS_18Fp8KVCacheDataTypeE0EEEvPKlPT_S5_PKS4_S7_illlliPT2_S3_iiiiPKf --------------------------
	.section	.nv.info._ZN4vllm38concat_and_cache_mla_rope_fused_kernelIfLb0EffLNS_18Fp8KVCacheDataTypeE0EEEvPKlPT_S5_PKS4_S7_illlliPT2_S3_iiiiPKf,"",@"SHT_CUDA_INFO"
	.sectionflags	@""
	.align	4


	//----- nvinfo : EIATTR_CUDA_API_VERSION
	.align		4
        /*0000*/ 	.byte	0x04, 0x37
        /*0002*/ 	.short	(.L_2933 - .L_2932)
.L_2932:
        /*0004*/ 	.word	0x00000082


	//----- nvinfo : EIATTR_KPARAM_INFO
	.align		4
.L_2933:
        /*0008*/ 	.byte	0x04, 0x17
        /*000a*/ 	.short	(.L_2935 - .L_2934)
.L_2934:
        /*000c*/ 	.word	0x00000000
        /*0010*/ 	.short	0x0011
        /*0012*/ 	.short	0x0078
        /*0014*/ 	.byte	0x00, 0xf5, 0x21, 0x00


	//----- nvinfo : EIATTR_KPARAM_INFO
	.align		4
.L_2935:
        /*0018*/ 	.byte	0x04, 0x17
        /*001a*/ 	.short	(.L_2937 - .L_2936)
.L_2936:
        /*001c*/ 	.word	0x00000000
        /*0020*/ 	.short	0x0010
        /*0022*/ 	.short	0x0074
        /*0024*/ 	.byte	0x00, 0xf0, 0x11, 0x00


	//----- nvinfo : EIATTR_KPARAM_INFO
	.align		4
.L_2937:
        /*0028*/ 	.byte	0x04, 0x17
        /*002a*/ 	.short	(.L_2939 - .L_2938)
.L_2938:
        /*002c*/ 	.word	0x00000000
        /*0030*/ 	.short	0x000f
        /*0032*/ 	.short	0x0070
        /*0034*/ 	.byte	0x00, 0xf0, 0x11, 0x00


	//----- nvinfo : EIATTR_KPARAM_INFO
	.align		4
.L_2939:
        /*0038*/ 	.byte	0x04, 0x17
        /*003a*/ 	.short	(.L_2941 - .L_2940)
.L_2940:
        /*003c*/ 	.word	0x00000000
        /*0040*/ 	.short	0x000e
        /*0042*/ 	.short	0x006c
        /*0044*/ 	.byte	0x00, 0xf0, 0x11, 0x00


	//----- nvinfo : EIATTR_KPARAM_INFO
	.align		4
.L_2941:
        /*0048*/ 	.byte	0x04, 0x17
        /*004a*/ 	.short	(.L_2943 - .L_2942)
.L_2942:
        /*004c*/ 	.word	0x00000000
        /*0050*/ 	.short	0x000d
        /*0052*/ 	.short	0x0068
        /*0054*/ 	.byte	0x00, 0xf0, 0x11, 0x00


	//----- nvinfo : EIATTR_KPARAM_INFO
	.align		4
.L_2943:
        /*0058*/ 	.byte	0x04, 0x17
        /*005a*/ 	.short	(.L_2945 - .L_2944)
.L_2944:
        /*005c*/ 	.word	0x00000000
        /*0060*/ 	.short	0x000c
        /*0062*/ 	.short	0x0060
        /*0064*/ 	.byte	0x00, 0xf5, 0x21, 0x00


	//----- nvinfo : EIATTR_KPARAM_INFO
	.align		4
.L_2945:
        /*0068*/ 	.byte	0x04, 0x17
        /*006a*/ 	.short	(.L_2947 - .L_2946)
.L_2946:
        /*006c*/ 	.word	0x00000000
        /*0070*/ 	.short	0x000b
        /*0072*/ 	.short	0x0058
        /*0074*/ 	.byte	0x00, 0xf5, 0x21, 0x00


	//----- nvinfo : EIATTR_KPARAM_INFO
	.align		4
.L_2947:
        /*0078*/ 	.byte	0x04, 0x17
        /*007a*/ 	.short	(.L_2949 - .L_2948)
.L_2948:
        /*007c*/ 	.word	0x00000000
        /*0080*/ 	.short	0x000a
        /*0082*/ 	.short	0x0050
        /*0084*/ 	.byte	0x00, 0xf0, 0x11, 0x00


	//----- nvinfo : EIATTR_KPARAM_INFO
	.align		4
.L_2949:
        /*0088*/ 	.byte	0x04, 0x17
        /*008a*/ 	.short	(.L_2951 - .L_2950)
.L_2950:
        /*008c*/ 	.word	0x00000000
        /*0090*/ 	.short	0x0009
        /*0092*/ 	.short	0x0048
        /*0094*/ 	.byte	0x00, 0xf0, 0x21, 0x00


	//----- nvinfo : EIATTR_KPARAM_INFO
	.align		4
.L_2951:
        /*0098*/ 	.byte	0x04, 0x17
        /*009a*/ 	.short	(.L_2953 - .L_2952)
.L_2952:
        /*009c*/ 	.word	0x00000000
        /*00a0*/ 	.short	0x0008
        /*00a2*/ 	.short	0x0040
        /*00a4*/ 	.byte	0x00, 0xf0, 0x21, 0x00


	//----- nvinfo : EIATTR_KPARAM_INFO
	.align		4
.L_2953:
        /*00a8*/ 	.byte	0x04, 0x17
        /*00aa*/ 	.short	(.L_2955 - .L_2954)
.L_2954:
        /*00ac*/ 	.word	0x00000000
        /*00b0*/ 	.short	0x0007
        /*00b2*/ 	.short	0x0038
        /*00b4*/ 	.byte	0x00, 0xf0, 0x21, 0x00


	//----- nvinfo : EIATTR_KPARAM_INFO
	.align		4
.L_2955:
        /*00b8*/ 	.byte	0x04, 0x17
        /*00ba*/ 	.short	(.L_2957 - .L_2956)
.L_2956:
        /*00bc*/ 	.word	0x00000000
        /*00c0*/ 	.short	0x0006
        /*00c2*/ 	.short	0x0030
        /*00c4*/ 	.byte	0x00, 0xf0, 0x21, 0x00


	//----- nvinfo : EIATTR_KPARAM_INFO
	.align		4
.L_2957:
        /*00c8*/ 	.byte	0x04, 0x17
        /*00ca*/ 	.short	(.L_2959 - .L_2958)
.L_2958:
        /*00cc*/ 	.word	0x00000000
        /*00d0*/ 	.short	0x0005
        /*00d2*/ 	.short	0x0028
        /*00d4*/ 	.byte	0x00, 0xf0, 0x11, 0x00


	//----- nvinfo : EIATTR_KPARAM_INFO
	.align		4
.L_2959:
        /*00d8*/ 	.byte	0x04, 0x17
        /*00da*/ 	.short	(.L_2961 - .L_2960)
.L_2960:
        /*00dc*/ 	.word	0x00000000
        /*00e0*/ 	.short	0x0004
        /*00e2*/ 	.short	0x0020
        /*00e4*/ 	.byte	0x00, 0xf5, 0x21, 0x00


	//----- nvinfo : EIATTR_KPARAM_INFO
	.align		4
.L_2961:
        /*00e8*/ 	.byte	0x04, 0x17
        /*00ea*/ 	.short	(.L_2963 - .L_2962)
.L_2962:
        /*00ec*/ 	.word	0x00000000
        /*00f0*/ 	.short	0x0003
        /*00f2*/ 	.short	0x0018
        /*00f4*/ 	.byte	0x00, 0xf5, 0x21, 0x00


	//----- nvinfo : EIATTR_KPARAM_INFO
	.align		4
.L_2963:
        /*00f8*/ 	.byte	0x04, 0x17
        /*00fa*/ 	.short	(.L_2965 - .L_2964)
.L_2964:
        /*00fc*/ 	.word	0x00000000
        /*0100*/ 	.short	0x0002
        /*0102*/ 	.short	0x0010
        /*0104*/ 	.byte	0x00, 0xf5, 0x21, 0x00


	//----- nvinfo : EIATTR_KPARAM_INFO
	.align		4
.L_2965:
        /*0108*/ 	.byte	0x04, 0x17
        /*010a*/ 	.short	(.L_2967 - .L_2966)
.L_2966:
        /*010c*/ 	.word	0x00000000
        /*0110*/ 	.short	0x0001
        /*0112*/ 	.short	0x0008
        /*0114*/ 	.byte	0x00, 0xf5, 0x21, 0x00


	//----- nvinfo : EIATTR_KPARAM_INFO
	.align		4
.L_2967:
        /*0118*/ 	.byte	0x04, 0x17
        /*011a*/ 	.short	(.L_2969 - .L_2968)
.L_2968:
        /*011c*/ 	.word	0x00000000
        /*0120*/ 	.short	0x0000
        /*0122*/ 	.short	0x0000
        /*0124*/ 	.byte	0x00, 0xf5, 0x21, 0x00


	//----- nvinfo : EIATTR_SPARSE_MMA_MASK
	.align		4
.L_2969:
        /*0128*/ 	.byte	0x03, 0x50
        /*012a*/ 	.short	0x0000


	//----- nvinfo : EIATTR_MAXREG_COUNT
	.align		4
        /*012c*/ 	.byte	0x03, 0x1b
        /*012e*/ 	.short	0x00ff


	//----- nvinfo : EIATTR_MERCURY_ISA_VERSION
	.align		4
        /*0130*/ 	.byte	0x03, 0x5f
        /*0132*/ 	.short	0x0101


	//----- nvinfo : EIATTR_VRC_CTA_INIT_COUNT
	.align		4
        /*0134*/ 	.byte	0x02, 0x4a
	.zero		1
	.zero		1


	//----- nvinfo : EIATTR_EXIT_INSTR_OFFSETS
	.align		4
        /*0138*/ 	.byte	0x04, 0x1c
        /*013a*/ 	.short	(.L_2971 - .L_2970)


	//   ....[0]....
.L_2970:
        /*013c*/ 	.word	0x000008a0


	//   ....[1]....
        /*0140*/ 	.word	0x00001440


	//   ....[2]....
        /*0144*/ 	.word	0x00001640


	//----- nvinfo : EIATTR_CRS_STACK_SIZE
	.align		4
.L_2971:
        /*0148*/ 	.byte	0x04, 0x1e
        /*014a*/ 	.short	(.L_2973 - .L_2972)
.L_2972:
        /*014c*/ 	.word	0x00000000


	//----- nvinfo : EIATTR_CBANK_PARAM_SIZE
	.align		4
.L_2973:
        /*0150*/ 	.byte	0x03, 0x19
        /*0152*/ 	.short	0x0080


	//----- nvinfo : EIATTR_PARAM_CBANK
	.align		4
        /*0154*/ 	.byte	0x04, 0x0a
        /*0156*/ 	.short	(.L_2975 - .L_2974)
	.align		4
.L_2974:
        /*0158*/ 	.word	index@(.nv.constant0._ZN4vllm38concat_and_cache_mla_rope_fused_kernelIfLb0EffLNS_18Fp8KVCacheDataTypeE0EEEvPKlPT_S5_PKS4_S7_illlliPT2_S3_iiiiPKf)
        /*015c*/ 	.short	0x0380
        /*015e*/ 	.short	0x0080


	//----- nvinfo : EIATTR_SW_WAR
	.align		4
.L_2975:
        /*0160*/ 	.byte	0x04, 0x36
        /*0162*/ 	.short	(.L_2977 - .L_2976)
.L_2976:
        /*0164*/ 	.word	0x00000008
.L_2977:


//--------------------- .nv.info._ZN4vllm38concat_and_cache_mla_rope_fused_kernelIfLb1EffLNS_18Fp8KVCacheDataTypeE0EEEvPKlPT_S5_PKS4_S7_illlliPT2_S3_iiiiPKf --------------------------
	.section	.nv.info._ZN4vllm38concat_and_cache_mla_rope_fused_kernelIfLb1EffLNS_18Fp8KVCacheDataTypeE0EEEvPKlPT_S5_PKS4_S7_illlliPT2_S3_iiiiPKf,"",@"SHT_CUDA_INFO"
	.sectionflags	@""
	.align	4


	//----- nvinfo : EIATTR_CUDA_API_VERSION
	.align		4
        /*0000*/ 	.byte	0x04, 0x37
        /*0002*/ 	.short	(.L_2979 - .L_2978)
.L_2978:
        /*0004*/ 	.word	0x00000082


	//----- nvinfo : EIATTR_KPARAM_INFO
	.align		4
.L_2979:
        /*0008*/ 	.byte	0x04, 0x17
        /*000a*/ 	.short	(.L_2981 - .L_2980)
.L_2980:
        /*000c*/ 	.word	0x00000000
        /*0010*/ 	.short	0x0011
        /*0012*/ 	.short	0x0078
        /*0014*/ 	.byte	0x00, 0xf5, 0x21, 0x00


	//----- nvinfo : EIATTR_KPARAM_INFO
	.align		4
.L_2981:
        /*0018*/ 	.byte	0x04, 0x17
        /*001a*/ 	.short	(.L_2983 - .L_2982)
.L_2982:
        /*001c*/ 	.word	0x00000000
        /*0020*/ 	.short	0x0010
        /*0022*/ 	.short	0x0074
        /*0024*/ 	.byte	0x00, 0xf0, 0x11, 0x00


	//----- nvinfo : EIATTR_KPARAM_INFO
	.align		4
.L_2983:
        /*0028*/ 	.byte	0x04, 0x17
        /*002a*/ 	.short	(.L_2985 - .L_2984)
.L_2984:
        /*002c*/ 	.word	0x00000000
        /*0030*/ 	.short	0x000f
        /*0032*/ 	.short	0x0070
        /*0034*/ 	.byte	0x00, 0xf0, 0x11, 0x00


	//----- nvinfo : EIATTR_KPARAM_INFO
	.align		4
.L_2985:
        /*0038*/ 	.byte	0x04, 0x17
        /*003a*/ 	.short	(.L_2987 - .L_2986)
.L_2986:
        /*003c*/ 	.word	0x00000000
        /*0040*/ 	.short	0x000e
        /*0042*/ 	.short	0x006c
        /*0044*/ 	.byte	0x00, 0xf0, 0x11, 0x00


	//----- nvinfo : EIATTR_KPARAM_INFO
	.align		4
.L_2987:
        /*0048*/ 	.byte	0x04, 0x17
        /*004a*/ 	.short	(.L_2989 - .L_2988)
.L_2988:
        /*004c*/ 	.word	0x00000000
        /*0050*/ 	.short	0x000d
        /*0052*/ 	.short	0x0068
        /*0054*/ 	.byte	0x00, 0xf0, 0x11, 0x00


	//----- nvinfo : EIATTR_KPARAM_INFO
	.align		4
.L_2989:
        /*0058*/ 	.byte	0x04, 0x17
        /*005a*/ 	.short	(.L_2991 - .L_2990)
.L_2990:
        /*005c*/ 	.word	0x00000000
        /*0060*/ 	.short	0x000c
        /*0062*/ 	.short	0x0060
        /*0064*/ 	.byte	0x00, 0xf5, 0x21, 0x00


	//----- nvinfo : EIATTR_KPARAM_INFO
	.align		4
.L_2991:
        /*0068*/ 	.byte	0x04, 0x17
        /*006a*/ 	.short	(.L_2993 - .L_2992)
.L_2992:
        /*006c*/ 	.word	0x00000000
        /*0070*/ 	.short	0x000b
        /*0072*/ 	.short	0x0058
        /*0074*/ 	.byte	0x00, 0xf5, 0x21, 0x00


	//----- nvinfo : EIATTR_KPARAM_INFO
	.align		4
.L_2993:
        /*0078*/ 	.byte	0x04, 0x17
        /*007a*/ 	.short	(.L_2995 - .L_2994)
.L_2994:
        /*007c*/ 	.word	0x00000000
        /*0080*/ 	.short	0x000a
        /*0082*/ 	.short	0x0050
        /*0084*/ 	.byte	0x00, 0xf0, 0x11, 0x00


	//----- nvinfo : EIATTR_KPARAM_INFO
	.align		4
.L_2995:
        /*0088*/ 	.byte	0x04, 0x17
        /*008a*/ 	.short	(.L_2997 - .L_2996)
.L_2996:
        /*008c*/ 	.word	0x00000000
        /*0090*/ 	.short	0x0009
        /*0092*/ 	.short	0x0048
        /*0094*/ 	.byte	0x00, 0xf0, 0x21, 0x00


	//----- nvinfo : EIATTR_KPARAM_INFO
	.align		4
.L_2997:
        /*0098*/ 	.byte	0x04, 0x17
        /*009a*/ 	.short	(.L_2999 - .L_2998)
.L_2998:
        /*009c*/ 	.word	0x00000000
        /*00a0*/ 	.short	0x0008
        /*00a2*/ 	.short	0x0040
        /*00a4*/ 	.byte	0x00, 0xf0, 0x21, 0x00


	//----- nvinfo : EIATTR_KPARAM_INFO
	.align		4
.L_2999:
        /*00a8*/ 	.byte	0x04, 0x17
        /*00aa*/ 	.short	(.L_3001 - .L_3000)
.L_3000:
        /*00ac*/ 	.word	0x00000000
        /*00b0*/ 	.short	0x0007
        /*00b2*/ 	.short	0x0038
        /*00b4*/ 	.byte	0x00, 0xf0, 0x21, 0x00


	//----- nvinfo : EIATTR_KPARAM_INFO
	.align		4
.L_3001:
        /*00b8*/ 	.byte	0x04, 0x17
        /*00ba*/ 	.short	(.L_3003 - .L_3002)
.L_3002:
        /*00bc*/ 	.word	0x00000000
        /*00c0*/ 	.short	0x0006
        /*00c2*/ 	.short	0x0030
        /*00c4*/ 	.byte	0x00, 0xf0, 0x21, 0x00


	//----- nvinfo : EIATTR_KPARAM_INFO
	.align		4
.L_3003:
        /*00c8*/ 	.byte	0x04, 0x17
        /*00ca*/ 	.short	(.L_3005 - .L_3004)
.L_3004:
        /*00cc*/ 	.word	0x00000000
        /*00d0*/ 	.short	0x0005
        /*00d2*/ 	.short	0x0028
        /*00d4*/ 	.byte	0x00, 0xf0, 0x11, 0x00


	//----- nvinfo : EIATTR_KPARAM_INFO
	.align		4
.L_3005:
        /*00d8*/ 	.byte	0x04, 0x17
        /*00da*/ 	.short	(.L_3007 - .L_3006)
.L_3006:
        /*00dc*/ 	.word	0x00000000
        /*00e0*/ 	.short	0x0004
        /*00e2*/ 	.short	0x0020
        /*00e4*/ 	.byte	0x00, 0xf5, 0x21, 0x00


	//----- nvinfo : EIATTR_KPARAM_INFO
	.align		4
.L_3007:
        /*00e8*/ 	.byte	0x04, 0x17
        /*00ea*/ 	.short	(.L_3009 - .L_3008)
.L_3008:
        /*00ec*/ 	.word	0x00000000
        /*00f0*/ 	.short	0x0003
        /*00f2*/ 	.short	0x0018
        /*00f4*/ 	.byte	0x00, 0xf5, 0x21, 0x00


	//----- nvinfo : EIATTR_KPARAM_INFO
	.align		4
.L_3009:
        /*00f8*/ 	.byte	0x04, 0x17
        /*00fa*/ 	.short	(.L_3011 - .L_3010)
.L_3010:
        /*00fc*/ 	.word	0x00000000
        /*0100*/ 	.short	0x0002
        /*0102*/ 	.short	0x0010
        /*0104*/ 	.byte	0x00, 0xf5, 0x21, 0x00


	//----- nvinfo : EIATTR_KPARAM_INFO
	.align		4
.L_3011:
        /*0108*/ 	.byte	0x04, 0x17
        /*010a*/ 	.short	(.L_3013 - .L_3012)
.L_3012:
        /*010c*/ 	.word	0x00000000
        /*0110*/ 	.short	0x0001
        /*0112*/ 	.short	0x0008
        /*0114*/ 	.byte	0x00, 0xf5, 0x21, 0x00


	//----- nvinfo : EIATTR_KPARAM_INFO
	.align		4
.L_3013:
        /*0118*/ 	.byte	0x04, 0x17
        /*011a*/ 	.short	(.L_3015 - .L_3014)
.L_3014:
        /*011c*/ 	.word	0x00000000
        /*0120*/ 	.short	0x0000
        /*0122*/ 	.short	0x0000
        /*0124*/ 	.byte	0x00, 0xf5, 0x21, 0x00


	//----- nvinfo : EIATTR_SPARSE_MMA_MASK
	.align		4
.L_3015:
        /*0128*/ 	.byte	0x03, 0x50
        /*012a*/ 	.short	0x0000


	//----- nvinfo : EIATTR_MAXREG_COUNT
	.align		4
        /*012c*/ 	.byte	0x03, 0x1b
        /*012e*/ 	.short	0x00ff


	//----- nvinfo : EIATTR_MERCURY_ISA_VERSION
	.align		4
        /*0130*/ 	.byte	0x03, 0x5f
        /*0132*/ 	.short	0x0101


	//----- nvinfo : EIATTR_VRC_CTA_INIT_COUNT
	.align		4
        /*0134*/ 	.byte	0x02, 0x4a
	.zero		1
	.zero		1


	//----- nvinfo : EIATTR_EXIT_INSTR_OFFSETS
	.align		4
        /*0138*/ 	.byte	0x04, 0x1c
        /*013a*/ 	.short	(.L_3017 - .L_3016)


	//   ....[0]....
.L_3016:
        /*013c*/ 	.word	0x00000820


	//   ....[1]....
        /*0140*/ 	.word	0x00001520


	//   ....[2]....
        /*0144*/ 	.word	0x00001700


	//----- nvinfo : EIATTR_CRS_STACK_SIZE
	.align		4
.L_3017:
        /*0148*/ 	.byte	0x04, 0x1e
        /*014a*/ 	.short	(.L_3019 - .L_3018)
.L_3018:
        /*014c*/ 	.word	0x00000000


	//----- nvinfo : EIATTR_CBANK_PARAM_SIZE
	.align		4
.L_3019:
        /*0150*/ 	.byte	0x03, 0x19
        /*0152*/ 	.short	0x0080


	//----- nvinfo : EIATTR_PARAM_CBANK
	.align		4
        /*0154*/ 	.byte	0x04, 0x0a
        /*0156*/ 	.short	(.L_3021 - .L_3020)
	.align		4
.L_3020:
        /*0158*/ 	.word	index@(.nv.constant0._ZN4vllm38concat_and_cache_mla_rope_fused_kernelIfLb1EffLNS_18Fp8KVCacheDataTypeE0EEEvPKlPT_S5_PKS4_S7_illlliPT2_S3_iiiiPKf)
        /*015c*/ 	.short	0x0380
        /*015e*/ 	.short	0x0080


	//----- nvinfo : EIATTR_SW_WAR
	.align		4
.L_3021:
        /*0160*/ 	.byte	0x04, 0x36
        /*0162*/ 	.short	(.L_3023 - .L_3022)
.L_3022:
        /*0164*/ 	.word	0x00000008
.L_3023:


//--------------------- .nv.callgraph             --------------------------
	.section	.nv.callgraph,"",@"SHT_CUDA_CALLGRAPH"
	.align	4
	.sectionentsize	8
	.align		4
        /*0000*/ 	.word	0x00000000
	.align		4
        /*0004*/ 	.word	0xffffffff
	.align		4
        /*0008*/ 	.word	index@(_ZN4vllm38concat_and_cache_mla_rope_fused_kernelIN3c108BFloat16ELb0E13__nv_bfloat16hLNS_18Fp8KVCacheDataTypeE2EEEvPKlPT_S8_PKS7_SA_illlliPT2_S6_iiiiPKf)
	.align		4
        /*000c*/ 	.word	index@(__assertfail)
	.align		4
        /*0010*/ 	.word	index@(_ZN4vllm38concat_and_cache_mla_rope_fused_kernelIN3c108BFloat16ELb1E13__nv_bfloat16hLNS_18Fp8KVCacheDataTypeE2EEEvPKlPT_S8_PKS7_SA_illlliPT2_S6_iiiiPKf)
	.align		4
        /*0014*/ 	.word	index@(__assertfail)
	.align		4
        /*0018*/ 	.word	index@(_ZN4vllm38concat_and_cache_mla_rope_fused_kernelIN3c104HalfELb0E13__nv_bfloat16hLNS_18Fp8KVCacheDataTypeE2EEEvPKlPT_S8_PKS7_SA_illlliPT2_S6_iiiiPKf)
	.align		4
        /*001c*/ 	.word	index@(__assertfail)
	.align		4
        /*0020*/ 	.word	index@(_ZN4vllm38concat_and_cache_mla_rope_fused_kernelIN3c104HalfELb1E13__nv_bfloat16hLNS_18Fp8KVCacheDataTypeE2EEEvPKlPT_S8_PKS7_SA_illlliPT2_S6_iiiiPKf)
	.align		4
        /*0024*/ 	.word	index@(__assertfail)
	.align		4
        /*0028*/ 	.word	index@(_ZN4vllm38concat_and_cache_mla_rope_fused_kernelIfLb0E13__nv_bfloat16hLNS_18Fp8KVCacheDataTypeE2EEEvPKlPT_S6_PKS5_S8_illlliPT2_S4_iiiiPKf)
	.align		4
        /*002c*/ 	.word	index@(__assertfail)
	.align		4
        /*0030*/ 	.word	index@(_ZN4vllm38concat_and_cache_mla_rope_fused_kernelIfLb1E13__nv_bfloat16hLNS_18Fp8KVCacheDataTypeE2EEEvPKlPT_S6_PKS5_S8_illlliPT2_S4_iiiiPKf)
	.align		4
        /*0034*/ 	.word	index@(__assertfail)
	.align		4
        /*0038*/ 	.word	index@(_ZN4vllm38concat_and_cache_mla_rope_fused_kernelIN3c108BFloat16ELb0EthLNS_18Fp8KVCacheDataTypeE2EEEvPKlPT_S7_PKS6_S9_illlliPT2_S5_iiiiPKf)
	.align		4
        /*003c*/ 	.word	index@(__assertfail)
	.align		4
        /*0040*/ 	.word	index@(_ZN4vllm38concat_and_cache_mla_rope_fused_kernelIN3c108BFloat16ELb1EthLNS_18Fp8KVCacheDataTypeE2EEEvPKlPT_S7_PKS6_S9_illlliPT2_S5_iiiiPKf)
	.align		4
        /*0044*/ 	.word	index@(__assertfail)
	.align		4
        /*0048*/ 	.word	index@(_ZN4vllm38concat_and_cache_mla_rope_fused_kernelIN3c104HalfELb0EthLNS_18Fp8KVCacheDataTypeE2EEEvPKlPT_S7_PKS6_S9_illlliPT2_S5_iiiiPKf)
	.align		4
        /*004c*/ 	.word	index@(__assertfail)
	.align		4
        /*0050*/ 	.word	index@(_ZN4vllm38concat_and_cache_mla_rope_fused_kernelIN3c104HalfELb1EthLNS_18Fp8KVCacheDataTypeE2EEEvPKlPT_S7_PKS6_S9_illlliPT2_S5_iiiiPKf)
	.align		4
        /*0054*/ 	.word	index@(__assertfail)
	.align		4
        /*0058*/ 	.word	index@(_ZN4vllm38concat_and_cache_mla_rope_fused_kernelIfLb0EthLNS_18Fp8KVCacheDataTypeE2EEEvPKlPT_S5_PKS4_S7_illlliPT2_S3_iiiiPKf)
	.align		4
        /*005c*/ 	.word	index@(__assertfail)
	.align		4
        /*0060*/ 	.word	index@(_ZN4vllm38concat_and_cache_mla_rope_fused_kernelIfLb1EthLNS_18Fp8KVCacheDataTypeE2EEEvPKlPT_S5_PKS4_S7_illlliPT2_S3_iiiiPKf)
	.align		4
        /*0064*/ 	.word	index@(__assertfail)
	.align		4
        /*0068*/ 	.word	index@(_ZN4vllm38concat_and_cache_mla_rope_fused_kernelIN3c108BFloat16ELb0EfhLNS_18Fp8KVCacheDataTypeE2EEEvPKlPT_S7_PKS6_S9_illlliPT2_S5_iiiiPKf)
	.align		4
        /*006c*/ 	.word	index@(__assertfail)
	.align		4
        /*0070*/ 	.word	index@(_ZN4vllm38concat_and_cache_mla_rope_fused_kernelIN3c108BFloat16ELb1EfhLNS_18Fp8KVCacheDataTypeE2EEEvPKlPT_S7_PKS6_S9_illlliPT2_S5_iiiiPKf)
	.align		4
        /*0074*/ 	.word	index@(__assertfail)
	.align		4
        /*0078*/ 	.word	index@(_ZN4vllm38concat_and_cache_mla_rope_fused_kernelIN3c104HalfELb0EfhLNS_18Fp8KVCacheDataTypeE2EEEvPKlPT_S7_PKS6_S9_illlliPT2_S5_iiiiPKf)
	.align		4
        /*007c*/ 	.word	index@(__assertfail)
	.align		4
        /*0080*/ 	.word	index@(_ZN4vllm38concat_and_cache_mla_rope_fused_kernelIN3c104HalfELb1EfhLNS_18Fp8KVCacheDataTypeE2EEEvPKlPT_S7_PKS6_S9_illlliPT2_S5_iiiiPKf)
	.align		4
        /*0084*/ 	.word	index@(__assertfail)
	.align		4
        /*0088*/ 	.word	index@(_ZN4vllm38concat_and_cache_mla_rope_fused_kernelIfLb0EfhLNS_18Fp8KVCacheDataTypeE2EEEvPKlPT_S5_PKS4_S7_illlliPT2_S3_iiiiPKf)
	.align		4
        /*008c*/ 	.word	index@(__assertfail)
	.align		4
        /*0090*/ 	.word	index@(_ZN4vllm38concat_and_cache_mla_rope_fused_kernelIfLb1EfhLNS_18Fp8KVCacheDataTypeE2EEEvPKlPT_S5_PKS4_S7_illlliPT2_S3_iiiiPKf)
	.align		4
        /*0094*/ 	.word	index@(__assertfail)
	.align		4
        /*0098*/ 	.word	index@(_ZN4vllm38concat_and_cache_mla_rope_fused_kernelIN3c108BFloat16ELb0E13__nv_bfloat16hLNS_18Fp8KVCacheDataTypeE1EEEvPKlPT_S8_PKS7_SA_illlliPT2_S6_iiiiPKf)
	.align		4
        /*009c*/ 	.word	index@(__assertfail)
	.align		4
        /*00a0*/ 	.word	index@(_ZN4vllm38concat_and_cache_mla_rope_fused_kernelIN3c108BFloat16ELb1E13__nv_bfloat16hLNS_18Fp8KVCacheDataTypeE1EEEvPKlPT_S8_PKS7_SA_illlliPT2_S6_iiiiPKf)
	.align		4
        /*00a4*/ 	.word	index@(__assertfail)
	.align		4
        /*00a8*/ 	.word	index@(_ZN4vllm38concat_and_cache_mla_rope_fused_kernelIN3c104HalfELb0E13__nv_bfloat16hLNS_18Fp8KVCacheDataTypeE1EEEvPKlPT_S8_PKS7_SA_illlliPT2_S6_iiiiPKf)
	.align		4
        /*00ac*/ 	.word	index@(__assertfail)
	.align		4
        /*00b0*/ 	.word	index@(_ZN4vllm38concat_and_cache_mla_rope_fused_kernelIN3c104HalfELb1E13__nv_bfloat16hLNS_18Fp8KVCacheDataTypeE1EEEvPKlPT_S8_PKS7_SA_illlliPT2_S6_iiiiPKf)
	.align		4
        /*00b4*/ 	.word	index@(__assertfail)
	.align		4
        /*00b8*/ 	.word	index@(_ZN4vllm38concat_and_cache_mla_rope_fused_kernelIfLb0E13__nv_bfloat16hLNS_18Fp8KVCacheDataTypeE1EEEvPKlPT_S6_PKS5_S8_illlliPT2_S4_iiiiPKf)
	.align		4
        /*00bc*/ 	.word	index@(__assertfail)
	.align		4
        /*00c0*/ 	.word	index@(_ZN4vllm38concat_and_cache_mla_rope_fused_kernelIfLb1E13__nv_bfloat16hLNS_18Fp8KVCacheDataTypeE1EEEvPKlPT_S6_PKS5_S8_illlliPT2_S4_iiiiPKf)
	.align		4
        /*00c4*/ 	.word	index@(__assertfail)
	.align		4
        /*00c8*/ 	.word	index@(_ZN4vllm38concat_and_cache_mla_rope_fused_kernelIN3c108BFloat16ELb0EthLNS_18Fp8KVCacheDataTypeE1EEEvPKlPT_S7_PKS6_S9_illlliPT2_S5_iiiiPKf)
	.align		4
        /*00cc*/ 	.word	index@(__assertfail)
	.align		4
        /*00d0*/ 	.word	index@(_ZN4vllm38concat_and_cache_mla_rope_fused_kernelIN3c108BFloat16ELb1EthLNS_18Fp8KVCacheDataTypeE1EEEvPKlPT_S7_PKS6_S9_illlliPT2_S5_iiiiPKf)
	.align		4
        /*00d4*/ 	.word	index@(__assertfail)
	.align		4
        /*00d8*/ 	.word	index@(_ZN4vllm38concat_and_cache_mla_rope_fused_kernelIN3c104HalfELb0EthLNS_18Fp8KVCacheDataTypeE1EEEvPKlPT_S7_PKS6_S9_illlliPT2_S5_iiiiPKf)
	.align		4
        /*00dc*/ 	.word	index@(__assertfail)
	.align		4
        /*00e0*/ 	.word	index@(_ZN4vllm38concat_and_cache_mla_rope_fused_kernelIN3c104HalfELb1EthLNS_18Fp8KVCacheDataTypeE1EEEvPKlPT_S7_PKS6_S9_illlliPT2_S5_iiiiPKf)
	.align		4
        /*00e4*/ 	.word	index@(__assertfail)
	.align		4
        /*00e8*/ 	.word	index@(_ZN4vllm38concat_and_cache_mla_rope_fused_kernelIfLb0EthLNS_18Fp8KVCacheDataTypeE1EEEvPKlPT_S5_PKS4_S7_illlliPT2_S3_iiiiPKf)
	.align		4
        /*00ec*/ 	.word	index@(__assertfail)
	.align		4
        /*00f0*/ 	.word	index@(_ZN4vllm38concat_and_cache_mla_rope_fused_kernelIfLb1EthLNS_18Fp8KVCacheDataTypeE1EEEvPKlPT_S5_PKS4_S7_illlliPT2_S3_iiiiPKf)
	.align		4
        /*00f4*/ 	.word	index@(__assertfail)
	.align		4
        /*00f8*/ 	.word	index@(_ZN4vllm38concat_and_cache_mla_rope_fused_kernelIN3c108BFloat16ELb0EfhLNS_18Fp8KVCacheDataTypeE1EEEvPKlPT_S7_PKS6_S9_illlliPT2_S5_iiiiPKf)
	.align		4
        /*00fc*/ 	.word	index@(__assertfail)
	.align		4
        /*0100*/ 	.word	index@(_ZN4vllm38concat_and_cache_mla_rope_fused_kernelIN3c108BFloat16ELb1EfhLNS_18Fp8KVCacheDataTypeE1EEEvPKlPT_S7_PKS6_S9_illlliPT2_S5_iiiiPKf)
	.align		4
        /*0104*/ 	.word	index@(__assertfail)
	.align		4
        /*0108*/ 	.word	index@(_ZN4vllm38concat_and_cache_mla_rope_fused_kernelIN3c104HalfELb0EfhLNS_18Fp8KVCacheDataTypeE1EEEvPKlPT_S7_PKS6_S9_illlliPT2_S5_iiiiPKf)
	.align		4
        /*010c*/ 	.word	index@(__assertfail)
	.align		4
        /*0110*/ 	.word	index@(_ZN4vllm38concat_and_cache_mla_rope_fused_kernelIN3c104HalfELb1EfhLNS_18Fp8KVCacheDataTypeE1EEEvPKlPT_S7_PKS6_S9_illlliPT2_S5_iiiiPKf)
	.align		4
        /*0114*/ 	.word	index@(__assertfail)
	.align		4
        /*0118*/ 	.word	index@(_ZN4vllm38concat_and_cache_mla_rope_fused_kernelIfLb0EfhLNS_18Fp8KVCacheDataTypeE1EEEvPKlPT_S5_PKS4_S7_illlliPT2_S3_iiiiPKf)
	.align		4
        /*011c*/ 	.word	index@(__assertfail)
	.align		4
        /*0120*/ 	.word	index@(_ZN4vllm38concat_and_cache_mla_rope_fused_kernelIfLb1EfhLNS_18Fp8KVCacheDataTypeE1EEEvPKlPT_S5_PKS4_S7_illlliPT2_S3_iiiiPKf)
	.align		4
        /*0124*/ 	.word	index@(__assertfail)
	.align		4
        /*0128*/ 	.word	0x00000000
	.align		4
        /*012c*/ 	.word	0xfffffffe
	.align		4
        /*0130*/ 	.word	0x00000000
	.align		4
        /*0134*/ 	.word	0xfffffffd
	.align		4
        /*0138*/ 	.word	0x00000000
	.align		4
        /*013c*/ 	.word	0xfffffffc


//--------------------- .nv.constant4             --------------------------
	.section	.nv.constant4,"a",@progbits
	.align	8
	.align		8
.nv.constant4:
        /*0000*/ 	.dword	__assertfail
	.align		8
        /*0008*/ 	.dword	__unnamed_1
	.align		8
        /*0010*/ 	.dword	__unnamed_2
	.align		8
        /*0018*/ 	.dword	__unnamed_3
	.align		8
        /*0020*/ 	.dword	__unnamed_4
	.align		8
        /*0028*/ 	.dword	__unnamed_5
	.align		8
        /*0030*/ 	.dword	__unnamed_6
	.align		8
        /*0038*/ 	.dword	_ZN53_INTERNAL_d3d5827a_22_cache_kernels_fused_cu_2644ba6d4cuda3std3__45__cpo5beginE
	.align		8
        /*0040*/ 	.dword	_ZN53_INTERNAL_d3d5827a_22_cache_kernels_fused_cu_2644ba6d4cuda3std3__45__cpo3endE
	.align		8
        /*0048*/ 	.dword	_ZN53_INTERNAL_d3d5827a_22_cache_kernels_fused_cu_2644ba6d4cuda3std3__45__cpo6cbeginE
	.align		8
        /*0050*/ 	.dword	_ZN53_INTERNAL_d3d5827a_22_cache_kernels_fused_cu_2644ba6d4cuda3std3__45__cpo4cendE
	.align		8
        /*0058*/ 	.dword	_ZN53_INTERNAL_d3d5827a_22_cache_kernels_fused_cu_2644ba6d4cuda3std3__45__cpo6rbeginE
	.align		8
        /*0060*/ 	.dword	_ZN53_INTERNAL_d3d5827a_22_cache_kernels_fused_cu_2644ba6d4cuda3std3__45__cpo4rendE
	.align		8
        /*0068*/ 	.dword	_ZN53_INTERNAL_d3d5827a_22_cache_kernels_fused_cu_2644ba6d4cuda3std3__45__cpo7crbeginE
	.align		8
        /*0070*/ 	.dword	_ZN53_INTERNAL_d3d5827a_22_cache_kernels_fused_cu_2644ba6d4cuda3std3__45__cpo5crendE
	.align		8
        /*0078*/ 	.dword	_ZN53_INTERNAL_d3d5827a_22_cache_kernels_fused_cu_2644ba6d4cuda3std3__455_GLOBAL__N__d3d5827a_22_cache_kernels_fused_cu_2644ba6d6ignoreE
	.align		8
        /*0080*/ 	.dword	_ZN53_INTERNAL_d3d5827a_22_cache_kernels_fused_cu_2644ba6d4cuda3std3__419piecewise_constructE
	.align		8
        /*0088*/ 	.dword	_ZN53_INTERNAL_d3d5827a_22_cache_kernels_fused_cu_2644ba6d4cuda3std3__48in_placeE
	.align		8
        /*0090*/ 	.dword	_ZN53_INTERNAL_d3d5827a_22_cache_kernels_fused_cu_2644ba6d4cuda3std3__420unreachable_sentinelE
	.align		8
        /*0098*/ 	.dword	_ZN53_INTERNAL_d3d5827a_22_cache_kernels_fused_cu_2644ba6d4cuda3std6ranges3__45__cpo4swapE
	.align		8
        /*00a0*/ 	.dword	_ZN53_INTERNAL_d3d5827a_22_cache_kernels_fused_cu_2644ba6d4cuda3std6ranges3__45__cpo9iter_moveE
	.align		8
        /*00a8*/ 	.dword	_ZN53_INTERNAL_d3d5827a_22_cache_kernels_fused_cu_2644ba6d4cuda3std6ranges3__45__cpo5beginE
	.align		8
        /*00b0*/ 	.dword	_ZN53_INTERNAL_d3d5827a_22_cache_kernels_fused_cu_2644ba6d4cuda3std6ranges3__45__cpo3endE
	.align		8
        /*00b8*/ 	.dword	_ZN53_INTERNAL_d3d5827a_22_cache_kernels_fused_cu_2644ba6d4cuda3std6ranges3__45__cpo6cbeginE
	.align		8
        /*00c0*/ 	.dword	_ZN53_INTERNAL_d3d5827a_22_cache_kernels_fused_cu_2644ba6d4cuda3std6ranges3__45__cpo4cendE
	.align		8
        /*00c8*/ 	.dword	_ZN53_INTERNAL_d3d5827a_22_cache_kernels_fused_cu_2644ba6d4cuda3std6ranges3__45__cpo7advanceE
	.align		8
        /*00d0*/ 	.dword	_ZN53_INTERNAL_d3d5827a_22_cache_kernels_fused_cu_2644ba6d4cuda3std6ranges3__45__cpo9iter_swapE
	.align		8
        /*00d8*/ 	.dword	_ZN53_INTERNAL_d3d5827a_22_cache_kernels_fused_cu_2644ba6d4cuda3std6ranges3__45__cpo4nextE
	.align		8
        /*00e0*/ 	.dword	_ZN53_INTERNAL_d3d5827a_22_cache_kernels_fused_cu_2644ba6d4cuda3std6ranges3__45__cpo4prevE
	.align		8
        /*00e8*/ 	.dword	_ZN53_INTERNAL_d3d5827a_22_cache_kernels_fused_cu_2644ba6d4cuda3std6ranges3__45__cpo4dataE
	.align		8
        /*00f0*/ 	.dword	_ZN53_INTERNAL_d3d5827a_22_cache_kernels_fused_cu_2644ba6d4cuda3std6ranges3__45__cpo5cdataE
	.align		8
        /*00f8*/ 	.dword	_ZN53_INTERNAL_d3d5827a_22_cache_kernels_fused_cu_2644ba6d4cuda3std6ranges3__45__cpo4sizeE
	.align		8
        /*0100*/ 	.dword	_ZN53_INTERNAL_d3d5827a_22_cache_kernels_fused_cu_2644ba6d4cuda3std6ranges3__45__cpo5ssizeE
	.align		8
        /*0108*/ 	.dword	_ZN53_INTERNAL_d3d5827a_22_cache_kernels_fused_cu_2644ba6d4cuda3std6ranges3__45__cpo8distanceE
	.align		8
        /*0110*/ 	.dword	_ZN53_INTERNAL_d3d5827a_22_cache_kernels_fused_cu_2644ba6d6thrust24THRUST_300001_SM_1000_NS6system6detail10sequential3seqE
	.align		8
        /*0118*/ 	.dword	$str$5
	.align		8
        /*0120*/ 	.dword	$str$6


//--------------------- .text._ZN4vllm38concat_and_cache_mla_rope_fused_kernelIN3c108BFloat16ELb0E13__nv_bfloat16hLNS_18Fp8KVCacheDataTypeE2EEEvPKlPT_S8_PKS7_SA_illlliPT2_S6_iiiiPKf --------------------------
	.section	.text._ZN4vllm38concat_and_cache_mla_rope_fused_kernelIN3c108BFloat16ELb0E13__nv_bfloat16hLNS_18Fp8KVCacheDataTypeE2EEEvPKlPT_S8_PKS7_SA_illlliPT2_S6_iiiiPKf,"ax",@progbits
	.align	128
        .global         _ZN4vllm38concat_and_cache_mla_rope_fused_kernelIN3c108BFloat16ELb0E13__nv_bfloat16hLNS_18Fp8KVCacheDataTypeE2EEEvPKlPT_S8_PKS7_SA_illlliPT2_S6_iiiiPKf
        .type           _ZN4vllm38concat_and_cache_mla_rope_fused_kernelIN3c108BFloat16ELb0E13__nv_bfloat16hLNS_18Fp8KVCacheDataTypeE2EEEvPKlPT_S8_PKS7_SA_illlliPT2_S6_iiiiPKf,@function
        .size           _ZN4vllm38concat_and_cache_mla_rope_fused_kernelIN3c108BFloat16ELb0E13__nv_bfloat16hLNS_18Fp8KVCacheDataTypeE2EEEvPKlPT_S8_PKS7_SA_illlliPT2_S6_iiiiPKf,(.L_x_516 - _ZN4vllm38concat_and_cache_mla_rope_fused_kernelIN3c108BFloat16ELb0E13__nv_bfloat16hLNS_18Fp8KVCacheDataTypeE2EEEvPKlPT_S8_PKS7_SA_illlliPT2_S6_iiiiPKf)
        .other          _ZN4vllm38concat_and_cache_mla_rope_fused_kernelIN3c108BFloat16ELb0E13__nv_bfloat16hLNS_18Fp8KVCacheDataTypeE2EEEvPKlPT_S8_PKS7_SA_illlliPT2_S6_iiiiPKf,@"STO_CUDA_ENTRY STV_DEFAULT"
_ZN4vllm38concat_and_cache_mla_rope_fused_kernelIN3c108BFloat16ELb0E13__nv_bfloat16hLNS_18Fp8KVCacheDataTypeE2EEEvPKlPT_S8_PKS7_SA_illlliPT2_S6_iiiiPKf:
.text._ZN4vllm38concat_and_cache_mla_rope_fused_kernelIN3c108BFloat16ELb0E13__nv_bfloat16hLNS_18Fp8KVCacheDataTypeE2EEEvPKlPT_S8_PKS7_SA_illlliPT2_S6_iiiiPKf:
[----:B------:R-:W0:Y:S01]  /*0000*/  LDC R1, c[0x0][0x37c] ;  /* 0x0000df00ff017b82 */ /* 0x000e220000000800 */
[----:B------:R-:W1:Y:S07]  /*0010*/  S2R R11, SR_CTAID.X ;  /* 0x00000000000b7919 */ /* 0x000e6e0000002500 */
[----:B------:R-:W1:Y:S01]  /*0020*/  LDC.64 R2, c[0x0][0x380] ;  /* 0x0000e000ff027b82 */ /* 0x000e620000000a00 */
[----:B------:R-:W2:Y:S07]  /*0030*/  LDCU.64 UR36, c[0x0][0x358] ;  /* 0x00006b00ff2477ac */ /* 0x000eae0008000a00 */
[----:B------:R-:W3:Y:S01]  /*0040*/  LDC.64 R12, c[0x0][0x3e0] ;  /* 0x0000f800ff0c7b82 */ /* 0x000ee20000000a00 */
[----:B------:R-:W4:Y:S01]  /*0050*/  S2R R16, SR_TID.X ;  /* 0x0000000000107919 */ /* 0x000f220000002100 */
[----:B------:R-:W5:Y:S01]  /*0060*/  LDCU UR4, c[0x0][0x3d0] ;  /* 0x00007a00ff0477ac */ /* 0x000f620008000800 */
[----:B------:R-:W0:Y:S05]  /*0070*/  LDCU.64 UR6, c[0x0][0x3b8] ;  /* 0x00007700ff0677ac */ /* 0x000e2a0008000a00 */
[----:B------:R-:W5:Y:S01]  /*0080*/  LDC R7, c[0x0][0x3a8] ;  /* 0x0000ea00ff077b82 */ /* 0x000f620000000800 */
[----:B------:R-:W0:Y:S07]  /*0090*/  LDCU.64 UR8, c[0x0][0x388] ;  /* 0x00007100ff0877ac */ /* 0x000e2e0008000a00 */
[----:B------:R-:W0:Y:S01]  /*00a0*/  LDC.64 R4, c[0x0][0x3a0] ;  /* 0x0000e800ff047b82 */ /* 0x000e220000000a00 */
[C---:B-1----:R-:W-:Y:S01]  /*00b0*/  IMAD.WIDE.U32 R2, R11.reuse, 0x8, R2 ;  /* 0x000000080b027825 */ /* 0x042fe200078e0002 */
[----:B---3--:R-:W-:-:S05]  /*00c0*/  LEA R12, P0, R11, R12, 0x3 ;  /* 0x0000000c0b0c7211 */ /* 0x008fca00078018ff */
[----:B--2---:R-:W2:Y:S01]  /*00d0*/  LDG.E.64.CONSTANT R2, desc[UR36][R2.64] ;  /* 0x0000002402027981 */ /* 0x004ea2000c1e9b00 */
[----:B------:R-:W-:-:S05]  /*00e0*/  LEA.HI.X R13, R11, R13, RZ, 0x3, P0 ;  /* 0x0000000d0b0d7211 */ /* 0x000fca00000f1cff */
[----:B------:R1:W3:Y:S01]  /*00f0*/  LDG.E.CONSTANT R12, desc[UR36][R12.64+0x4] ;  /* 0x000004240c0c7981 */ /* 0x0002e2000c1e9900 */
[----:B-----5:R-:W-:Y:S01]  /*0100*/  LEA.HI R9, R7, R7, RZ, 0x1 ;  /* 0x0000000707097211 */ /* 0x020fe200078f08ff */
[----:B------:R-:W-:Y:S01]  /*0110*/  BSSY.RECONVERGENT B0, `(.L_x_0) ;  /* 0x0000059000007945 */ /* 0x000fe20003800200 */
[----:B------:R-:W-:Y:S02]  /*0120*/  SHF.R.S32.HI R15, RZ, 0x1f, R7 ;  /* 0x0000001fff0f7819 */ /* 0x000fe40000011407 */
[----:B------:R-:W-:-:S05]  /*0130*/  SHF.R.S32.HI R9, RZ, 0x1, R9 ;  /* 0x00000001ff097819 */ /* 0x000fca0000011409 */
[----:B-1----:R-:W-:-:S05]  /*0140*/  IMAD R13, R9, UR4, RZ ;  /* 0x00000004090d7c24 */ /* 0x002fca000f8e02ff */
[----:B----4-:R-:W-:Y:S01]  /*0150*/  ISETP.GE.AND P1, PT, R16, R13, PT ;  /* 0x0000000d1000720c */ /* 0x010fe20003f26270 */
[-C--:B--2---:R-:W-:Y:S02]  /*0160*/  IMAD R0, R3, R7.reuse, RZ ;  /* 0x0000000703007224 */ /* 0x084fe400078e02ff */
[----:B------:R-:W-:-:S04]  /*0170*/  IMAD.WIDE.U32 R6, R2, R7, RZ ;  /* 0x0000000702067225 */ /* 0x000fc800078e00ff */
[----:B------:R-:W-:Y:S01]  /*0180*/  IMAD R15, R2, R15, R0 ;  /* 0x0000000f020f7224 */ /* 0x000fe200078e0200 */
[----:B0-----:R-:W-:Y:S02]  /*0190*/  LEA R4, P2, R6, R4, 0x1 ;  /* 0x0000000406047211 */ /* 0x001fe400078408ff */
[----:B---3--:R-:W-:Y:S01]  /*01a0*/  ISETP.GE.AND P0, PT, R12, RZ, PT ;  /* 0x000000ff0c00720c */ /* 0x008fe20003f06270 */
[----:B------:R-:W-:-:S05]  /*01b0*/  IMAD.IADD R0, R7, 0x1, R15 ;  /* 0x0000000107007824 */ /* 0x000fca00078e020f */
[----:B------:R-:W-:Y:S01]  /*01c0*/  LEA.HI.X R5, R6, R5, R0, 0x1, P2 ;  /* 0x0000000506057211 */ /* 0x000fe200010f0c00 */
[----:B------:R-:W-:Y:S06]  /*01d0*/  @P1 BRA `(.L_x_1) ;  /* 0x0000000400301947 */ /* 0x000fec0003800000 */
[-C--:B------:R-:W-:Y:S01]  /*01e0*/  IABS R0, R9.reuse ;  /* 0x0000000900007213 */ /* 0x080fe20000000000 */
[----:B------:R-:W0:Y:S01]  /*01f0*/  LDCU.64 UR4, c[0x0][0x3b0] ;  /* 0x00007600ff0477ac */ /* 0x000e220008000a00 */
[----:B------:R-:W1:Y:S01]  /*0200*/  LDC R8, c[0x0][0x360] ;  /* 0x0000d800ff087b82 */ /* 0x000e620000000800 */
[----:B------:R-:W-:Y:S01]  /*0210*/  ISETP.NE.AND P1, PT, R9, RZ, PT ;  /* 0x000000ff0900720c */ /* 0x000fe20003f25270 */
[----:B------:R-:W2:Y:S01]  /*0220*/  I2F.RP R10, R0 ;  /* 0x00000000000a7306 */ /* 0x000ea20000209400 */
[----:B------:R-:W-:Y:S01]  /*0230*/  IMAD.MOV.U32 R14, RZ, RZ, R16 ;  /* 0x000000ffff0e7224 */ /* 0x000fe200078e0010 */
[----:B------:R-:W-:-:S06]  /*0240*/  LOP3.LUT R12, RZ, R9, RZ, 0x33, !PT ;  /* 0x00000009ff0c7212 */ /* 0x000fcc00078e33ff */
[----:B--2---:R-:W2:Y:S01]  /*0250*/  MUFU.RCP R10, R10 ;  /* 0x0000000a000a7308 */ /* 0x004ea20000001000 */
[----:B0-----:R-:W-:-:S04]  /*0260*/  IMAD.WIDE.U32 R2, R11, UR4, RZ ;  /* 0x000000040b027c25 */ /* 0x001fc8000f8e00ff */
[----:B--2---:R-:W-:-:S04]  /*0270*/  VIADD R6, R10, 0xffffffe ;  /* 0x0ffffffe0a067836 */ /* 0x004fc80000000000 */
[----:B------:R0:W2:Y:S02]  /*0280*/  F2I.FTZ.U32.TRUNC.NTZ R7, R6 ;  /* 0x0000000600077305 */ /* 0x0000a4000021f000 */
[----:B0-----:R-:W-:Y:S01]  /*0290*/  IMAD.MOV.U32 R6, RZ, RZ, RZ ;  /* 0x000000ffff067224 */ /* 0x001fe200078e00ff */
[----:B--2---:R-:W-:-:S05]  /*02a0*/  IADD3 R15, PT, PT, RZ, -R7, RZ ;  /* 0x80000007ff0f7210 */ /* 0x004fca0007ffe0ff */
[----:B------:R-:W-:-:S04]  /*02b0*/  IMAD R15, R15, R0, RZ ;  /* 0x000000000f0f7224 */ /* 0x000fc800078e02ff */
[----:B------:R-:W-:-:S04]  /*02c0*/  IMAD.HI.U32 R10, R7, R15, R6 ;  /* 0x0000000f070a7227 */ /* 0x000fc800078e0006 */
[----:B-1----:R-:W-:-:S07]  /*02d0*/  IMAD R15, R11, UR5, R3 ;  /* 0x000000050b0f7c24 */ /* 0x002fce000f8e0203 */
.L_x_2:
[-C--:B0-----:R-:W-:Y:S02]  /*02e0*/  IABS R6, R9.reuse ;  /* 0x0000000900067213 */ /* 0x081fe40000000000 */
[----:B------:R-:W-:Y:S02]  /*02f0*/  IABS R7, R14 ;  /* 0x0000000e00077213 */ /* 0x000fe40000000000 */
[----:B------:R-:W-:Y:S02]  /*0300*/  IADD3 R17, PT, PT, RZ, -R6, RZ ;  /* 0x80000006ff117210 */ /* 0x000fe40007ffe0ff */
[----:B------:R-:W-:Y:S01]  /*0310*/  IABS R18, R9 ;  /* 0x0000000900127213 */ /* 0x000fe20000000000 */
[----:B------:R-:W-:-:S04]  /*0320*/  IMAD.HI.U32 R6, R10, R7, RZ ;  /* 0x000000070a067227 */ /* 0x000fc800078e00ff */
[----:B------:R-:W-:-:S05]  /*0330*/  IMAD R7, R6, R17, R7 ;  /* 0x0000001106077224 */ /* 0x000fca00078e0207 */
[----:B------:R-:W-:-:S13]  /*0340*/  ISETP.GT.U32.AND P3, PT, R0, R7, PT ;  /* 0x000000070000720c */ /* 0x000fda0003f64070 */
[----:B------:R-:W-:Y:S02]  /*0350*/  @!P3 IMAD.IADD R7, R7, 0x1, -R18 ;  /* 0x000000010707b824 */ /* 0x000fe400078e0a12 */
[----:B------:R-:W-:-:S03]  /*0360*/  @!P3 VIADD R6, R6, 0x1 ;  /* 0x000000010606b836 */ /* 0x000fc60000000000 */
[----:B------:R-:W-:Y:S02]  /*0370*/  ISETP.GE.U32.AND P2, PT, R7, R0, PT ;  /* 0x000000000700720c */ /* 0x000fe40003f46070 */
[----:B------:R-:W-:-:S04]  /*0380*/  LOP3.LUT R7, R14, R9, RZ, 0x3c, !PT ;  /* 0x000000090e077212 */ /* 0x000fc800078e3cff */
[----:B------:R-:W-:Y:S02]  /*0390*/  ISETP.GE.AND P4, PT, R7, RZ, PT ;  /* 0x000000ff0700720c */ /* 0x000fe40003f86270 */
[----:B------:R-:W-:-:S05]  /*03a0*/  MOV R7, R15 ;  /* 0x0000000f00077202 */ /* 0x000fca0000000f00 */
[----:B------:R-:W-:-:S06]  /*03b0*/  @P2 IADD3 R6, PT, PT, R6, 0x1, RZ ;  /* 0x0000000106062810 */ /* 0x000fcc0007ffe0ff */
[----:B------:R-:W-:-:S05]  /*03c0*/  @!P4 IMAD.MOV R6, RZ, RZ, -R6 ;  /* 0x000000ffff06c224 */ /* 0x000fca00078e0a06 */
[----:B------:R-:W-:Y:S01]  /*03d0*/  SEL R17, R12, R6, !P1 ;  /* 0x000000060c117207 */ /* 0x000fe20004800000 */
[----:B------:R-:W-:-:S03]  /*03e0*/  IMAD.MOV.U32 R6, RZ, RZ, R2 ;  /* 0x000000ffff067224 */ /* 0x000fc600078e0002 */
[C---:B------:R-:W-:Y:S01]  /*03f0*/  IADD3 R19, PT, PT, -R17.reuse, RZ, RZ ;  /* 0x000000ff11137210 */ /* 0x040fe20007ffe1ff */
[----:B------:R-:W-:Y:S01]  /*0400*/  IMAD.WIDE.U32 R6, R17, UR6, R6 ;  /* 0x0000000611067c25 */ /* 0x000fe2000f8e0006 */
[----:B------:R-:W-:-:S03]  /*0410*/  SHF.R.S32.HI R18, RZ, 0x1f, R17 ;  /* 0x0000001fff127819 */ /* 0x000fc60000011411 */
[----:B------:R-:W-:Y:S02]  /*0420*/  IMAD R19, R9, R19, R14 ;  /* 0x0000001309137224 */ /* 0x000fe400078e020e */
[----:B------:R-:W-:Y:S02]  /*0430*/  IMAD R18, R18, UR6, RZ ;  /* 0x0000000612127c24 */ /* 0x000fe4000f8e02ff */
[----:B------:R-:W-:Y:S02]  /*0440*/  IMAD.SHL.U32 R21, R19, 0x2, RZ ;  /* 0x0000000213157824 */ /* 0x000fe400078e00ff */
[----:B------:R-:W-:-:S03]  /*0450*/  IMAD R18, R17, UR7, R18 ;  /* 0x0000000711127c24 */ /* 0x000fc6000f8e0212 */
[----:B------:R-:W-:Y:S02]  /*0460*/  SHF.R.S32.HI R17, RZ, 0x1f, R21 ;  /* 0x0000001fff117819 */ /* 0x000fe40000011415 */
[----:B------:R-:W-:-:S04]  /*0470*/  IADD3 R21, P2, PT, R21, R6, RZ ;  /* 0x0000000615157210 */ /* 0x000fc80007f5e0ff */
[----:B------:R-:W-:Y:S01]  /*0480*/  IADD3.X R20, PT, PT, R17, R7, R18, P2, !PT ;  /* 0x0000000711147210 */ /* 0x000fe200017fe412 */
[----:B------:R-:W-:Y:S01]  /*0490*/  IMAD.WIDE R18, R19, 0x2, R4 ;  /* 0x0000000213127825 */ /* 0x000fe200078e0204 */
[----:B------:R-:W-:-:S04]  /*04a0*/  LEA R6, P2, R21, UR8, 0x1 ;  /* 0x0000000815067c11 */ /* 0x000fc8000f8408ff */
[----:B------:R-:W-:Y:S01]  /*04b0*/  LEA.HI.X R7, R21, UR9, R20, 0x1, P2 ;  /* 0x0000000915077c11 */ /* 0x000fe200090f0c14 */
[----:B------:R-:W-:Y:S01]  /*04c0*/  IMAD.WIDE R20, R9, 0x2, R18 ;  /* 0x0000000209147825 */ /* 0x000fe200078e0212 */
[----:B------:R-:W2:Y:S04]  /*04d0*/  LDG.E.U16.CONSTANT R17, desc[UR36][R18.64] ;  /* 0x0000002412117981 */ /* 0x000ea8000c1e9500 */
[----:B------:R-:W3:Y:S04]  /*04e0*/  LDG.E.U16 R22, desc[UR36][R6.64] ;  /* 0x0000002406167981 */ /* 0x000ee8000c1e1500 */
[----:B------:R-:W4:Y:S04]  /*04f0*/  LDG.E.U16.CONSTANT R20, desc[UR36][R20.64] ;  /* 0x0000002414147981 */ /* 0x000f28000c1e9500 */
[----:B------:R-:W5:Y:S01]  /*0500*/  LDG.E.U16 R23, desc[UR36][R6.64+0x2] ;  /* 0x0000022406177981 */ /* 0x000f62000c1e1500 */
[----:B------:R-:W-:-:S04]  /*0510*/  IADD3 R14, PT, PT, R8, R14, RZ ;  /* 0x0000000e080e7210 */ /* 0x000fc80007ffe0ff */
[----:B------:R-:W-:Y:S02]  /*0520*/  ISETP.GE.AND P2, PT, R14, R13, PT ;  /* 0x0000000d0e00720c */ /* 0x000fe40003f46270 */
[----:B--2---:R-:W-:Y:S01]  /*0530*/  SHF.L.U32 R17, R17, 0x10, RZ ;  /* 0x0000001011117819 */ /* 0x004fe200000006ff */
[----:B---3--:R-:W-:Y:S01]  /*0540*/  IMAD.U32 R22, R22, 0x10000, RZ ;  /* 0x0001000016167824 */ /* 0x008fe200078e00ff */
[----:B----4-:R-:W-:-:S03]  /*0550*/  SHF.L.U32 R25, R20, 0x10, RZ ;  /* 0x0000001014197819 */ /* 0x010fc600000006ff */
[C---:B------:R-:W-:Y:S01]  /*0560*/  FMUL.FTZ R24, R22.reuse, R17 ;  /* 0x0000001116187220 */ /* 0x040fe20000410000 */
[----:B-----5:R-:W-:Y:S02]  /*0570*/  IMAD.U32 R26, R23, 0x10000, RZ ;  /* 0x00010000171a7824 */ /* 0x020fe400078e00ff */
[----:B------:R-:W-:-:S03]  /*0580*/  FMUL.FTZ R22, R22, R25 ;  /* 0x0000001916167220 */ /* 0x000fc60000410000 */
[----:B------:R-:W0:Y:S01]  /*0590*/  F2F.BF16.F32 R24, R24 ;  /* 0x0000001800187304 */ /* 0x000e220000202000 */
[----:B------:R-:W-:Y:S01]  /*05a0*/  FMUL.FTZ R25, R26, R25 ;  /* 0x000000191a197220 */ /* 0x000fe20000410000 */
[----:B------:R-:W-:-:S06]  /*05b0*/  FMUL.FTZ R26, R17, R26 ;  /* 0x0000001a111a7220 */ /* 0x000fcc0000410000 */
[----:B------:R-:W1:Y:S01]  /*05c0*/  F2F.BF16.F32 R25, R25 ;  /* 0x0000001900197304 */ /* 0x000e620000202000 */
[----:B0-----:R-:W-:-:S07]  /*05d0*/  SHF.L.U32 R17, R24, 0x10, RZ ;  /* 0x0000001018117819 */ /* 0x001fce00000006ff */
[----:B------:R-:W0:Y:S01]  /*05e0*/  F2F.BF16.F32 R22, R22 ;  /* 0x0000001600167304 */ /* 0x000e220000202000 */
[----:B-1----:R-:W-:-:S07]  /*05f0*/  SHF.L.U32 R18, R25, 0x10, RZ ;  /* 0x0000001019127819 */ /* 0x002fce00000006ff */
[----:B------:R-:W1:Y:S01]  /*0600*/  F2F.BF16.F32 R26, R26 ;  /* 0x0000001a001a7304 */ /* 0x000e620000202000 */
[----:B------:R-:W-:Y:S01]  /*0610*/  FADD.FTZ R17, R17, -R18 ;  /* 0x8000001211117221 */ /* 0x000fe20000010000 */
[----:B0-----:R-:W-:Y:S02]  /*0620*/  IMAD.U32 R20, R22, 0x10000, RZ ;  /* 0x0001000016147824 */ /* 0x001fe400078e00ff */
[----:B-1----:R-:W-:-:S04]  /*0630*/  IMAD.U32 R19, R26, 0x10000, RZ ;  /* 0x000100001a137824 */ /* 0x002fc800078e00ff */
[----:B------:R-:W-:-:S05]  /*0640*/  FADD.FTZ R20, R19, R20 ;  /* 0x0000001413147221 */ /* 0x000fca0000010000 */
[----:B------:R-:W-:-:S04]  /*0650*/  F2FP.BF16.F32.PACK_AB R17, R20, R17 ;  /* 0x000000111411723e */ /* 0x000fc800000010ff */
[----:B------:R-:W-:Y:S01]  /*0660*/  PRMT R18, R17, 0x7632, R18 ;  /* 0x0000763211127816 */ /* 0x000fe20000000012 */
[----:B------:R0:W-:Y:S04]  /*0670*/  STG.E.U16 desc[UR36][R6.64], R17 ;  /* 0x0000001106007986 */ /* 0x0001e8000c101524 */
[----:B------:R0:W-:Y:S01]  /*0680*/  STG.E.U16 desc[UR36][R6.64+0x2], R18 ;  /* 0x0000021206007986 */ /* 0x0001e2000c101524 */
[----:B------:R-:W-:Y:S05]  /*0690*/  @!P2 BRA `(.L_x_2) ;  /* 0xfffffffc0010a947 */ /* 0x000fea000383ffff */
.L_x_1:
[----:B------:R-:W-:Y:S05]  /*06a0*/  BSYNC.RECONVERGENT B0 ;  /* 0x0000000000007941 */ /* 0x000fea0003800200 */
.L_x_0:
[----:B------:R-:W-:Y:S05]  /*06b0*/  @!P0 EXIT ;  /* 0x000000000000894d */ /* 0x000fea0003800000 */
[----:B------:R-:W-:Y:S01]  /*06c0*/  ISETP.GE.AND P0, PT, R16, R9, PT ;  /* 0x000000091000720c */ /* 0x000fe20003f06270 */
[----:B------:R-:W-:-:S12]  /*06d0*/  BSSY.RECONVERGENT B6, `(.L_x_3) ;  /* 0x0000036000067945 */ /* 0x000fd80003800200 */
[----:B------:R-:W-:Y:S05]  /*06e0*/  @P0 BRA `(.L_x_4) ;  /* 0x0000000000d00947 */ /* 0x000fea0003800000 */
[----:B------:R-:W1:Y:S01]  /*06f0*/  LDCU.64 UR4, c[0x0][0x3c0] ;  /* 0x00007800ff0477ac */ /* 0x000e620008000a00 */
[----:B0-----:R-:W-:Y:S02]  /*0700*/  HFMA2 R7, -RZ, RZ, 0, 0 ;  /* 0x00000000ff077431 */ /* 0x001fe400000001ff */
[C---:B------:R-:W-:Y:S01]  /*0710*/  IMAD.SHL.U32 R6, R16.reuse, 0x2, RZ ;  /* 0x0000000210067824 */ /* 0x040fe200078e00ff */
[----:B------:R-:W0:Y:S01]  /*0720*/  LDCU.64 UR6, c[0x0][0x390] ;  /* 0x00007200ff0677ac */ /* 0x000e220008000a00 */
[----:B------:R-:W-:Y:S01]  /*0730*/  IMAD.WIDE.U32 R4, R16, 0x2, R4 ;  /* 0x0000000210047825 */ /* 0x000fe200078e0004 */
[----:B------:R-:W2:Y:S04]  /*0740*/  LDCU.64 UR8, c[0x4][0x30] ;  /* 0x01000600ff0877ac */ /* 0x000ea80008000a00 */
[----:B------:R-:W3:Y:S01]  /*0750*/  LDG.E.U16.CONSTANT R0, desc[UR36][R4.64] ;  /* 0x0000002404007981 */ /* 0x000ee2000c1e9500 */
[----:B-1----:R-:W-:-:S04]  /*0760*/  IMAD.WIDE.U32 R6, R11, UR4, R6 ;  /* 0x000000040b067c25 */ /* 0x002fc8000f8e0006 */
[----:B------:R-:W-:Y:S01]  /*0770*/  IMAD R11, R11, UR5, R7 ;  /* 0x000000050b0b7c24 */ /* 0x000fe2000f8e0207 */
[C---:B0-----:R-:W-:Y:S01]  /*0780*/  LEA R2, P0, R6.reuse, UR6, 0x1 ;  /* 0x0000000606027c11 */ /* 0x041fe2000f8008ff */
[----:B------:R-:W0:Y:S03]  /*0790*/  LDCU.64 UR4, c[0x4][0x118] ;  /* 0x01002300ff0477ac */ /* 0x000e260008000a00 */
[----:B------:R-:W-:Y:S01]  /*07a0*/  LEA.HI.X R3, R6, UR7, R11, 0x1, P0 ;  /* 0x0000000706037c11 */ /* 0x000fe200080f0c0b */
[----:B------:R-:W-:Y:S01]  /*07b0*/  IMAD.WIDE.U32 R6, R9, 0x2, R4 ;  /* 0x0000000209067825 */ /* 0x000fe200078e0004 */
[----:B------:R-:W1:Y:S03]  /*07c0*/  LDCU.64 UR6, c[0x4][0x120] ;  /* 0x01002400ff0677ac */ /* 0x000e660008000a00 */
[----:B------:R-:W4:Y:S04]  /*07d0*/  LDG.E.U16 R8, desc[UR36][R2.64] ;  /* 0x0000002402087981 */ /* 0x000f28000c1e1500 */
[----:B------:R-:W5:Y:S04]  /*07e0*/  LDG.E.U16.CONSTANT R6, desc[UR36][R6.64] ;  /* 0x0000002406067981 */ /* 0x000f68000c1e9500 */
[----:B------:R-:W2:Y:S01]  /*07f0*/  LDG.E.U16 R9, desc[UR36][R2.64+0x2] ;  /* 0x0000022402097981 */ /* 0x000ea2000c1e1500 */
[----:B------:R-:W-:-:S02]  /*0800*/  HFMA2 R12, -RZ, RZ, 0, 5.9604644775390625e-08 ;  /* 0x00000001ff0c7431 */ /* 0x000fc400000001ff */
[----:B---3--:R-:W-:Y:S01]  /*0810*/  IMAD.U32 R11, R0, 0x10000, RZ ;  /* 0x00010000000b7824 */ /* 0x008fe200078e00ff */
[----:B----4-:R-:W-:Y:S01]  /*0820*/  SHF.L.U32 R8, R8, 0x10, RZ ;  /* 0x0000001008087819 */ /* 0x010fe200000006ff */
[----:B-----5:R-:W-:-:S04]  /*0830*/  IMAD.U32 R13, R6, 0x10000, RZ ;  /* 0x00010000060d7824 */ /* 0x020fc800078e00ff */
[C---:B------:R-:W-:Y:S01]  /*0840*/  FMUL.FTZ R0, R8.reuse, R11 ;  /* 0x0000000b08007220 */ /* 0x040fe20000410000 */
[----:B--2---:R-:W-:Y:S01]  /*0850*/  SHF.L.U32 R10, R9, 0x10, RZ ;  /* 0x00000010090a7819 */ /* 0x004fe200000006ff */
[----:B------:R-:W-:-:S04]  /*0860*/  FMUL.FTZ R8, R8, R13 ;  /* 0x0000000d08087220 */ /* 0x000fc80000410000 */
[----:B------:R-:W-:Y:S01]  /*0870*/  FMUL.FTZ R13, R10, R13 ;  /* 0x0000000d0a0d7220 */ /* 0x000fe20000410000 */
[----:B------:R-:W-:Y:S01]  /*0880*/  FMUL.FTZ R10, R11, R10 ;  /* 0x0000000a0b0a7220 */ /* 0x000fe20000410000 */
[----:B------:R-:W2:Y:S08]  /*0890*/  F2F.BF16.F32 R0, R0 ;  /* 0x0000000000007304 */ /* 0x000eb00000202000 */
[----:B------:R-:W3:Y:S08]  /*08a0*/  F2F.BF16.F32 R8, R8 ;  /* 0x0000000800087304 */ /* 0x000ef00000202000 */
[----:B------:R-:W4:Y:S08]  /*08b0*/  F2F.BF16.F32 R10, R10 ;  /* 0x0000000a000a7304 */ /* 0x000f300000202000 */
[----:B------:R-:W5:Y:S01]  /*08c0*/  F2F.BF16.F32 R13, R13 ;  /* 0x0000000d000d7304 */ /* 0x000f620000202000 */
[----:B--2---:R-:W-:Y:S01]  /*08d0*/  IMAD.U32 R4, R0, 0x10000, RZ ;  /* 0x0001000000047824 */ /* 0x004fe200078e00ff */
[----:B---3--:R-:W-:-:S02]  /*08e0*/  SHF.L.U32 R7, R8, 0x10, RZ ;  /* 0x0000001008077819 */ /* 0x008fc400000006ff */
[----:B----4-:R-:W-:Y:S01]  /*08f0*/  SHF.L.U32 R0, R10, 0x10, RZ ;  /* 0x000000100a007819 */ /* 0x010fe200000006ff */
[----:B-----5:R-:W-:-:S04]  /*0900*/  IMAD.U32 R5, R13, 0x10000, RZ ;  /* 0x000100000d057824 */ /* 0x020fc800078e00ff */
[----:B------:R-:W-:Y:S01]  /*0910*/  FADD.FTZ R9, R0, R7 ;  /* 0x0000000700097221 */ /* 0x000fe20000010000 */
[----:B------:R-:W-:-:S05]  /*0920*/  FADD.FTZ R4, R4, -R5 ;  /* 0x8000000504047221 */ /* 0x000fca0000010000 */
[----:B------:R-:W-:Y:S02]  /*0930*/  F2FP.BF16.F32.PACK_AB R9, R9, R4 ;  /* 0x000000040909723e */ /* 0x000fe400000010ff */
[----:B------:R-:W-:Y:S02]  /*0940*/  MOV R0, 0x0 ;  /* 0x0000000000007802 */ /* 0x000fe40000000f00 */
[----:B------:R-:W-:Y:S01]  /*0950*/  PRMT R15, R9, 0x7632, R15 ;  /* 0x00007632090f7816 */ /* 0x000fe2000000000f */
[----:B------:R-:W-:Y:S04]  /*0960*/  STG.E.U16 desc[UR36][R2.64], R9 ;  /* 0x0000000902007986 */ /* 0x000fe8000c101524 */
[----:B------:R2:W-:Y:S02]  /*0970*/  STG.E.U16 desc[UR36][R2.64+0x2], R15 ;  /* 0x0000020f02007986 */ /* 0x0005e4000c101524 */
[----:B--2---:R2:W3:Y:S01]  /*0980*/  LDC.64 R14, c[0x4][R0] ;  /* 0x01000000000e7b82 */ /* 0x0044e20000000a00 */
[----:B0-----:R-:W-:Y:S01]  /*0990*/  IMAD.U32 R4, RZ, RZ, UR4 ;  /* 0x00000004ff047e24 */ /* 0x001fe2000f8e00ff */
[----:B------:R-:W-:Y:S01]  /*09a0*/  MOV R5, UR5 ;  /* 0x0000000500057c02 */ /* 0x000fe20008000f00 */
[----:B-1----:R-:W-:Y:S01]  /*09b0*/  IMAD.U32 R6, RZ, RZ, UR6 ;  /* 0x00000006ff067e24 */ /* 0x002fe2000f8e00ff */
[----:B------:R-:W-:Y:S01]  /*09c0*/  MOV R7, UR7 ;  /* 0x0000000700077c02 */ /* 0x000fe20008000f00 */
[----:B------:R-:W-:Y:S01]  /*09d0*/  IMAD.U32 R10, RZ, RZ, UR8 ;  /* 0x00000008ff0a7e24 */ /* 0x000fe2000f8e00ff */
[----:B------:R-:W-:Y:S01]  /*09e0*/  MOV R11, UR9 ;  /* 0x00000009000b7c02 */ /* 0x000fe20008000f00 */
[----:B------:R-:W-:-:S02]  /*09f0*/  IMAD.MOV.U32 R8, RZ, RZ, 0x219 ;  /* 0x00000219ff087424 */ /* 0x000fc400078e00ff */
[----:B--2---:R-:W-:-:S07]  /*0a00*/  IMAD.MOV.U32 R13, RZ, RZ, RZ ;  /* 0x000000ffff0d7224 */ /* 0x004fce00078e00ff */
[----:B------:R-:W-:-:S07]  /*0a10*/  LEPC R20, `(.L_x_4) ;  /* 0x000000001014794e */ /* 0x000fce0000000000 */
[----:B---3--:R-:W-:Y:S05]  /*0a20*/  CALL.ABS.NOINC R14 ;  /* 0x000000000e007343 */ /* 0x008fea0003c00000 */
.L_x_4:
[----:B------:R-:W-:Y:S05]  /*0a30*/  BSYNC.RECONVERGENT B6 ;  /* 0x0000000000067941 */ /* 0x000fea0003800200 */
.L_x_3:
[----:B------:R-:W1:Y:S02]  /*0a40*/  LDCU UR4, c[0x0][0x3f0] ;  /* 0x00007e00ff0477ac */ /* 0x000e640008000800 */
[----:B-1----:R-:W-:-:S13]  /*0a50*/  ISETP.GE.AND P0, PT, R16, UR4, PT ;  /* 0x0000000410007c0c */ /* 0x002fda000bf06270 */
[----:B------:R-:W-:Y:S05]  /*0a60*/  @P0 EXIT ;  /* 0x000000000000094d */ /* 0x000fea0003800000 */
[----:B------:R-:W-:Y:S01]  /*0a70*/  MOV R0, 0x0 ;  /* 0x0000000000007802 */ /* 0x000fe20000000f00 */
[----:B------:R-:W1:Y:S01]  /*0a80*/  LDCU.64 UR4, c[0x4][0x118] ;  /* 0x01002300ff0477ac */ /* 0x000e620008000a00 */
[----:B------:R-:W-:Y:S02]  /*0a90*/  HFMA2 R8, -RZ, RZ, 0, 3.2007694244384765625e-05 ;  /* 0x00000219ff087431 */ /* 0x000fe400000001ff */
[----:B------:R-:W-:Y:S01]  /*0aa0*/  IMAD.MOV.U32 R12, RZ, RZ, 0x1 ;  /* 0x00000001ff0c7424 */ /* 0x000fe200078e00ff */
[----:B------:R2:W3:Y:S01]  /*0ab0*/  LDC.64 R2, c[0x4][R0] ;  /* 0x0100000000027b82 */ /* 0x0004e20000000a00 */
[----:B------:R-:W0:Y:S01]  /*0ac0*/  LDCU.64 UR6, c[0x4][0x120] ;  /* 0x01002400ff0677ac */ /* 0x000e220008000a00 */
[----:B------:R-:W-:Y:S01]  /*0ad0*/  MOV R13, RZ ;  /* 0x000000ff000d7202 */ /* 0x000fe20000000f00 */
[----:B------:R-:W4:Y:S01]  /*0ae0*/  LDCU.64 UR8, c[0x4][0x30] ;  /* 0x01000600ff0877ac */ /* 0x000f220008000a00 */
[----:B-1----:R-:W-:Y:S01]  /*0af0*/  MOV R4, UR4 ;  /* 0x0000000400047c02 */ /* 0x002fe20008000f00 */
[----:B------:R-:W-:Y:S01]  /*0b00*/  IMAD.U32 R5, RZ, RZ, UR5 ;  /* 0x00000005ff057e24 */ /* 0x000fe2000f8e00ff */
[----:B0-----:R-:W-:Y:S01]  /*0b10*/  MOV R6, UR6 ;  /* 0x0000000600067c02 */ /* 0x001fe20008000f00 */
[----:B------:R-:W-:Y:S01]  /*0b20*/  IMAD.U32 R7, RZ, RZ, UR7 ;  /* 0x00000007ff077e24 */ /* 0x000fe2000f8e00ff */
[----:B----4-:R-:W-:Y:S01]  /*0b30*/  MOV R10, UR8 ;  /* 0x00000008000a7c02 */ /* 0x010fe20008000f00 */
[----:B--2---:R-:W-:-:S07]  /*0b40*/  IMAD.U32 R11, RZ, RZ, UR9 ;  /* 0x00000009ff0b7e24 */ /* 0x004fce000f8e00ff */
[----:B------:R-:W-:-:S07]  /*0b50*/  LEPC R20, `(.L_x_5) ;  /* 0x000000001014794e */ /* 0x000fce0000000000 */
[----:B---3--:R-:W-:Y:S05]  /*0b60*/  CALL.ABS.NOINC R2 ;  /* 0x0000000002007343 */ /* 0x008fea0003c00000 */
.L_x_5:
[----:B------:R-:W-:Y:S05]  /*0b70*/  EXIT ;  /* 0x000000000000794d */ /* 0x000fea0003800000 */
.L_x_6:
[----:B------:R-:W-:-:S00]  /*0b80*/  BRA `(.L_x_6) ;  /* 0xfffffffc00fc7947 */ /* 0x000fc0000383ffff */
[----:B------:R-:W-:-:S00]  /*0b90*/  NOP ;  /* 0x0000000000007918 */ /* 0x000fc00000000000 */
        /* <DEDUP_REMOVED lines=14> */
.L_x_516:


//--------------------- .text._ZN4vllm38concat_and_cache_mla_rope_fused_kernelIN3c108BFloat16ELb1E13__nv_bfloat16hLNS_18Fp8KVCacheDataTypeE2EEEvPKlPT_S8_PKS7_SA_illlliPT2_S6_iiiiPKf --------------------------
	.section	.text._ZN4vllm38concat_and_cache_mla_rope_fused_kernelIN3c108BFloat16ELb1E13__nv_bfloat16hLNS_18Fp8KVCacheDataTypeE2EEEvPKlPT_S8_PKS7_SA_illlliPT2_S6_iiiiPKf,"ax",@progbits
	.align	128
        .global         _ZN4vllm38concat_and_cache_mla_rope_fused_kernelIN3c108BFloat16ELb1E13__nv_bfloat16hLNS_18Fp8KVCacheDataTypeE2EEEvPKlPT_S8_PKS7_SA_illlliPT2_S6_iiiiPKf
        .type           _ZN4vllm38concat_and_cache_mla_rope_fused_kernelIN3c108BFloat16ELb1E13__nv_bfloat16hLNS_18Fp8KVCacheDataTypeE2EEEvPKlPT_S8_PKS7_SA_illlliPT2_S6_iiiiPKf,@function
        .size           _ZN4vllm38concat_and_cache_mla_rope_fused_kernelIN3c108BFloat16ELb1E13__nv_bfloat16hLNS_18Fp8KVCacheDataTypeE2EEEvPKlPT_S8_PKS7_SA_illlliPT2_S6_iiiiPKf,(.L_x_517 - _ZN4vllm38concat_and_cache_mla_rope_fused_kernelIN3c108BFloat16ELb1E13__nv_bfloat16hLNS_18Fp8KVCacheDataTypeE2EEEvPKlPT_S8_PKS7_SA_illlliPT2_S6_iiiiPKf)
        .other          _ZN4vllm38concat_and_cache_mla_rope_fused_kernelIN3c108BFloat16ELb1E13__nv_bfloat16hLNS_18Fp8KVCacheDataTypeE2EEEvPKlPT_S8_PKS7_SA_illlliPT2_S6_iiiiPKf,@"STO_CUDA_ENTRY STV_DEFAULT"
_ZN4vllm38concat_and_cache_mla_rope_fused_kernelIN3c108BFloat16ELb1E13__nv_bfloat16hLNS_18Fp8KVCacheDataTypeE2EEEvPKlPT_S8_PKS7_SA_illlliPT2_S6_iiiiPKf:
.text._ZN4vllm38concat_and_cache_mla_rope_fused_kernelIN3c108BFloat16ELb1E13__nv_bfloat16hLNS_18Fp8KVCacheDataTypeE2EEEvPKlPT_S8_PKS7_SA_illlliPT2_S6_iiiiPKf:
        /* <DEDUP_REMOVED lines=11> */
[----:B-1----:R-:W-:-:S06]  /*00b0*/  IMAD.WIDE.U32 R4, R15, 0x8, R4 ;  /* 0x000000080f047825 */ /* 0x002fcc00078e0004 */
[----:B--2---:R-:W2:Y:S01]  /*00c0*/  LDG.E.64.CONSTANT R4, desc[UR36][R4.64] ;  /* 0x0000002404047981 */ /* 0x004ea2000c1e9b00 */
[----:B---3--:R-:W-:-:S04]  /*00d0*/  LEA R8, P0, R15, R8, 0x3 ;  /* 0x000000080f087211 */ /* 0x008fc800078018ff */
[----:B------:R-:W-:-:S05]  /*00e0*/  LEA.HI.X R9, R15, R9, RZ, 0x3, P0 ;  /* 0x000000090f097211 */ /* 0x000fca00000f1cff */
[----:B------:R-:W3:Y:S01]  /*00f0*/  LDG.E.CONSTANT R8, desc[UR36][R8.64+0x4] ;  /* 0x0000042408087981 */ /* 0x000ee2000c1e9900 */
[-C--:B-----5:R-:W-:Y:S01]  /*0100*/  LEA.HI R11, R7, R7.reuse, RZ, 0x1 ;  /* 0x00000007070b7211 */ /* 0x0a0fe200078f08ff */
[----:B------:R-:W-:Y:S01]  /*0110*/  BSSY.RECONVERGENT B0, `(.L_x_7) ;  /* 0x0000059000007945 */ /* 0x000fe20003800200 */
[----:B------:R-:W-:Y:S02]  /*0120*/  SHF.R.S32.HI R13, RZ, 0x1f, R7 ;  /* 0x0000001fff0d7819 */ /* 0x000fe40000011407 */
[----:B------:R-:W-:Y:S01]  /*0130*/  SHF.R.S32.HI R11, RZ, 0x1, R11 ;  /* 0x00000001ff0b7819 */ /* 0x000fe2000001140b */
[-C--:B--2---:R-:W-:Y:S02]  /*0140*/  IMAD R0, R5, R7.reuse, RZ ;  /* 0x0000000705007224 */ /* 0x084fe400078e02ff */
[----:B------:R-:W-:-:S04]  /*0150*/  IMAD.WIDE.U32 R6, R4, R7, RZ ;  /* 0x0000000704067225 */ /* 0x000fc800078e00ff */
[----:B------:R-:W-:Y:S01]  /*0160*/  IMAD R5, R4, R13, R0 ;  /* 0x0000000d04057224 */ /* 0x000fe200078e0200 */
[----:B0-----:R-:W-:Y:S01]  /*0170*/  LEA R2, P2, R6, R2, 0x1 ;  /* 0x0000000206027211 */ /* 0x001fe200078408ff */
[----:B------:R-:W-:Y:S02]  /*0180*/  IMAD R13, R11, UR4, RZ ;  /* 0x000000040b0d7c24 */ /* 0x000fe4000f8e02ff */
[----:B------:R-:W-:Y:S01]  /*0190*/  IMAD.IADD R0, R7, 0x1, R5 ;  /* 0x0000000107007824 */ /* 0x000fe200078e0205 */
[----:B---3--:R-:W-:Y:S02]  /*01a0*/  ISETP.GE.AND P0, PT, R8, RZ, PT ;  /* 0x000000ff0800720c */ /* 0x008fe40003f06270 */
[----:B----4-:R-:W-:Y:S02]  /*01b0*/  ISETP.GE.AND P1, PT, R18, R13, PT ;  /* 0x0000000d1200720c */ /* 0x010fe40003f26270 */
[----:B------:R-:W-:-:S11]  /*01c0*/  LEA.HI.X R3, R6, R3, R0, 0x1, P2 ;  /* 0x0000000306037211 */ /* 0x000fd600010f0c00 */
[----:B------:R-:W-:Y:S05]  /*01d0*/  @P1 BRA `(.L_x_8) ;  /* 0x0000000400301947 */ /* 0x000fea0003800000 */
[-C--:B------:R-:W-:Y:S01]  /*01e0*/  IABS R0, R11.reuse ;  /* 0x0000000b00007213 */ /* 0x080fe20000000000 */
[----:B------:R-:W0:Y:S01]  /*01f0*/  LDCU.64 UR4, c[0x0][0x3b0] ;  /* 0x00007600ff0477ac */ /* 0x000e220008000a00 */
[----:B------:R-:W1:Y:S01]  /*0200*/  LDC R10, c[0x0][0x360] ;  /* 0x0000d800ff0a7b82 */ /* 0x000e620000000800 */
[----:B------:R-:W-:Y:S01]  /*0210*/  ISETP.NE.AND P1, PT, R11, RZ, PT ;  /* 0x000000ff0b00720c */ /* 0x000fe20003f25270 */
[----:B------:R-:W2:Y:S01]  /*0220*/  I2F.RP R8, R0 ;  /* 0x0000000000087306 */ /* 0x000ea20000209400 */
[----:B------:R-:W-:Y:S02]  /*0230*/  MOV R16, R18 ;  /* 0x0000001200107202 */ /* 0x000fe40000000f00 */
[----:B------:R-:W-:-:S05]  /*0240*/  LOP3.LUT R14, RZ, R11, RZ, 0x33, !PT ;  /* 0x0000000bff0e7212 */ /* 0x000fca00078e33ff */
[----:B--2---:R-:W2:Y:S01]  /*0250*/  MUFU.RCP R8, R8 ;  /* 0x0000000800087308 */ /* 0x004ea20000001000 */
[----:B0-----:R-:W-:-:S04]  /*0260*/  IMAD.WIDE.U32 R4, R15, UR4, RZ ;  /* 0x000000040f047c25 */ /* 0x001fc8000f8e00ff */
[----:B------:R-:W-:Y:S02]  /*0270*/  IMAD R17, R15, UR5, R5 ;  /* 0x000000050f117c24 */ /* 0x000fe4000f8e0205 */
[----:B--2---:R-:W-:-:S04]  /*0280*/  VIADD R6, R8, 0xffffffe ;  /* 0x0ffffffe08067836 */ /* 0x004fc80000000000 */
[----:B------:R0:W2:Y:S02]  /*0290*/  F2I.FTZ.U32.TRUNC.NTZ R7, R6 ;  /* 0x0000000600077305 */ /* 0x0000a4000021f000 */
[----:B0-----:R-:W-:Y:S01]  /*02a0*/  IMAD.MOV.U32 R6, RZ, RZ, RZ ;  /* 0x000000ffff067224 */ /* 0x001fe200078e00ff */
[----:B--2---:R-:W-:-:S05]  /*02b0*/  IADD3 R9, PT, PT, RZ, -R7, RZ ;  /* 0x80000007ff097210 */ /* 0x004fca0007ffe0ff */
[----:B------:R-:W-:-:S04]  /*02c0*/  IMAD R9, R9, R0, RZ ;  /* 0x0000000009097224 */ /* 0x000fc800078e02ff */
[----:B-1----:R-:W-:-:S07]  /*02d0*/  IMAD.HI.U32 R12, R7, R9, R6 ;  /* 0x00000009070c7227 */ /* 0x002fce00078e0006 */
.L_x_9:
[----:B0-----:R-:W-:Y:S02]  /*02e0*/  IABS R6, R11 ;  /* 0x0000000b00067213 */ /* 0x001fe40000000000 */
[----:B------:R-:W-:-:S03]  /*02f0*/  IABS R7, R16 ;  /* 0x0000001000077213 */ /* 0x000fc60000000000 */
[----:B------:R-:W-:Y:S02]  /*0300*/  IMAD.MOV R8, RZ, RZ, -R6 ;  /* 0x000000ffff087224 */ /* 0x000fe400078e0a06 */
[----:B------:R-:W-:-:S04]  /*0310*/  IMAD.HI.U32 R6, R12, R7, RZ ;  /* 0x000000070c067227 */ /* 0x000fc800078e00ff */
[----:B------:R-:W-:Y:S01]  /*0320*/  IMAD R7, R6, R8, R7 ;  /* 0x0000000806077224 */ /* 0x000fe200078e0207 */
[----:B------:R-:W-:-:S04]  /*0330*/  IABS R8, R11 ;  /* 0x0000000b00087213 */ /* 0x000fc80000000000 */
[----:B------:R-:W-:-:S13]  /*0340*/  ISETP.GT.U32.AND P3, PT, R0, R7, PT ;  /* 0x000000070000720c */ /* 0x000fda0003f64070 */
[----:B------:R-:W-:Y:S01]  /*0350*/  @!P3 IADD3 R7, PT, PT, R7, -R8, RZ ;  /* 0x800000080707b210 */ /* 0x000fe20007ffe0ff */
        /* <DEDUP_REMOVED lines=9> */
[----:B------:R-:W-:Y:S01]  /*03f0*/  SHF.R.S32.HI R8, RZ, 0x1f, R9 ;  /* 0x0000001fff087819 */ /* 0x000fe20000011409 */
[C---:B------:R-:W-:Y:S01]  /*0400*/  IMAD.WIDE.U32 R6, R9.reuse, UR6, R6 ;  /* 0x0000000609067c25 */ /* 0x040fe2000f8e0006 */
[----:B------:R-:W-:-:S03]  /*0410*/  IADD3 R21, PT, PT, -R9, RZ, RZ ;  /* 0x000000ff09157210 */ /* 0x000fc60007ffe1ff */
[----:B------:R-:W-:Y:S02]  /*0420*/  IMAD R8, R8, UR6, RZ ;  /* 0x0000000608087c24 */ /* 0x000fe4000f8e02ff */
[----:B------:R-:W-:Y:S02]  /*0430*/  IMAD R21, R11, R21, R16 ;  /* 0x000000150b157224 */ /* 0x000fe400078e0210 */
[----:B------:R-:W-:-:S03]  /*0440*/  IMAD R19, R9, UR7, R8 ;  /* 0x0000000709137c24 */ /* 0x000fc6000f8e0208 */
[----:B------:R-:W-:Y:S02]  /*0450*/  SHF.R.S32.HI R9, RZ, 0x1f, R21 ;  /* 0x0000001fff097819 */ /* 0x000fe40000011415 */
[C---:B------:R-:W-:Y:S01]  /*0460*/  IADD3 R8, P2, PT, R21.reuse, R6, RZ ;  /* 0x0000000615087210 */ /* 0x040fe20007f5e0ff */
[----:B------:R-:W-:-:S03]  /*0470*/  IMAD.WIDE R20, R21, 0x2, R2 ;  /* 0x0000000215147825 */ /* 0x000fc600078e0202 */
[----:B------:R-:W-:Y:S02]  /*0480*/  IADD3.X R9, PT, PT, R9, R7, R19, P2, !PT ;  /* 0x0000000709097210 */ /* 0x000fe400017fe413 */
[C---:B------:R-:W-:Y:S01]  /*0490*/  LEA R6, P2, R8.reuse, UR8, 0x1 ;  /* 0x0000000808067c11 */ /* 0x040fe2000f8408ff */
[----:B------:R-:W-:Y:S01]  /*04a0*/  IMAD.WIDE R22, R11, 0x2, R20 ;  /* 0x000000020b167825 */ /* 0x000fe200078e0214 */
[----:B------:R-:W2:Y:S02]  /*04b0*/  LDG.E.U16.CONSTANT R19, desc[UR36][R20.64] ;  /* 0x0000002414137981 */ /* 0x000ea4000c1e9500 */
[----:B------:R-:W-:-:S03]  /*04c0*/  LEA.HI.X R7, R8, UR9, R9, 0x1, P2 ;  /* 0x0000000908077c11 */ /* 0x000fc600090f0c09 */
[----:B------:R-:W3:Y:S01]  /*04d0*/  LDG.E.U16.CONSTANT R22, desc[UR36][R22.64] ;  /* 0x0000002416167981 */ /* 0x000ee2000c1e9500 */
[----:B------:R-:W-:-:S03]  /*04e0*/  IMAD.WIDE R8, R11, 0x2, R6 ;  /* 0x000000020b087825 */ /* 0x000fc600078e0206 */
[----:B------:R-:W4:Y:S04]  /*04f0*/  LDG.E.U16 R24, desc[UR36][R6.64] ;  /* 0x0000002406187981 */ /* 0x000f28000c1e1500 */
[----:B------:R-:W5:Y:S01]  /*0500*/  LDG.E.U16 R25, desc[UR36][R8.64] ;  /* 0x0000002408197981 */ /* 0x000f62000c1e1500 */
[----:B------:R-:W-:-:S05]  /*0510*/  IMAD.IADD R16, R10, 0x1, R16 ;  /* 0x000000010a107824 */ /* 0x000fca00078e0210 */
[----:B------:R-:W-:Y:S01]  /*0520*/  ISETP.GE.AND P2, PT, R16, R13, PT ;  /* 0x0000000d1000720c */ /* 0x000fe20003f46270 */
[----:B--2---:R-:W-:Y:S02]  /*0530*/  IMAD.U32 R19, R19, 0x10000, RZ ;  /* 0x0001000013137824 */ /* 0x004fe400078e00ff */
[----:B---3--:R-:W-:Y:S01]  /*0540*/  IMAD.U32 R27, R22, 0x10000, RZ ;  /* 0x00010000161b7824 */ /* 0x008fe200078e00ff */
[----:B----4-:R-:W-:Y:S02]  /*0550*/  SHF.L.U32 R26, R24, 0x10, RZ ;  /* 0x00000010181a7819 */ /* 0x010fe400000006ff */
[----:B-----5:R-:W-:-:S03]  /*0560*/  SHF.L.U32 R20, R25, 0x10, RZ ;  /* 0x0000001019147819 */ /* 0x020fc600000006ff */
[C---:B------:R-:W-:Y:S01]  /*0570*/  FMUL.FTZ R24, R26.reuse, R19 ;  /* 0x000000131a187220 */ /* 0x040fe20000410000 */
[-C--:B------:R-:W-:Y:S01]  /*0580*/  FMUL.FTZ R26, R26, R27.reuse ;  /* 0x0000001b1a1a7220 */ /* 0x080fe20000410000 */
[----:B------:R-:W-:Y:S01]  /*0590*/  FMUL.FTZ R21, R19, R20 ;  /* 0x0000001413157220 */ /* 0x000fe20000410000 */
[----:B------:R-:W-:-:S03]  /*05a0*/  FMUL.FTZ R27, R20, R27 ;  /* 0x0000001b141b7220 */ /* 0x000fc60000410000 */
[----:B------:R-:W-:Y:S08]  /*05b0*/  F2F.BF16.F32 R24, R24 ;  /* 0x0000001800187304 */ /* 0x000ff00000202000 */
[----:B------:R-:W0:Y:S08]  /*05c0*/  F2F.BF16.F32 R26, R26 ;  /* 0x0000001a001a7304 */ /* 0x000e300000202000 */
[----:B------:R-:W1:Y:S08]  /*05d0*/  F2F.BF16.F32 R21, R21 ;  /* 0x0000001500157304 */ /* 0x000e700000202000 */
[----:B------:R-:W2:Y:S01]  /*05e0*/  F2F.BF16.F32 R27, R27 ;  /* 0x0000001b001b7304 */ /* 0x000ea20000202000 */
[----:B0-----:R-:W-:Y:S01]  /*05f0*/  SHF.L.U32 R23, R26, 0x10, RZ ;  /* 0x000000101a177819 */ /* 0x001fe200000006ff */
[----:B------:R-:W-:Y:S01]  /*0600*/  IMAD.U32 R19, R24, 0x10000, RZ ;  /* 0x0001000018137824 */ /* 0x000fe200078e00ff */
[----:B-1----:R-:W-:Y:S01]  /*0610*/  SHF.L.U32 R22, R21, 0x10, RZ ;  /* 0x0000001015167819 */ /* 0x002fe200000006ff */
[----:B--2---:R-:W-:-:S04]  /*0620*/  IMAD.U32 R20, R27, 0x10000, RZ ;  /* 0x000100001b147824 */ /* 0x004fc800078e00ff */
[----:B------:R-:W-:Y:S01]  /*0630*/  FADD.FTZ R22, R22, R23 ;  /* 0x0000001716167221 */ /* 0x000fe20000010000 */
[----:B------:R-:W-:-:S05]  /*0640*/  FADD.FTZ R19, R19, -R20 ;  /* 0x8000001413137221 */ /* 0x000fca0000010000 */
[----:B------:R-:W-:-:S04]  /*0650*/  F2FP.BF16.F32.PACK_AB R19, R22, R19 ;  /* 0x000000131613723e */ /* 0x000fc800000010ff */
[----:B------:R-:W-:Y:S01]  /*0660*/  PRMT R20, R19, 0x7632, R20 ;  /* 0x0000763213147816 */ /* 0x000fe20000000014 */
[----:B------:R0:W-:Y:S04]  /*0670*/  STG.E.U16 desc[UR36][R6.64], R19 ;  /* 0x0000001306007986 */ /* 0x0001e8000c101524 */
[----:B------:R0:W-:Y:S01]  /*0680*/  STG.E.U16 desc[UR36][R8.64], R20 ;  /* 0x0000001408007986 */ /* 0x0001e2000c101524 */
[----:B------:R-:W-:Y:S05]  /*0690*/  @!P2 BRA `(.L_x_9) ;  /* 0xfffffffc0010a947 */ /* 0x000fea000383ffff */
.L_x_8:
[----:B------:R-:W-:Y:S05]  /*06a0*/  BSYNC.RECONVERGENT B0 ;  /* 0x0000000000007941 */ /* 0x000fea0003800200 */
.L_x_7:
[----:B------:R-:W-:Y:S05]  /*06b0*/  @!P0 EXIT ;  /* 0x000000000000894d */ /* 0x000fea0003800000 */
[----:B------:R-:W-:Y:S01]  /*06c0*/  ISETP.GE.AND P0, PT, R18, R11, PT ;  /* 0x0000000b1200720c */ /* 0x000fe20003f06270 */
[----:B------:R-:W-:-:S12]  /*06d0*/  BSSY.RECONVERGENT B6, `(.L_x_10) ;  /* 0x0000037000067945 */ /* 0x000fd80003800200 */
[----:B------:R-:W-:Y:S05]  /*06e0*/  @P0 BRA `(.L_x_11) ;  /* 0x0000000000d40947 */ /* 0x000fea0003800000 */
[----:B0-----:R-:W0:Y:S01]  /*06f0*/  LDC.64 R6, c[0x0][0x390] ;  /* 0x0000e400ff067b82 */ /* 0x001e220000000a00 */
[----:B------:R-:W1:Y:S01]  /*0700*/  LDCU.64 UR4, c[0x0][0x3c0] ;  /* 0x00007800ff0477ac */ /* 0x000e620008000a00 */
[----:B------:R-:W-:Y:S01]  /*0710*/  IADD3 R9, PT, PT, R11, R18, RZ ;  /* 0x000000120b097210 */ /* 0x000fe20007ffe0ff */
[----:B------:R-:W2:Y:S01]  /*0720*/  LDCU.64 UR6, c[0x4][0x120] ;  /* 0x01002400ff0677ac */ /* 0x000ea20008000a00 */
[----:B------:R-:W3:Y:S01]  /*0730*/  LDCU.64 UR8, c[0x4][0x30] ;  /* 0x01000600ff0877ac */ /* 0x000ee20008000a00 */
[----:B-1----:R-:W-:-:S04]  /*0740*/  IMAD.WIDE.U32 R4, R15, UR4, RZ ;  /* 0x000000040f047c25 */ /* 0x002fc8000f8e00ff */
[----:B------:R-:W-:Y:S01]  /*0750*/  IMAD R15, R15, UR5, R5 ;  /* 0x000000050f0f7c24 */ /* 0x000fe2000f8e0205 */
[C---:B0-----:R-:W-:Y:S01]  /*0760*/  LEA R14, P0, R4.reuse, R6, 0x1 ;  /* 0x00000006040e7211 */ /* 0x041fe200078008ff */
[----:B------:R-:W0:Y:S03]  /*0770*/  LDCU.64 UR4, c[0x4][0x118] ;  /* 0x01002300ff0477ac */ /* 0x000e260008000a00 */
[----:B------:R-:W-:Y:S01]  /*0780*/  LEA.HI.X R15, R4, R7, R15, 0x1, P0 ;  /* 0x00000007040f7211 */ /* 0x000fe200000f0c0f */
[----:B------:R-:W-:-:S04]  /*0790*/  IMAD.WIDE.U32 R4, R18, 0x2, R2 ;  /* 0x0000000212047825 */ /* 0x000fc800078e0002 */
[----:B------:R-:W-:Y:S01]  /*07a0*/  IMAD.WIDE.U32 R2, R18, 0x2, R14 ;  /* 0x0000000212027825 */ /* 0x000fe200078e000e */
[----:B------:R-:W4:Y:S03]  /*07b0*/  LDG.E.U16.CONSTANT R0, desc[UR36][R4.64] ;  /* 0x0000002404007981 */ /* 0x000f26000c1e9500 */
[----:B------:R-:W-:Y:S01]  /*07c0*/  IMAD.WIDE.U32 R6, R11, 0x2, R4 ;  /* 0x000000020b067825 */ /* 0x000fe200078e0004 */
[----:B------:R-:W5:Y:S03]  /*07d0*/  LDG.E.U16 R8, desc[UR36][R2.64] ;  /* 0x0000002402087981 */ /* 0x000f66000c1e1500 */
[----:B------:R-:W-:Y:S02]  /*07e0*/  IMAD.WIDE.U32 R14, R9, 0x2, R14 ;  /* 0x00000002090e7825 */ /* 0x000fe400078e000e */
[----:B------:R-:W2:Y:S04]  /*07f0*/  LDG.E.U16.CONSTANT R6, desc[UR36][R6.64] ;  /* 0x0000002406067981 */ /* 0x000ea8000c1e9500 */
[----:B------:R-:W2:Y:S01]  /*0800*/  LDG.E.U16 R9, desc[UR36][R14.64] ;  /* 0x000000240e097981 */ /* 0x000ea2000c1e1500 */
[----:B------:R-:W-:-:S02]  /*0810*/  HFMA2 R12, -RZ, RZ, 0, 5.9604644775390625e-08 ;  /* 0x00000001ff0c7431 */ /* 0x000fc400000001ff */
[----:B---3--:R-:W-:Y:S02]  /*0820*/  IMAD.U32 R10, RZ, RZ, UR8 ;  /* 0x00000008ff0a7e24 */ /* 0x008fe4000f8e00ff */
[----:B----4-:R-:W-:Y:S01]  /*0830*/  IMAD.U32 R11, R0, 0x10000, RZ ;  /* 0x00010000000b7824 */ /* 0x010fe200078e00ff */
[----:B-----5:R-:W-:Y:S01]  /*0840*/  SHF.L.U32 R8, R8, 0x10, RZ ;  /* 0x0000001008087819 */ /* 0x020fe200000006ff */
[----:B--2---:R-:W-:-:S04]  /*0850*/  IMAD.U32 R13, R6, 0x10000, RZ ;  /* 0x00010000060d7824 */ /* 0x004fc800078e00ff */
[C---:B------:R-:W-:Y:S01]  /*0860*/  FMUL.FTZ R0, R8.reuse, R11 ;  /* 0x0000000b08007220 */ /* 0x040fe20000410000 */
[----:B------:R-:W-:Y:S01]  /*0870*/  IMAD.U32 R6, RZ, RZ, UR6 ;  /* 0x00000006ff067e24 */ /* 0x000fe2000f8e00ff */
[----:B------:R-:W-:Y:S01]  /*0880*/  SHF.L.U32 R4, R9, 0x10, RZ ;  /* 0x0000001009047819 */ /* 0x000fe200000006ff */
[----:B------:R-:W-:-:S03]  /*0890*/  FMUL.FTZ R8, R8, R13 ;  /* 0x0000000d08087220 */ /* 0x000fc60000410000 */
[----:B------:R-:W1:Y:S01]  /*08a0*/  F2F.BF16.F32 R0, R0 ;  /* 0x0000000000007304 */ /* 0x000e620000202000 */
[----:B------:R-:W-:Y:S01]  /*08b0*/  FMUL.FTZ R11, R11, R4 ;  /* 0x000000040b0b7220 */ /* 0x000fe20000410000 */
[----:B------:R-:W-:-:S06]  /*08c0*/  FMUL.FTZ R13, R4, R13 ;  /* 0x0000000d040d7220 */ /* 0x000fcc0000410000 */
[----:B------:R-:W2:Y:S01]  /*08d0*/  F2F.BF16.F32 R8, R8 ;  /* 0x0000000800087304 */ /* 0x000ea20000202000 */
[----:B-1----:R-:W-:-:S07]  /*08e0*/  IMAD.U32 R4, R0, 0x10000, RZ ;  /* 0x0001000000047824 */ /* 0x002fce00078e00ff */
[----:B------:R-:W1:Y:S01]  /*08f0*/  F2F.BF16.F32 R11, R11 ;  /* 0x0000000b000b7304 */ /* 0x000e620000202000 */
[----:B--2---:R-:W-:-:S07]  /*0900*/  SHF.L.U32 R7, R8, 0x10, RZ ;  /* 0x0000001008077819 */ /* 0x004fce00000006ff */
[----:B------:R-:W2:Y:S01]  /*0910*/  F2F.BF16.F32 R13, R13 ;  /* 0x0000000d000d7304 */ /* 0x000ea20000202000 */
[----:B------:R-:W-:Y:S01]  /*0920*/  IMAD.MOV.U32 R8, RZ, RZ, 0x219 ;  /* 0x00000219ff087424 */ /* 0x000fe200078e00ff */
[----:B-1----:R-:W-:Y:S02]  /*0930*/  SHF.L.U32 R0, R11, 0x10, RZ ;  /* 0x000000100b007819 */ /* 0x002fe400000006ff */
[----:B------:R-:W-:-:S03]  /*0940*/  MOV R11, UR9 ;  /* 0x00000009000b7c02 */ /* 0x000fc60008000f00 */
[----:B------:R-:W-:Y:S01]  /*0950*/  FADD.FTZ R9, R0, R7 ;  /* 0x0000000700097221 */ /* 0x000fe20000010000 */
[----:B------:R-:W-:Y:S01]  /*0960*/  MOV R0, 0x0 ;  /* 0x0000000000007802 */ /* 0x000fe20000000f00 */
[----:B--2---:R-:W-:Y:S01]  /*0970*/  IMAD.U32 R5, R13, 0x10000, RZ ;  /* 0x000100000d057824 */ /* 0x004fe200078e00ff */
[----:B------:R-:W-:Y:S01]  /*0980*/  MOV R7, UR7 ;  /* 0x0000000700077c02 */ /* 0x000fe20008000f00 */
[----:B------:R-:W-:Y:S02]  /*0990*/  IMAD.MOV.U32 R13, RZ, RZ, RZ ;  /* 0x000000ffff0d7224 */ /* 0x000fe400078e00ff */
[----:B------:R-:W-:Y:S01]  /*09a0*/  FADD.FTZ R4, R4, -R5 ;  /* 0x8000000504047221 */ /* 0x000fe20000010000 */
[----:B0-----:R-:W-:-:S04]  /*09b0*/  MOV R5, UR5 ;  /* 0x0000000500057c02 */ /* 0x001fc80008000f00 */
[----:B------:R-:W-:Y:S01]  /*09c0*/  F2FP.BF16.F32.PACK_AB R9, R9, R4 ;  /* 0x000000040909723e */ /* 0x000fe200000010ff */
[----:B------:R-:W-:-:S03]  /*09d0*/  IMAD.U32 R4, RZ, RZ, UR4 ;  /* 0x00000004ff047e24 */ /* 0x000fc6000f8e00ff */
[----:B------:R-:W-:Y:S01]  /*09e0*/  PRMT R17, R9, 0x7632, R17 ;  /* 0x0000763209117816 */ /* 0x000fe20000000011 */
[----:B------:R-:W-:Y:S04]  /*09f0*/  STG.E.U16 desc[UR36][R2.64], R9 ;  /* 0x0000000902007986 */ /* 0x000fe8000c101524 */
[----:B------:R0:W-:Y:S02]  /*0a00*/  STG.E.U16 desc[UR36][R14.64], R17 ;  /* 0x000000110e007986 */ /* 0x0001e4000c101524 */
[----:B0-----:R0:W1:Y:S02]  /*0a10*/  LDC.64 R16, c[0x4][R0] ;  /* 0x0100000000107b82 */ /* 0x0010640000000a00 */
[----:B------:R-:W-:-:S07]  /*0a20*/  LEPC R20, `(.L_x_11) ;  /* 0x000000001014794e */ /* 0x000fce0000000000 */
[----:B01----:R-:W-:Y:S05]  /*0a30*/  CALL.ABS.NOINC R16 ;  /* 0x0000000010007343 */ /* 0x003fea0003c00000 */
.L_x_11:
[----:B------:R-:W-:Y:S05]  /*0a40*/  BSYNC.RECONVERGENT B6 ;  /* 0x0000000000067941 */ /* 0x000fea0003800200 */
.L_x_10:
[----:B------:R-:W1:Y:S02]  /*0a50*/  LDCU UR4, c[0x0][0x3f0] ;  /* 0x00007e00ff0477ac */ /* 0x000e640008000800 */
[----:B-1----:R-:W-:-:S13]  /*0a60*/  ISETP.GE.AND P0, PT, R18, UR4, PT ;  /* 0x0000000412007c0c */ /* 0x002fda000bf06270 */
[----:B------:R-:W-:Y:S05]  /*0a70*/  @P0 EXIT ;  /* 0x000000000000094d */ /* 0x000fea0003800000 */
[----:B------:R-:W-:Y:S01]  /*0a80*/  MOV R0, 0x0 ;  /* 0x0000000000007802 */ /* 0x000fe20000000f00 */
[----:B------:R-:W1:Y:S01]  /*0a90*/  LDCU.64 UR4, c[0x4][0x118] ;  /* 0x01002300ff0477ac */ /* 0x000e620008000a00 */
[----:B0-----:R-:W-:Y:S02]  /*0aa0*/  HFMA2 R8, -RZ, RZ, 0, 3.2007694244384765625e-05 ;  /* 0x00000219ff087431 */ /* 0x001fe400000001ff */
[----:B------:R-:W-:Y:S01]  /*0ab0*/  IMAD.MOV.U32 R12, RZ, RZ, 0x1 ;  /* 0x00000001ff0c7424 */ /* 0x000fe200078e00ff */
[----:B------:R0:W2:Y:S01]  /*0ac0*/  LDC.64 R2, c[0x4][R0] ;  /* 0x0100000000027b82 */ /* 0x0000a20000000a00 */
[----:B------:R-:W3:Y:S01]  /*0ad0*/  LDCU.64 UR6, c[0x4][0x120] ;  /* 0x01002400ff0677ac */ /* 0x000ee20008000a00 */
[----:B------:R-:W-:Y:S01]  /*0ae0*/  MOV R13, RZ ;  /* 0x000000ff000d7202 */ /* 0x000fe20000000f00 */
[----:B------:R-:W4:Y:S01]  /*0af0*/  LDCU.64 UR8, c[0x4][0x30] ;  /* 0x01000600ff0877ac */ /* 0x000f220008000a00 */
[----:B-1----:R-:W-:Y:S01]  /*0b00*/  MOV R4, UR4 ;  /* 0x0000000400047c02 */ /* 0x002fe20008000f00 */
[----:B------:R-:W-:Y:S01]  /*0b10*/  IMAD.U32 R5, RZ, RZ, UR5 ;  /* 0x00000005ff057e24 */ /* 0x000fe2000f8e00ff */
[----:B---3--:R-:W-:Y:S01]  /*0b20*/  MOV R6, UR6 ;  /* 0x0000000600067c02 */ /* 0x008fe20008000f00 */
[----:B------:R-:W-:Y:S01]  /*0b30*/  IMAD.U32 R7, RZ, RZ, UR7 ;  /* 0x00000007ff077e24 */ /* 0x000fe2000f8e00ff */
[----:B----4-:R-:W-:Y:S01]  /*0b40*/  MOV R10, UR8 ;  /* 0x00000008000a7c02 */ /* 0x010fe20008000f00 */
[----:B0-----:R-:W-:-:S07]  /*0b50*/  IMAD.U32 R11, RZ, RZ, UR9 ;  /* 0x00000009ff0b7e24 */ /* 0x001fce000f8e00ff */
[----:B------:R-:W-:-:S07]  /*0b60*/  LEPC R20, `(.L_x_12) ;  /* 0x000000001014794e */ /* 0x000fce0000000000 */
[----:B--2---:R-:W-:Y:S05]  /*0b70*/  CALL.ABS.NOINC R2 ;  /* 0x0000000002007343 */ /* 0x004fea0003c00000 */
.L_x_12:
[----:B------:R-:W-:Y:S05]  /*0b80*/  EXIT ;  /* 0x000000000000794d */ /* 0x000fea0003800000 */
.L_x_13:
        /* <DEDUP_REMOVED lines=15> */
.L_x_517:


//--------------------- .text._ZN4vllm38concat_and_cache_mla_rope_fused_kernelIN3c104HalfELb0E13__nv_bfloat16hLNS_18Fp8KVCacheDataTypeE2EEEvPKlPT_S8_PKS7_SA_illlliPT2_S6_iiiiPKf --------------------------
	.section	.text._ZN4vllm38concat_and_cache_mla_rope_fused_kernelIN3c104HalfELb0E13__nv_bfloat16hLNS_18Fp8KVCacheDataTypeE2EEEvPKlPT_S8_PKS7_SA_illlliPT2_S6_iiiiPKf,"ax",@progbits
	.align	128
        .global         _ZN4vllm38concat_and_cache_mla_rope_fused_kernelIN3c104HalfELb0E13__nv_bfloat16hLNS_18Fp8KVCacheDataTypeE2EEEvPKlPT_S8_PKS7_SA_illlliPT2_S6_iiiiPKf
        .type           _ZN4vllm38concat_and_cache_mla_rope_fused_kernelIN3c104HalfELb0E13__nv_bfloat16hLNS_18Fp8KVCacheDataTypeE2EEEvPKlPT_S8_PKS7_SA_illlliPT2_S6_iiiiPKf,@function
        .size           _ZN4vllm38concat_and_cache_mla_rope_fused_kernelIN3c104HalfELb0E13__nv_bfloat16hLNS_18Fp8KVCacheDataTypeE2EEEvPKlPT_S8_PKS7_SA_illlliPT2_S6_iiiiPKf,(.L_x_518 - _ZN4vllm38concat_and_cache_mla_rope_fused_kernelIN3c104HalfELb0E13__nv_bfloat16hLNS_18Fp8KVCacheDataTypeE2EEEvPKlPT_S8_PKS7_SA_illlliPT2_S6_iiiiPKf)
        .other          _ZN4vllm38concat_and_cache_mla_rope_fused_kernelIN3c104HalfELb0E13__nv_bfloat16hLNS_18Fp8KVCacheDataTypeE2EEEvPKlPT_S8_PKS7_SA_illlliPT2_S6_iiiiPKf,@"STO_CUDA_ENTRY STV_DEFAULT"
_ZN4vllm38concat_and_cache_mla_rope_fused_kernelIN3c104HalfELb0E13__nv_bfloat16hLNS_18Fp8KVCacheDataTypeE2EEEvPKlPT_S8_PKS7_SA_illlliPT2_S6_iiiiPKf:
.text._ZN4vllm38concat_and_cache_mla_rope_fused_kernelIN3c104HalfELb0E13__nv_bfloat16hLNS_18Fp8KVCacheDataTypeE2EEEvPKlPT_S8_PKS7_SA_illlliPT2_S6_iiiiPKf:
        /* <DEDUP_REMOVED lines=15> */
[----:B------:R-:W3:Y:S01]  /*00f0*/  LDG.E.CONSTANT R8, desc[UR36][R8.64+0x4] ;  /* 0x0000042408087981 */ /* 0x000ee2000c1e9900 */
[----:B-----5:R-:W-:Y:S01]  /*0100*/  LEA.HI R13, R7, R7, RZ, 0x1 ;  /* 0x00000007070d7211 */ /* 0x020fe200078f08ff */
[----:B------:R-:W-:Y:S01]  /*0110*/  BSSY.RECONVERGENT B0, `(.L_x_14) ;  /* 0x0000057000007945 */ /* 0x000fe20003800200 */
[----:B------:R-:W-:Y:S02]  /*0120*/  SHF.R.S32.HI R11, RZ, 0x1f, R7 ;  /* 0x0000001fff0b7819 */ /* 0x000fe40000011407 */
[----:B------:R-:W-:-:S05]  /*0130*/  SHF.R.S32.HI R13, RZ, 0x1, R13 ;  /* 0x00000001ff0d7819 */ /* 0x000fca000001140d */
[----:B------:R-:W-:-:S05]  /*0140*/  IMAD R17, R13, UR4, RZ ;  /* 0x000000040d117c24 */ /* 0x000fca000f8e02ff */
[----:B----4-:R-:W-:Y:S01]  /*0150*/  ISETP.GE.AND P1, PT, R16, R17, PT ;  /* 0x000000111000720c */ /* 0x010fe20003f26270 */
[-C--:B--2---:R-:W-:Y:S02]  /*0160*/  IMAD R0, R3, R7.reuse, RZ ;  /* 0x0000000703007224 */ /* 0x084fe400078e02ff */
[----:B------:R-:W-:-:S04]  /*0170*/  IMAD.WIDE.U32 R6, R2, R7, RZ ;  /* 0x0000000702067225 */ /* 0x000fc800078e00ff */
[----:B------:R-:W-:Y:S01]  /*0180*/  IMAD R11, R2, R11, R0 ;  /* 0x0000000b020b7224 */ /* 0x000fe200078e0200 */
[----:B0-----:R-:W-:Y:S02]  /*0190*/  LEA R4, P2, R6, R4, 0x1 ;  /* 0x0000000406047211 */ /* 0x001fe400078408ff */
[----:B---3--:R-:W-:Y:S02]  /*01a0*/  ISETP.GE.AND P0, PT, R8, RZ, PT ;  /* 0x000000ff0800720c */ /* 0x008fe40003f06270 */
[----:B------:R-:W-:-:S04]  /*01b0*/  IADD3 R0, PT, PT, R7, R11, RZ ;  /* 0x0000000b07007210 */ /* 0x000fc80007ffe0ff */
[----:B------:R-:W-:Y:S01]  /*01c0*/  LEA.HI.X R5, R6, R5, R0, 0x1, P2 ;  /* 0x0000000506057211 */ /* 0x000fe200010f0c00 */
[----:B------:R-:W-:Y:S06]  /*01d0*/  @P1 BRA `(.L_x_15) ;  /* 0x0000000400281947 */ /* 0x000fec0003800000 */
        /* <DEDUP_REMOVED lines=16> */
.L_x_16:
        /* <DEDUP_REMOVED lines=25> */
[----:B------:R-:W-:Y:S01]  /*0470*/  IADD3 R22, P2, PT, R7, R8, RZ ;  /* 0x0000000807167210 */ /* 0x000fe20007f5e0ff */
[----:B------:R-:W-:-:S03]  /*0480*/  IMAD.WIDE R6, R21, 0x2, R4 ;  /* 0x0000000215067825 */ /* 0x000fc600078e0204 */
[----:B------:R-:W-:Y:S02]  /*0490*/  IADD3.X R9, PT, PT, R11, R9, R10, P2, !PT ;  /* 0x000000090b097210 */ /* 0x000fe400017fe40a */
[C---:B------:R-:W-:Y:S01]  /*04a0*/  LEA R8, P2, R22.reuse, UR8, 0x1 ;  /* 0x0000000816087c11 */ /* 0x040fe2000f8408ff */
[----:B------:R-:W-:Y:S02]  /*04b0*/  IMAD.WIDE R10, R13, 0x2, R6 ;  /* 0x000000020d0a7825 */ /* 0x000fe400078e0206 */
[----:B------:R-:W2:Y:S01]  /*04c0*/  LDG.E.U16.CONSTANT R6, desc[UR36][R6.64] ;  /* 0x0000002406067981 */ /* 0x000ea2000c1e9500 */
[----:B------:R-:W-:-:S03]  /*04d0*/  LEA.HI.X R9, R22, UR9, R9, 0x1, P2 ;  /* 0x0000000916097c11 */ /* 0x000fc600090f0c09 */
[----:B------:R-:W3:Y:S04]  /*04e0*/  LDG.E.U16.CONSTANT R10, desc[UR36][R10.64] ;  /* 0x000000240a0a7981 */ /* 0x000ee8000c1e9500 */
[----:B------:R-:W4:Y:S04]  /*04f0*/  LDG.E.U16 R21, desc[UR36][R8.64] ;  /* 0x0000002408157981 */ /* 0x000f28000c1e1500 */
[----:B------:R-:W5:Y:S01]  /*0500*/  LDG.E.U16 R22, desc[UR36][R8.64+0x2] ;  /* 0x0000022408167981 */ /* 0x000f62000c1e1500 */
[----:B------:R-:W-:-:S04]  /*0510*/  IADD3 R20, PT, PT, R12, R20, RZ ;  /* 0x000000140c147210 */ /* 0x000fc80007ffe0ff */
[----:B------:R-:W-:Y:S01]  /*0520*/  ISETP.GE.AND P2, PT, R20, R17, PT ;  /* 0x000000111400720c */ /* 0x000fe20003f46270 */
[----:B--2---:R-:W-:Y:S02]  /*0530*/  HADD2.F32 R24, -RZ, R6.H0_H0 ;  /* 0x20000006ff187230 */ /* 0x004fe40000004100 */
[----:B---3--:R-:W-:Y:S02]  /*0540*/  HADD2.F32 R26, -RZ, R10.H0_H0 ;  /* 0x2000000aff1a7230 */ /* 0x008fe40000004100 */
[----:B----4-:R-:W-:Y:S02]  /*0550*/  HADD2.F32 R21, -RZ, R21.H0_H0 ;  /* 0x20000015ff157230 */ /* 0x010fe40000004100 */
[----:B-----5:R-:W-:-:S03]  /*0560*/  HADD2.F32 R23, -RZ, R22.H0_H0 ;  /* 0x20000016ff177230 */ /* 0x020fc60000004100 */
[----:B------:R-:W-:Y:S02]  /*0570*/  FMUL.FTZ R22, R21, R24 ;  /* 0x0000001815167220 */ /* 0x000fe40000410000 */
[----:B------:R-:W-:-:S05]  /*0580*/  FMUL.FTZ R25, R23, R26 ;  /* 0x0000001a17197220 */ /* 0x000fca0000410000 */
[----:B------:R-:W-:-:S05]  /*0590*/  F2FP.F16.F32.PACK_AB R22, R25, R22 ;  /* 0x000000161916723e */ /* 0x000fca00000000ff */
[--C-:B------:R-:W-:Y:S02]  /*05a0*/  HADD2.F32 R6, -RZ, R22.reuse.H0_H0 ;  /* 0x20000016ff067230 */ /* 0x100fe40000004100 */
[----:B------:R-:W-:Y:S02]  /*05b0*/  HADD2.F32 R7, -RZ, R22.H1_H1 ;  /* 0x30000016ff077230 */ /* 0x000fe40000004100 */
[----:B------:R-:W-:Y:S01]  /*05c0*/  FMUL.FTZ R21, R21, R26 ;  /* 0x0000001a15157220 */ /* 0x000fe20000410000 */
[----:B------:R-:W-:Y:S02]  /*05d0*/  FMUL.FTZ R23, R24, R23 ;  /* 0x0000001718177220 */ /* 0x000fe40000410000 */
[----:B------:R-:W-:Y:S02]  /*05e0*/  FADD.FTZ R6, R6, -R7 ;  /* 0x8000000706067221 */ /* 0x000fe40000010000 */
[----:B------:R-:W-:-:S03]  /*05f0*/  F2FP.F16.F32.PACK_AB R21, RZ, R21 ;  /* 0x00000015ff15723e */ /* 0x000fc600000000ff */
[----:B------:R-:W-:Y:S02]  /*0600*/  F2FP.F16.F32.PACK_AB R6, R23, R6 ;  /* 0x000000061706723e */ /* 0x000fe400000000ff */
[----:B------:R-:W-:-:S03]  /*0610*/  HADD2.F32 R10, -RZ, R21.H0_H0 ;  /* 0x20000015ff0a7230 */ /* 0x000fc60000004100 */
[----:B------:R-:W-:-:S05]  /*0620*/  HADD2.F32 R7, -RZ, R6.H1_H1 ;  /* 0x30000006ff077230 */ /* 0x000fca0000004100 */
[----:B------:R-:W-:-:S05]  /*0630*/  FADD.FTZ R7, R7, R10 ;  /* 0x0000000a07077221 */ /* 0x000fca0000010000 */
[----:B------:R-:W-:Y:S01]  /*0640*/  F2FP.F16.F32.PACK_AB R7, RZ, R7 ;  /* 0x00000007ff07723e */ /* 0x000fe200000000ff */
[----:B------:R0:W-:Y:S04]  /*0650*/  STG.E.U16 desc[UR36][R8.64], R6 ;  /* 0x0000000608007986 */ /* 0x0001e8000c101524 */
[----:B------:R0:W-:Y:S01]  /*0660*/  STG.E.U16 desc[UR36][R8.64+0x2], R7 ;  /* 0x0000020708007986 */ /* 0x0001e2000c101524 */
[----:B------:R-:W-:Y:S05]  /*0670*/  @!P2 BRA `(.L_x_16) ;  /* 0xfffffffc0018a947 */ /* 0x000fea000383ffff */
.L_x_15:
[----:B------:R-:W-:Y:S05]  /*0680*/  BSYNC.RECONVERGENT B0 ;  /* 0x0000000000007941 */ /* 0x000fea0003800200 */
.L_x_14:
        /* <DEDUP_REMOVED lines=9> */
[----:B------:R-:W2:Y:S03]  /*0720*/  LDCU.64 UR8, c[0x4][0x30] ;  /* 0x01000600ff0877ac */ /* 0x000ea60008000a00 */
[----:B------:R-:W-:Y:S02]  /*0730*/  IMAD.WIDE.U32 R6, R13, 0x2, R4 ;  /* 0x000000020d067825 */ /* 0x000fe400078e0004 */
[----:B------:R-:W3:Y:S04]  /*0740*/  LDG.E.U16.CONSTANT R4, desc[UR36][R4.64] ;  /* 0x0000002404047981 */ /* 0x000ee8000c1e9500 */
[----:B------:R4:W5:Y:S01]  /*0750*/  LDG.E.U16.CONSTANT R6, desc[UR36][R6.64] ;  /* 0x0000002406067981 */ /* 0x000962000c1e9500 */
[----:B-1----:R-:W-:-:S04]  /*0760*/  IMAD.WIDE.U32 R8, R15, UR4, R8 ;  /* 0x000000040f087c25 */ /* 0x002fc8000f8e0008 */
[----:B------:R-:W-:Y:S01]  /*0770*/  IMAD R15, R15, UR5, R9 ;  /* 0x000000050f0f7c24 */ /* 0x000fe2000f8e0209 */
[C---:B0-----:R-:W-:Y:S01]  /*0780*/  LEA R2, P0, R8.reuse, UR6, 0x1 ;  /* 0x0000000608027c11 */ /* 0x041fe2000f8008ff */
[----:B------:R-:W0:Y:S03]  /*0790*/  LDCU.64 UR4, c[0x4][0x118] ;  /* 0x01002300ff0477ac */ /* 0x000e260008000a00 */
[----:B------:R-:W-:Y:S01]  /*07a0*/  LEA.HI.X R3, R8, UR7, R15, 0x1, P0 ;  /* 0x0000000708037c11 */ /* 0x000fe200080f0c0f */
[----:B------:R-:W4:Y:S04]  /*07b0*/  LDCU.64 UR6, c[0x4][0x120] ;  /* 0x01002400ff0677ac */ /* 0x000f280008000a00 */
[----:B------:R-:W2:Y:S04]  /*07c0*/  LDG.E.U16 R0, desc[UR36][R2.64] ;  /* 0x0000002402007981 */ /* 0x000ea8000c1e1500 */
[----:B------:R-:W2:Y:S01]  /*07d0*/  LDG.E.U16 R8, desc[UR36][R2.64+0x2] ;  /* 0x0000022402087981 */ /* 0x000ea2000c1e1500 */
[----:B------:R-:W-:-:S02]  /*07e0*/  HFMA2 R12, -RZ, RZ, 0, 5.9604644775390625e-08 ;  /* 0x00000001ff0c7431 */ /* 0x000fc400000001ff */
[----:B----4-:R-:W-:Y:S02]  /*07f0*/  IMAD.U32 R7, RZ, RZ, UR7 ;  /* 0x00000007ff077e24 */ /* 0x010fe4000f8e00ff */
[----:B---3--:R-:W-:Y:S02]  /*0800*/  HADD2.F32 R9, -RZ, R4.H0_H0 ;  /* 0x20000004ff097230 */ /* 0x008fe40000004100 */
[----:B-----5:R-:W-:Y:S02]  /*0810*/  HADD2.F32 R11, -RZ, R6.H0_H0 ;  /* 0x20000006ff0b7230 */ /* 0x020fe40000004100 */
[----:B--2---:R-:W-:Y:S02]  /*0820*/  HADD2.F32 R0, -RZ, R0.H0_H0 ;  /* 0x20000000ff007230 */ /* 0x004fe40000004100 */
[----:B------:R-:W-:-:S03]  /*0830*/  HADD2.F32 R10, -RZ, R8.H0_H0 ;  /* 0x20000008ff0a7230 */ /* 0x000fc60000004100 */
[----:B------:R-:W-:Y:S02]  /*0840*/  FMUL.FTZ R8, R0, R9 ;  /* 0x0000000900087220 */ /* 0x000fe40000410000 */
[----:B------:R-:W-:-:S05]  /*0850*/  FMUL.FTZ R13, R10, R11 ;  /* 0x0000000b0a0d7220 */ /* 0x000fca0000410000 */
[----:B------:R-:W-:Y:S01]  /*0860*/  F2FP.F16.F32.PACK_AB R8, R13, R8 ;  /* 0x000000080d08723e */ /* 0x000fe200000000ff */
[----:B------:R-:W-:-:S04]  /*0870*/  FMUL.FTZ R0, R0, R11 ;  /* 0x0000000b00007220 */ /* 0x000fc80000410000 */
[--C-:B------:R-:W-:Y:S02]  /*0880*/  HADD2.F32 R4, -RZ, R8.reuse.H0_H0 ;  /* 0x20000008ff047230 */ /* 0x100fe40000004100 */
[----:B------:R-:W-:Y:S02]  /*0890*/  HADD2.F32 R5, -RZ, R8.H1_H1 ;  /* 0x30000008ff057230 */ /* 0x000fe40000004100 */
[----:B------:R-:W-:-:S03]  /*08a0*/  FMUL.FTZ R9, R9, R10 ;  /* 0x0000000a09097220 */ /* 0x000fc60000410000 */
[----:B------:R-:W-:Y:S01]  /*08b0*/  FADD.FTZ R4, R4, -R5 ;  /* 0x8000000504047221 */ /* 0x000fe20000010000 */
[----:B------:R-:W-:-:S04]  /*08c0*/  F2FP.F16.F32.PACK_AB R0, RZ, R0 ;  /* 0x00000000ff00723e */ /* 0x000fc800000000ff */
[----:B------:R-:W-:Y:S01]  /*08d0*/  F2FP.F16.F32.PACK_AB R9, R9, R4 ;  /* 0x000000040909723e */ /* 0x000fe200000000ff */
[----:B------:R-:W-:-:S04]  /*08e0*/  HADD2.F32 R5, -RZ, R0.H0_H0 ;  /* 0x20000000ff057230 */ /* 0x000fc80000004100 */
[----:B------:R-:W-:-:S05]  /*08f0*/  HADD2.F32 R0, -RZ, R9.H1_H1 ;  /* 0x30000009ff007230 */ /* 0x000fca0000004100 */
[----:B------:R-:W-:-:S05]  /*0900*/  FADD.FTZ R0, R0, R5 ;  /* 0x0000000500007221 */ /* 0x000fca0000010000 */
[----:B------:R-:W-:Y:S02]  /*0910*/  F2FP.F16.F32.PACK_AB R15, RZ, R0 ;  /* 0x00000000ff0f723e */ /* 0x000fe400000000ff */
[----:B------:R-:W-:Y:S01]  /*0920*/  MOV R0, 0x0 ;  /* 0x0000000000007802 */ /* 0x000fe20000000f00 */
[----:B------:R-:W-:Y:S04]  /*0930*/  STG.E.U16 desc[UR36][R2.64], R9 ;  /* 0x0000000902007986 */ /* 0x000fe8000c101524 */
[----:B------:R1:W-:Y:S02]  /*0940*/  STG.E.U16 desc[UR36][R2.64+0x2], R15 ;  /* 0x0000020f02007986 */ /* 0x0003e4000c101524 */
[----:B-1----:R1:W2:Y:S01]  /*0950*/  LDC.64 R14, c[0x4][R0] ;  /* 0x01000000000e7b82 */ /* 0x0022a20000000a00 */
[----:B0-----:R-:W-:Y:S01]  /*0960*/  IMAD.U32 R4, RZ, RZ, UR4 ;  /* 0x00000004ff047e24 */ /* 0x001fe2000f8e00ff */
[----:B------:R-:W-:Y:S01]  /*0970*/  MOV R5, UR5 ;  /* 0x0000000500057c02 */ /* 0x000fe20008000f00 */
[----:B------:R-:W-:Y:S01]  /*0980*/  IMAD.MOV.U32 R8, RZ, RZ, 0x219 ;  /* 0x00000219ff087424 */ /* 0x000fe200078e00ff */
[----:B------:R-:W-:-:S02]  /*0990*/  MOV R6, UR6 ;  /* 0x0000000600067c02 */ /* 0x000fc40008000f00 */
[----:B------:R-:W-:Y:S02]  /*09a0*/  MOV R10, UR8 ;  /* 0x00000008000a7c02 */ /* 0x000fe40008000f00 */
[----:B------:R-:W-:Y:S02]  /*09b0*/  MOV R11, UR9 ;  /* 0x00000009000b7c02 */ /* 0x000fe40008000f00 */
[----:B-1----:R-:W-:-:S07]  /*09c0*/  MOV R13, RZ ;  /* 0x000000ff000d7202 */ /* 0x002fce0000000f00 */
[----:B------:R-:W-:-:S07]  /*09d0*/  LEPC R20, `(.L_x_18) ;  /* 0x000000001014794e */ /* 0x000fce0000000000 */
[----:B--2---:R-:W-:Y:S05]  /*09e0*/  CALL.ABS.NOINC R14 ;  /* 0x000000000e007343 */ /* 0x004fea0003c00000 */
.L_x_18:
[----:B------:R-:W-:Y:S05]  /*09f0*/  BSYNC.RECONVERGENT B6 ;  /* 0x0000000000067941 */ /* 0x000fea0003800200 */
.L_x_17:
[----:B------:R-:W1:Y:S02]  /*0a00*/  LDCU UR4, c[0x0][0x3f0] ;  /* 0x00007e00ff0477ac */ /* 0x000e640008000800 */
[----:B-1----:R-:W-:-:S13]  /*0a10*/  ISETP.GE.AND P0, PT, R16, UR4, PT ;  /* 0x0000000410007c0c */ /* 0x002fda000bf06270 */
[----:B------:R-:W-:Y:S05]  /*0a20*/  @P0 EXIT ;  /* 0x000000000000094d */ /* 0x000fea0003800000 */
[----:B------:R-:W-:Y:S01]  /*0a30*/  MOV R0, 0x0 ;  /* 0x0000000000007802 */ /* 0x000fe20000000f00 */
[----:B------:R-:W1:Y:S01]  /*0a40*/  LDCU.64 UR4, c[0x4][0x118] ;  /* 0x01002300ff0477ac */ /* 0x000e620008000a00 */
[----:B------:R-:W-:Y:S02]  /*0a50*/  HFMA2 R12, -RZ, RZ, 0, 5.9604644775390625e-08 ;  /* 0x00000001ff0c7431 */ /* 0x000fe400000001ff */
[----:B0-----:R-:W-:Y:S01]  /*0a60*/  IMAD.MOV.U32 R8, RZ, RZ, 0x219 ;  /* 0x00000219ff087424 */ /* 0x001fe200078e00ff */
[----:B------:R0:W2:Y:S01]  /*0a70*/  LDC.64 R2, c[0x4][R0] ;  /* 0x0100000000027b82 */ /* 0x0000a20000000a00 */
[----:B------:R-:W3:Y:S01]  /*0a80*/  LDCU.64 UR6, c[0x4][0x120] ;  /* 0x01002400ff0677ac */ /* 0x000ee20008000a00 */
[----:B------:R-:W-:Y:S01]  /*0a90*/  MOV R13, RZ ;  /* 0x000000ff000d7202 */ /* 0x000fe20000000f00 */
[----:B------:R-:W4:Y:S01]  /*0aa0*/  LDCU.64 UR8, c[0x4][0x30] ;  /* 0x01000600ff0877ac */ /* 0x000f220008000a00 */
[----:B-1----:R-:W-:Y:S01]  /*0ab0*/  IMAD.U32 R4, RZ, RZ, UR4 ;  /* 0x00000004ff047e24 */ /* 0x002fe2000f8e00ff */
[----:B------:R-:W-:-:S02]  /*0ac0*/  MOV R5, UR5 ;  /* 0x0000000500057c02 */ /* 0x000fc40008000f00 */
[----:B---3--:R-:W-:Y:S01]  /*0ad0*/  MOV R6, UR6 ;  /* 0x0000000600067c02 */ /* 0x008fe20008000f00 */
[----:B------:R-:W-:Y:S01]  /*0ae0*/  IMAD.U32 R7, RZ, RZ, UR7 ;  /* 0x00000007ff077e24 */ /* 0x000fe2000f8e00ff */
[----:B----4-:R-:W-:Y:S02]  /*0af0*/  MOV R10, UR8 ;  /* 0x00000008000a7c02 */ /* 0x010fe40008000f00 */
[----:B0-----:R-:W-:-:S07]  /*0b00*/  MOV R11, UR9 ;  /* 0x00000009000b7c02 */ /* 0x001fce0008000f00 */
[----:B------:R-:W-:-:S07]  /*0b10*/  LEPC R20, `(.L_x_19) ;  /* 0x000000001014794e */ /* 0x000fce0000000000 */
[----:B--2---:R-:W-:Y:S05]  /*0b20*/  CALL.ABS.NOINC R2 ;  /* 0x0000000002007343 */ /* 0x004fea0003c00000 */
.L_x_19:
[----:B------:R-:W-:Y:S05]  /*0b30*/  EXIT ;  /* 0x000000000000794d */ /* 0x000fea0003800000 */
.L_x_20:
        /* <DEDUP_REMOVED lines=12> */
.L_x_518:


//--------------------- .text._ZN4vllm38concat_and_cache_mla_rope_fused_kernelIN3c104HalfELb1E13__nv_bfloat16hLNS_18Fp8KVCacheDataTypeE2EEEvPKlPT_S8_PKS7_SA_illlliPT2_S6_iiiiPKf --------------------------
	.section	.text._ZN4vllm38concat_and_cache_mla_rope_fused_kernelIN3c104HalfELb1E13__nv_bfloat16hLNS_18Fp8KVCacheDataTypeE2EEEvPKlPT_S8_PKS7_SA_illlliPT2_S6_iiiiPKf,"ax",@progbits
	.align	128
        .global         _ZN4vllm38concat_and_cache_mla_rope_fused_kernelIN3c104HalfELb1E13__nv_bfloat16hLNS_18Fp8KVCacheDataTypeE2EEEvPKlPT_S8_PKS7_SA_illlliPT2_S6_iiiiPKf
        .type           _ZN4vllm38concat_and_cache_mla_rope_fused_kernelIN3c104HalfELb1E13__nv_bfloat16hLNS_18Fp8KVCacheDataTypeE2EEEvPKlPT_S8_PKS7_SA_illlliPT2_S6_iiiiPKf,@function
        .size           _ZN4vllm38concat_and_cache_mla_rope_fused_kernelIN3c104HalfELb1E13__nv_bfloat16hLNS_18Fp8KVCacheDataTypeE2EEEvPKlPT_S8_PKS7_SA_illlliPT2_S6_iiiiPKf,(.L_x_519 - _ZN4vllm38concat_and_cache_mla_rope_fused_kernelIN3c104HalfELb1E13__nv_bfloat16hLNS_18Fp8KVCacheDataTypeE2EEEvPKlPT_S8_PKS7_SA_illlliPT2_S6_iiiiPKf)
        .other          _ZN4vllm38concat_and_cache_mla_rope_fused_kernelIN3c104HalfELb1E13__nv_bfloat16hLNS_18Fp8KVCacheDataTypeE2EEEvPKlPT_S8_PKS7_SA_illlliPT2_S6_iiiiPKf,@"STO_CUDA_ENTRY STV_DEFAULT"
_ZN4vllm38concat_and_cache_mla_rope_fused_kernelIN3c104HalfELb1E13__nv_bfloat16hLNS_18Fp8KVCacheDataTypeE2EEEvPKlPT_S8_PKS7_SA_illlliPT2_S6_iiiiPKf:
.text._ZN4vllm38concat_and_cache_mla_rope_fused_kernelIN3c104HalfELb1E13__nv_bfloat16hLNS_18Fp8KVCacheDataTypeE2EEEvPKlPT_S8_PKS7_SA_illlliPT2_S6_iiiiPKf:
        /* <DEDUP_REMOVED lines=46> */
.L_x_23:
        /* <DEDUP_REMOVED lines=11> */
[----:B------:R-:W-:Y:S01]  /*0390*/  ISETP.GE.AND P4, PT, R7, RZ, PT ;  /* 0x000000ff0700720c */ /* 0x000fe20003f86270 */
[----:B------:R-:W-:-:S06]  /*03a0*/  IMAD.MOV.U32 R7, RZ, RZ, R21 ;  /* 0x000000ffff077224 */ /* 0x000fcc00078e0015 */
[----:B------:R-:W-:-:S06]  /*03b0*/  @P2 IADD3 R6, PT, PT, R6, 0x1, RZ ;  /* 0x0000000106062810 */ /* 0x000fcc0007ffe0ff */
[----:B------:R-:W-:-:S05]  /*03c0*/  @!P4 IMAD.MOV R6, RZ, RZ, -R6 ;  /* 0x000000ffff06c224 */ /* 0x000fca00078e0a06 */
[----:B------:R-:W-:Y:S02]  /*03d0*/  SEL R9, R20, R6, !P1 ;  /* 0x0000000614097207 */ /* 0x000fe40004800000 */
[----:B------:R-:W-:Y:S02]  /*03e0*/  MOV R6, R2 ;  /* 0x0000000200067202 */ /* 0x000fe40000000f00 */
[----:B------:R-:W-:Y:S02]  /*03f0*/  SHF.R.S32.HI R8, RZ, 0x1f, R9 ;  /* 0x0000001fff087819 */ /* 0x000fe40000011409 */
[C---:B------:R-:W-:Y:S01]  /*0400*/  IADD3 R11, PT, PT, -R9.reuse, RZ, RZ ;  /* 0x000000ff090b7210 */ /* 0x040fe20007ffe1ff */
[----:B------:R-:W-:-:S04]  /*0410*/  IMAD.WIDE.U32 R6, R9, UR6, R6 ;  /* 0x0000000609067c25 */ /* 0x000fc8000f8e0006 */
[----:B------:R-:W-:Y:S02]  /*0420*/  IMAD R8, R8, UR6, RZ ;  /* 0x0000000608087c24 */ /* 0x000fe4000f8e02ff */
[----:B------:R-:W-:Y:S02]  /*0430*/  IMAD R11, R17, R11, R22 ;  /* 0x0000000b110b7224 */ /* 0x000fe400078e0216 */
[----:B------:R-:W-:-:S03]  /*0440*/  IMAD R8, R9, UR7, R8 ;  /* 0x0000000709087c24 */ /* 0x000fc6000f8e0208 */
[----:B------:R-:W-:Y:S02]  /*0450*/  SHF.R.S32.HI R9, RZ, 0x1f, R11 ;  /* 0x0000001fff097819 */ /* 0x000fe4000001140b */
[----:B------:R-:W-:-:S04]  /*0460*/  IADD3 R10, P2, PT, R11, R6, RZ ;  /* 0x000000060b0a7210 */ /* 0x000fc80007f5e0ff */
[----:B------:R-:W-:Y:S01]  /*0470*/  IADD3.X R7, PT, PT, R9, R7, R8, P2, !PT ;  /* 0x0000000709077210 */ /* 0x000fe200017fe408 */
[----:B------:R-:W-:Y:S01]  /*0480*/  IMAD.WIDE R8, R11, 0x2, R4 ;  /* 0x000000020b087825 */ /* 0x000fe200078e0204 */
[----:B------:R-:W-:-:S04]  /*0490*/  LEA R6, P2, R10, UR8, 0x1 ;  /* 0x000000080a067c11 */ /* 0x000fc8000f8408ff */
[----:B------:R-:W-:Y:S01]  /*04a0*/  LEA.HI.X R7, R10, UR9, R7, 0x1, P2 ;  /* 0x000000090a077c11 */ /* 0x000fe200090f0c07 */
[C---:B------:R-:W-:Y:S01]  /*04b0*/  IMAD.WIDE R10, R17.reuse, 0x2, R8 ;  /* 0x00000002110a7825 */ /* 0x040fe200078e0208 */
[----:B------:R-:W2:Y:S03]  /*04c0*/  LDG.E.U16.CONSTANT R23, desc[UR36][R8.64] ;  /* 0x0000002408177981 */ /* 0x000ea6000c1e9500 */
[----:B------:R-:W-:Y:S01]  /*04d0*/  IMAD.WIDE R12, R17, 0x2, R6 ;  /* 0x00000002110c7825 */ /* 0x000fe200078e0206 */
[----:B------:R-:W3:Y:S04]  /*04e0*/  LDG.E.U16 R24, desc[UR36][R6.64] ;  /* 0x0000002406187981 */ /* 0x000ee8000c1e1500 */
[----:B------:R-:W4:Y:S04]  /*04f0*/  LDG.E.U16.CONSTANT R10, desc[UR36][R10.64] ;  /* 0x000000240a0a7981 */ /* 0x000f28000c1e9500 */
[----:B------:R-:W5:Y:S01]  /*0500*/  LDG.E.U16 R25, desc[UR36][R12.64] ;  /* 0x000000240c197981 */ /* 0x000f62000c1e1500 */
[----:B------:R-:W-:-:S04]  /*0510*/  IADD3 R22, PT, PT, R14, R22, RZ ;  /* 0x000000160e167210 */ /* 0x000fc80007ffe0ff */
[----:B------:R-:W-:Y:S01]  /*0520*/  ISETP.GE.AND P2, PT, R22, R19, PT ;  /* 0x000000131600720c */ /* 0x000fe20003f46270 */
[----:B--2---:R-:W-:Y:S02]  /*0530*/  HADD2.F32 R23, -RZ, R23.H0_H0 ;  /* 0x20000017ff177230 */ /* 0x004fe40000004100 */
[----:B---3--:R-:W-:Y:S02]  /*0540*/  HADD2.F32 R24, -RZ, R24.H0_H0 ;  /* 0x20000018ff187230 */ /* 0x008fe40000004100 */
[----:B----4-:R-:W-:Y:S02]  /*0550*/  HADD2.F32 R27, -RZ, R10.H0_H0 ;  /* 0x2000000aff1b7230 */ /* 0x010fe40000004100 */
[----:B-----5:R-:W-:Y:S02]  /*0560*/  HADD2.F32 R26, -RZ, R25.H0_H0 ;  /* 0x20000019ff1a7230 */ /* 0x020fe40000004100 */
[----:B------:R-:W-:-:S03]  /*0570*/  FMUL.FTZ R25, R24, R23 ;  /* 0x0000001718197220 */ /* 0x000fc60000410000 */
        /* <DEDUP_REMOVED lines=11> */
[----:B------:R-:W-:Y:S01]  /*0630*/  FADD.FTZ R9, R9, R24 ;  /* 0x0000001809097221 */ /* 0x000fe20000010000 */
[----:B------:R0:W-:Y:S04]  /*0640*/  STG.E.U16 desc[UR36][R6.64], R8 ;  /* 0x0000000806007986 */ /* 0x0001e8000c101524 */
[----:B------:R-:W-:-:S05]  /*0650*/  F2FP.F16.F32.PACK_AB R9, RZ, R9 ;  /* 0x00000009ff09723e */ /* 0x000fca00000000ff */
[----:B------:R0:W-:Y:S01]  /*0660*/  STG.E.U16 desc[UR36][R12.64], R9 ;  /* 0x000000090c007986 */ /* 0x0001e2000c101524 */
[----:B------:R-:W-:Y:S05]  /*0670*/  @!P2 BRA `(.L_x_23) ;  /* 0xfffffffc0018a947 */ /* 0x000fea000383ffff */
.L_x_22:
[----:B------:R-:W-:Y:S05]  /*0680*/  BSYNC.RECONVERGENT B0 ;  /* 0x0000000000007941 */ /* 0x000fea0003800200 */
.L_x_21:
[----:B------:R-:W-:Y:S05]  /*0690*/  @!P0 EXIT ;  /* 0x000000000000894d */ /* 0x000fea0003800000 */
[----:B------:R-:W-:Y:S01]  /*06a0*/  ISETP.GE.AND P0, PT, R18, R17, PT ;  /* 0x000000111200720c */ /* 0x000fe20003f06270 */
[----:B------:R-:W-:-:S12]  /*06b0*/  BSSY.RECONVERGENT B6, `(.L_x_24) ;  /* 0x0000035000067945 */ /* 0x000fd80003800200 */
[----:B------:R-:W-:Y:S05]  /*06c0*/  @P0 BRA `(.L_x_25) ;  /* 0x0000000000cc0947 */ /* 0x000fea0003800000 */
[----:B0-----:R-:W0:Y:S01]  /*06d0*/  LDC.64 R6, c[0x0][0x390] ;  /* 0x0000e400ff067b82 */ /* 0x001e220000000a00 */
[----:B------:R-:W1:Y:S01]  /*06e0*/  LDCU.64 UR4, c[0x0][0x3c0] ;  /* 0x00007800ff0477ac */ /* 0x000e620008000a00 */
[----:B------:R-:W-:Y:S01]  /*06f0*/  IMAD.WIDE.U32 R4, R18, 0x2, R4 ;  /* 0x0000000212047825 */ /* 0x000fe200078e0004 */
        /* <DEDUP_REMOVED lines=8> */
[----:B------:R-:W-:Y:S02]  /*0780*/  IMAD.WIDE.U32 R6, R17, 0x2, R4 ;  /* 0x0000000211067825 */ /* 0x000fe400078e0004 */
[----:B------:R-:W4:Y:S02]  /*0790*/  LDG.E.U16.CONSTANT R4, desc[UR36][R4.64] ;  /* 0x0000002404047981 */ /* 0x000f24000c1e9500 */
[----:B------:R-:W-:-:S02]  /*07a0*/  IMAD.WIDE.U32 R2, R18, 0x2, R14 ;  /* 0x0000000212027825 */ /* 0x000fc400078e000e */
[----:B------:R2:W5:Y:S02]  /*07b0*/  LDG.E.U16.CONSTANT R6, desc[UR36][R6.64] ;  /* 0x0000002406067981 */ /* 0x000564000c1e9500 */
[----:B------:R-:W-:Y:S02]  /*07c0*/  IMAD.WIDE.U32 R14, R9, 0x2, R14 ;  /* 0x00000002090e7825 */ /* 0x000fe400078e000e */
[----:B------:R-:W3:Y:S04]  /*07d0*/  LDG.E.U16 R0, desc[UR36][R2.64] ;  /* 0x0000002402007981 */ /* 0x000ee8000c1e1500 */
[----:B------:R-:W3:Y:S01]  /*07e0*/  LDG.E.U16 R8, desc[UR36][R14.64] ;  /* 0x000000240e087981 */ /* 0x000ee2000c1e1500 */
[----:B------:R-:W-:Y:S02]  /*07f0*/  HFMA2 R12, -RZ, RZ, 0, 5.9604644775390625e-08 ;  /* 0x00000001ff0c7431 */ /* 0x000fe400000001ff */
[----:B--2---:R-:W-:-:S02]  /*0800*/  IMAD.U32 R7, RZ, RZ, UR7 ;  /* 0x00000007ff077e24 */ /* 0x004fc4000f8e00ff */
[----:B----4-:R-:W-:Y:S02]  /*0810*/  HADD2.F32 R9, -RZ, R4.H0_H0 ;  /* 0x20000004ff097230 */ /* 0x010fe40000004100 */
[----:B-----5:R-:W-:Y:S02]  /*0820*/  HADD2.F32 R11, -RZ, R6.H0_H0 ;  /* 0x20000006ff0b7230 */ /* 0x020fe40000004100 */
[----:B---3--:R-:W-:Y:S02]  /*0830*/  HADD2.F32 R0, -RZ, R0.H0_H0 ;  /* 0x20000000ff007230 */ /* 0x008fe40000004100 */
        /* <DEDUP_REMOVED lines=13> */
[----:B------:R-:W-:Y:S01]  /*0910*/  FADD.FTZ R0, R0, R5 ;  /* 0x0000000500007221 */ /* 0x000fe20000010000 */
[----:B------:R-:W-:Y:S04]  /*0920*/  STG.E.U16 desc[UR36][R2.64], R9 ;  /* 0x0000000902007986 */ /* 0x000fe8000c101524 */
[----:B------:R-:W-:Y:S02]  /*0930*/  F2FP.F16.F32.PACK_AB R17, RZ, R0 ;  /* 0x00000000ff11723e */ /* 0x000fe400000000ff */
[----:B------:R-:W-:-:S03]  /*0940*/  MOV R0, 0x0 ;  /* 0x0000000000007802 */ /* 0x000fc60000000f00 */
[----:B------:R1:W-:Y:S02]  /*0950*/  STG.E.U16 desc[UR36][R14.64], R17 ;  /* 0x000000110e007986 */ /* 0x0003e4000c101524 */
[----:B-1----:R1:W2:Y:S01]  /*0960*/  LDC.64 R16, c[0x4][R0] ;  /* 0x0100000000107b82 */ /* 0x0022a20000000a00 */
[----:B0-----:R-:W-:Y:S01]  /*0970*/  IMAD.U32 R4, RZ, RZ, UR4 ;  /* 0x00000004ff047e24 */ /* 0x001fe2000f8e00ff */
[----:B------:R-:W-:Y:S01]  /*0980*/  MOV R5, UR5 ;  /* 0x0000000500057c02 */ /* 0x000fe20008000f00 */
[----:B------:R-:W-:Y:S01]  /*0990*/  IMAD.MOV.U32 R8, RZ, RZ, 0x219 ;  /* 0x00000219ff087424 */ /* 0x000fe200078e00ff */
[----:B------:R-:W-:Y:S02]  /*09a0*/  MOV R6, UR6 ;  /* 0x0000000600067c02 */ /* 0x000fe40008000f00 */
[----:B------:R-:W-:Y:S02]  /*09b0*/  MOV R10, UR8 ;  /* 0x00000008000a7c02 */ /* 0x000fe40008000f00 */
[----:B------:R-:W-:-:S02]  /*09c0*/  MOV R11, UR9 ;  /* 0x00000009000b7c02 */ /* 0x000fc40008000f00 */
[----:B-1----:R-:W-:-:S07]  /*09d0*/  MOV R13, RZ ;  /* 0x000000ff000d7202 */ /* 0x002fce0000000f00 */
[----:B------:R-:W-:-:S07]  /*09e0*/  LEPC R20, `(.L_x_25) ;  /* 0x000000001014794e */ /* 0x000fce0000000000 */
[----:B--2---:R-:W-:Y:S05]  /*09f0*/  CALL.ABS.NOINC R16 ;  /* 0x0000000010007343 */ /* 0x004fea0003c00000 */
.L_x_25:
[----:B------:R-:W-:Y:S05]  /*0a00*/  BSYNC.RECONVERGENT B6 ;  /* 0x0000000000067941 */ /* 0x000fea0003800200 */
.L_x_24:
[----:B------:R-:W1:Y:S02]  /*0a10*/  LDCU UR4, c[0x0][0x3f0] ;  /* 0x00007e00ff0477ac */ /* 0x000e640008000800 */
[----:B-1----:R-:W-:-:S13]  /*0a20*/  ISETP.GE.AND P0, PT, R18, UR4, PT ;  /* 0x0000000412007c0c */ /* 0x002fda000bf06270 */
[----:B------:R-:W-:Y:S05]  /*0a30*/  @P0 EXIT ;  /* 0x000000000000094d */ /* 0x000fea0003800000 */
[----:B------:R-:W-:Y:S01]  /*0a40*/  MOV R0, 0x0 ;  /* 0x0000000000007802 */ /* 0x000fe20000000f00 */
[----:B------:R-:W1:Y:S01]  /*0a50*/  LDCU.64 UR4, c[0x4][0x118] ;  /* 0x01002300ff0477ac */ /* 0x000e620008000a00 */
[----:B0-----:R-:W-:Y:S02]  /*0a60*/  HFMA2 R12, -RZ, RZ, 0, 5.9604644775390625e-08 ;  /* 0x00000001ff0c7431 */ /* 0x001fe400000001ff */
[----:B------:R-:W-:Y:S01]  /*0a70*/  IMAD.MOV.U32 R8, RZ, RZ, 0x219 ;  /* 0x00000219ff087424 */ /* 0x000fe200078e00ff */
        /* <DEDUP_REMOVED lines=12> */
.L_x_26:
[----:B------:R-:W-:Y:S05]  /*0b40*/  EXIT ;  /* 0x000000000000794d */ /* 0x000fea0003800000 */
.L_x_27:
        /* <DEDUP_REMOVED lines=11> */
.L_x_519:


//--------------------- .text._ZN4vllm38concat_and_cache_mla_rope_fused_kernelIfLb0E13__nv_bfloat16hLNS_18Fp8KVCacheDataTypeE2EEEvPKlPT_S6_PKS5_S8_illlliPT2_S4_iiiiPKf --------------------------
	.section	.text._ZN4vllm38concat_and_cache_mla_rope_fused_kernelIfLb0E13__nv_bfloat16hLNS_18Fp8KVCacheDataTypeE2EEEvPKlPT_S6_PKS5_S8_illlliPT2_S4_iiiiPKf,"ax",@progbits
	.align	128
        .global         _ZN4vllm38concat_and_cache_mla_rope_fused_kernelIfLb0E13__nv_bfloat16hLNS_18Fp8KVCacheDataTypeE2EEEvPKlPT_S6_PKS5_S8_illlliPT2_S4_iiiiPKf
        .type           _ZN4vllm38concat_and_cache_mla_rope_fused_kernelIfLb0E13__nv_bfloat16hLNS_18Fp8KVCacheDataTypeE2EEEvPKlPT_S6_PKS5_S8_illlliPT2_S4_iiiiPKf,@function
        .size           _ZN4vllm38concat_and_cache_mla_rope_fused_kernelIfLb0E13__nv_bfloat16hLNS_18Fp8KVCacheDataTypeE2EEEvPKlPT_S6_PKS5_S8_illlliPT2_S4_iiiiPKf,(.L_x_520 - _ZN4vllm38concat_and_cache_mla_rope_fused_kernelIfLb0E13__nv_bfloat16hLNS_18Fp8KVCacheDataTypeE2EEEvPKlPT_S6_PKS5_S8_illlliPT2_S4_iiiiPKf)
        .other          _ZN4vllm38concat_and_cache_mla_rope_fused_kernelIfLb0E13__nv_bfloat16hLNS_18Fp8KVCacheDataTypeE2EEEvPKlPT_S6_PKS5_S8_illlliPT2_S4_iiiiPKf,@"STO_CUDA_ENTRY STV_DEFAULT"
_ZN4vllm38concat_and_cache_mla_rope_fused_kernelIfLb0E13__nv_bfloat16hLNS_18Fp8KVCacheDataTypeE2EEEvPKlPT_S6_PKS5_S8_illlliPT2_S4_iiiiPKf:
.text._ZN4vllm38concat_and_cache_mla_rope_fused_kernelIfLb0E13__nv_bfloat16hLNS_18Fp8KVCacheDataTypeE2EEEvPKlPT_S6_PKS5_S8_illlliPT2_S4_iiiiPKf:
        /* <DEDUP_REMOVED lines=46> */
.L_x_30:
[----:B------:R-:W-:Y:S02]  /*02e0*/  IABS R6, R13 ;  /* 0x0000000d00067213 */ /* 0x000fe40000000000 */
[----:B------:R-:W-:Y:S02]  /*02f0*/  IABS R7, R20 ;  /* 0x0000001400077213 */ /* 0x000fe40000000000 */
[----:B0-----:R-:W-:-:S03]  /*0300*/  IADD3 R8, PT, PT, RZ, -R6, RZ ;  /* 0x80000006ff087210 */ /* 0x001fc60007ffe0ff */
[----:B------:R-:W-:-:S04]  /*0310*/  IMAD.HI.U32 R6, R14, R7, RZ ;  /* 0x000000070e067227 */ /* 0x000fc800078e00ff */
[----:B------:R-:W-:Y:S01]  /*0320*/  IMAD R7, R6, R8, R7 ;  /* 0x0000000806077224 */ /* 0x000fe200078e0207 */
[----:B------:R-:W-:-:S04]  /*0330*/  IABS R8, R13 ;  /* 0x0000000d00087213 */ /* 0x000fc80000000000 */
        /* <DEDUP_REMOVED lines=24> */
[----:B------:R-:W2:Y:S01]  /*04c0*/  LDG.E.CONSTANT R6, desc[UR36][R6.64] ;  /* 0x0000002406067981 */ /* 0x000ea2000c1e9900 */
[----:B------:R-:W-:-:S03]  /*04d0*/  LEA.HI.X R9, R22, UR9, R9, 0x2, P2 ;  /* 0x0000000916097c11 */ /* 0x000fc600090f1409 */
[----:B------:R-:W3:Y:S04]  /*04e0*/  LDG.E.CONSTANT R10, desc[UR36][R10.64] ;  /* 0x000000240a0a7981 */ /* 0x000ee8000c1e9900 */
[----:B------:R-:W3:Y:S04]  /*04f0*/  LDG.E R23, desc[UR36][R8.64+0x4] ;  /* 0x0000042408177981 */ /* 0x000ee8000c1e1900 */
[----:B------:R-:W4:Y:S01]  /*0500*/  LDG.E R21, desc[UR36][R8.64] ;  /* 0x0000002408157981 */ /* 0x000f22000c1e1900 */
[----:B------:R-:W-:-:S04]  /*0510*/  IADD3 R20, PT, PT, R12, R20, RZ ;  /* 0x000000140c147210 */ /* 0x000fc80007ffe0ff */
[----:B------:R-:W-:Y:S01]  /*0520*/  ISETP.GE.AND P2, PT, R20, R17, PT ;  /* 0x000000111400720c */ /* 0x000fe20003f46270 */
[-C--:B---3--:R-:W-:Y:S01]  /*0530*/  FMUL.FTZ R25, R10, R23.reuse ;  /* 0x000000170a197220 */ /* 0x088fe20000410000 */
[----:B--2---:R-:W-:-:S03]  /*0540*/  FMUL.FTZ R23, R6, R23 ;  /* 0x0000001706177220 */ /* 0x004fc60000410000 */
[-C--:B----4-:R-:W-:Y:S01]  /*0550*/  FFMA.FTZ R25, R6, R21.reuse, -R25 ;  /* 0x0000001506197223 */ /* 0x090fe20000010819 */
[----:B------:R-:W-:-:S04]  /*0560*/  FFMA.FTZ R23, R10, R21, R23 ;  /* 0x000000150a177223 */ /* 0x000fc80000010017 */
[----:B------:R0:W-:Y:S04]  /*0570*/  STG.E desc[UR36][R8.64], R25 ;  /* 0x0000001908007986 */ /* 0x0001e8000c101924 */
[----:B------:R0:W-:Y:S01]  /*0580*/  STG.E desc[UR36][R8.64+0x4], R23 ;  /* 0x0000041708007986 */ /* 0x0001e2000c101924 */
[----:B------:R-:W-:Y:S05]  /*0590*/  @!P2 BRA `(.L_x_30) ;  /* 0xfffffffc0050a947 */ /* 0x000fea000383ffff */
.L_x_29:
[----:B------:R-:W-:Y:S05]  /*05a0*/  BSYNC.RECONVERGENT B0 ;  /* 0x0000000000007941 */ /* 0x000fea0003800200 */
.L_x_28:
        /* <DEDUP_REMOVED lines=11> */
[----:B------:R3:W4:Y:S04]  /*0660*/  LDG.E.CONSTANT R4, desc[UR36][R4.64] ;  /* 0x0000002404047981 */ /* 0x000728000c1e9900 */
[----:B------:R5:W4:Y:S01]  /*0670*/  LDG.E.CONSTANT R6, desc[UR36][R6.64] ;  /* 0x0000002406067981 */ /* 0x000b22000c1e9900 */
[----:B-1----:R-:W-:-:S04]  /*0680*/  IMAD.WIDE.U32 R8, R15, UR4, R8 ;  /* 0x000000040f087c25 */ /* 0x002fc8000f8e0008 */
[----:B------:R-:W-:Y:S01]  /*0690*/  IMAD R15, R15, UR5, R9 ;  /* 0x000000050f0f7c24 */ /* 0x000fe2000f8e0209 */
[C---:B0-----:R-:W-:Y:S01]  /*06a0*/  LEA R2, P0, R8.reuse, UR6, 0x2 ;  /* 0x0000000608027c11 */ /* 0x041fe2000f8010ff */
[----:B------:R-:W3:Y:S03]  /*06b0*/  LDCU.64 UR4, c[0x4][0x118] ;  /* 0x01002300ff0477ac */ /* 0x000ee60008000a00 */
[----:B------:R-:W-:Y:S01]  /*06c0*/  LEA.HI.X R3, R8, UR7, R15, 0x2, P0 ;  /* 0x0000000708037c11 */ /* 0x000fe200080f140f */
[----:B------:R-:W5:Y:S04]  /*06d0*/  LDCU.64 UR6, c[0x4][0x120] ;  /* 0x01002400ff0677ac */ /* 0x000f680008000a00 */
[----:B------:R-:W4:Y:S04]  /*06e0*/  LDG.E R9, desc[UR36][R2.64+0x4] ;  /* 0x0000042402097981 */ /* 0x000f28000c1e1900 */
[----:B------:R-:W4:Y:S01]  /*06f0*/  LDG.E R15, desc[UR36][R2.64] ;  /* 0x00000024020f7981 */ /* 0x000f22000c1e1900 */
[----:B------:R-:W-:-:S04]  /*0700*/  MOV R0, 0x0 ;  /* 0x0000000000007802 */ /* 0x000fc80000000f00 */
[----:B------:R0:W1:Y:S01]  /*0710*/  LDC.64 R16, c[0x4][R0] ;  /* 0x0100000000107b82 */ /* 0x0000620000000a00 */
[----:B------:R-:W-:Y:S01]  /*0720*/  HFMA2 R12, -RZ, RZ, 0, 5.9604644775390625e-08 ;  /* 0x00000001ff0c7431 */ /* 0x000fe200000001ff */
[----:B---3--:R-:W-:Y:S01]  /*0730*/  MOV R5, UR5 ;  /* 0x0000000500057c02 */ /* 0x008fe20008000f00 */
[----:B--2---:R-:W-:Y:S01]  /*0740*/  IMAD.U32 R10, RZ, RZ, UR8 ;  /* 0x00000008ff0a7e24 */ /* 0x004fe2000f8e00ff */
[----:B-----5:R-:W-:Y:S01]  /*0750*/  MOV R7, UR7 ;  /* 0x0000000700077c02 */ /* 0x020fe20008000f00 */
[----:B------:R-:W-:Y:S02]  /*0760*/  IMAD.MOV.U32 R8, RZ, RZ, 0x219 ;  /* 0x00000219ff087424 */ /* 0x000fe400078e00ff */
[-C--:B----4-:R-:W-:Y:S01]  /*0770*/  FMUL.FTZ R11, R6, R9.reuse ;  /* 0x00000009060b7220 */ /* 0x090fe20000410000 */
[----:B------:R-:W-:-:S03]  /*0780*/  FMUL.FTZ R13, R4, R9 ;  /* 0x00000009040d7220 */ /* 0x000fc60000410000 */
[-C--:B------:R-:W-:Y:S01]  /*0790*/  FFMA.FTZ R9, R4, R15.reuse, -R11 ;  /* 0x0000000f04097223 */ /* 0x080fe2000001080b */
[----:B------:R-:W-:-:S04]  /*07a0*/  FFMA.FTZ R15, R6, R15, R13 ;  /* 0x0000000f060f7223 */ /* 0x000fc8000001000d */
[----:B------:R0:W-:Y:S04]  /*07b0*/  STG.E desc[UR36][R2.64], R9 ;  /* 0x0000000902007986 */ /* 0x0001e8000c101924 */
[----:B------:R0:W-:Y:S01]  /*07c0*/  STG.E desc[UR36][R2.64+0x4], R15 ;  /* 0x0000040f02007986 */ /* 0x0001e2000c101924 */
[----:B------:R-:W-:Y:S01]  /*07d0*/  IMAD.U32 R4, RZ, RZ, UR4 ;  /* 0x00000004ff047e24 */ /* 0x000fe2000f8e00ff */
[----:B------:R-:W-:Y:S01]  /*07e0*/  MOV R11, UR9 ;  /* 0x00000009000b7c02 */ /* 0x000fe20008000f00 */
[----:B------:R-:W-:Y:S02]  /*07f0*/  IMAD.U32 R6, RZ, RZ, UR6 ;  /* 0x00000006ff067e24 */ /* 0x000fe4000f8e00ff */
[----:B-1----:R-:W-:-:S07]  /*0800*/  IMAD.MOV.U32 R13, RZ, RZ, RZ ;  /* 0x000000ffff0d7224 */ /* 0x002fce00078e00ff */
[----:B------:R-:W-:-:S07]  /*0810*/  LEPC R20, `(.L_x_32) ;  /* 0x000000001014794e */ /* 0x000fce0000000000 */
[----:B0-----:R-:W-:Y:S05]  /*0820*/  CALL.ABS.NOINC R16 ;  /* 0x0000000010007343 */ /* 0x001fea0003c00000 */
.L_x_32:
[----:B------:R-:W-:Y:S05]  /*0830*/  BSYNC.RECONVERGENT B6 ;  /* 0x0000000000067941 */ /* 0x000fea0003800200 */
.L_x_31:
        /* <DEDUP_REMOVED lines=19> */
.L_x_33:
[----:B------:R-:W-:Y:S05]  /*0970*/  EXIT ;  /* 0x000000000000794d */ /* 0x000fea0003800000 */
.L_x_34:
        /* <DEDUP_REMOVED lines=16> */
.L_x_520:


//--------------------- .text._ZN4vllm38concat_and_cache_mla_rope_fused_kernelIfLb1E13__nv_bfloat16hLNS_18Fp8KVCacheDataTypeE2EEEvPKlPT_S6_PKS5_S8_illlliPT2_S4_iiiiPKf --------------------------
	.section	.text._ZN4vllm38concat_and_cache_mla_rope_fused_kernelIfLb1E13__nv_bfloat16hLNS_18Fp8KVCacheDataTypeE2EEEvPKlPT_S6_PKS5_S8_illlliPT2_S4_iiiiPKf,"ax",@progbits
	.align	128
        .global         _ZN4vllm38concat_and_cache_mla_rope_fused_kernelIfLb1E13__nv_bfloat16hLNS_18Fp8KVCacheDataTypeE2EEEvPKlPT_S6_PKS5_S8_illlliPT2_S4_iiiiPKf
        .type           _ZN4vllm38concat_and_cache_mla_rope_fused_kernelIfLb1E13__nv_bfloat16hLNS_18Fp8KVCacheDataTypeE2EEEvPKlPT_S6_PKS5_S8_illlliPT2_S4_iiiiPKf,@function
        .size           _ZN4vllm38concat_and_cache_mla_rope_fused_kernelIfLb1E13__nv_bfloat16hLNS_18Fp8KVCacheDataTypeE2EEEvPKlPT_S6_PKS5_S8_illlliPT2_S4_iiiiPKf,(.L_x_521 - _ZN4vllm38concat_and_cache_mla_rope_fused_kernelIfLb1E13__nv_bfloat16hLNS_18Fp8KVCacheDataTypeE2EEEvPKlPT_S6_PKS5_S8_illlliPT2_S4_iiiiPKf)
        .other          _ZN4vllm38concat_and_cache_mla_rope_fused_kernelIfLb1E13__nv_bfloat16hLNS_18Fp8KVCacheDataTypeE2EEEvPKlPT_S6_PKS5_S8_illlliPT2_S4_iiiiPKf,@"STO_CUDA_ENTRY STV_DEFAULT"
_ZN4vllm38concat_and_cache_mla_rope_fused_kernelIfLb1E13__nv_bfloat16hLNS_18Fp8KVCacheDataTypeE2EEEvPKlPT_S6_PKS5_S8_illlliPT2_S4_iiiiPKf:
.text._ZN4vllm38concat_and_cache_mla_rope_fused_kernelIfLb1E13__nv_bfloat16hLNS_18Fp8KVCacheDataTypeE2EEEvPKlPT_S6_PKS5_S8_illlliPT2_S4_iiiiPKf:
        /* <DEDUP_REMOVED lines=46> */
.L_x_37:
        /* <DEDUP_REMOVED lines=29> */
[C---:B------:R-:W-:Y:S02]  /*04b0*/  IMAD.WIDE R10, R17.reuse, 0x4, R8 ;  /* 0x00000004110a7825 */ /* 0x040fe400078e0208 */
[----:B------:R-:W2:Y:S02]  /*04c0*/  LDG.E.CONSTANT R8, desc[UR36][R8.64] ;  /* 0x0000002408087981 */ /* 0x000ea4000c1e9900 */
[----:B------:R-:W-:Y:S02]  /*04d0*/  IMAD.WIDE R12, R17, 0x4, R6 ;  /* 0x00000004110c7825 */ /* 0x000fe400078e0206 */
[----:B------:R-:W3:Y:S04]  /*04e0*/  LDG.E.CONSTANT R10, desc[UR36][R10.64] ;  /* 0x000000240a0a7981 */ /* 0x000ee8000c1e9900 */
[----:B------:R-:W3:Y:S04]  /*04f0*/  LDG.E R25, desc[UR36][R12.64] ;  /* 0x000000240c197981 */ /* 0x000ee8000c1e1900 */
[----:B------:R-:W4:Y:S01]  /*0500*/  LDG.E R23, desc[UR36][R6.64] ;  /* 0x0000002406177981 */ /* 0x000f22000c1e1900 */
[----:B------:R-:W-:-:S05]  /*0510*/  IMAD.IADD R22, R14, 0x1, R22 ;  /* 0x000000010e167824 */ /* 0x000fca00078e0216 */
        /* <DEDUP_REMOVED lines=8> */
.L_x_36:
[----:B------:R-:W-:Y:S05]  /*05a0*/  BSYNC.RECONVERGENT B0 ;  /* 0x0000000000007941 */ /* 0x000fea0003800200 */
.L_x_35:
[----:B------:R-:W-:Y:S05]  /*05b0*/  @!P0 EXIT ;  /* 0x000000000000894d */ /* 0x000fea0003800000 */
[----:B------:R-:W-:Y:S01]  /*05c0*/  ISETP.GE.AND P0, PT, R16, R17, PT ;  /* 0x000000111000720c */ /* 0x000fe20003f06270 */
[----:B------:R-:W-:-:S12]  /*05d0*/  BSSY.RECONVERGENT B6, `(.L_x_38) ;  /* 0x0000027000067945 */ /* 0x000fd80003800200 */
[----:B------:R-:W-:Y:S05]  /*05e0*/  @P0 BRA `(.L_x_39) ;  /* 0x0000000000940947 */ /* 0x000fea0003800000 */
[----:B0-----:R-:W0:Y:S01]  /*05f0*/  LDC.64 R6, c[0x0][0x390] ;  /* 0x0000e400ff067b82 */ /* 0x001e220000000a00 */
[----:B------:R-:W1:Y:S01]  /*0600*/  LDCU.64 UR4, c[0x0][0x3c0] ;  /* 0x00007800ff0477ac */ /* 0x000e620008000a00 */
[----:B------:R-:W-:Y:S01]  /*0610*/  IMAD.WIDE.U32 R4, R16, 0x4, R4 ;  /* 0x0000000410047825 */ /* 0x000fe200078e0004 */
[----:B------:R-:W2:Y:S01]  /*0620*/  LDCU.64 UR6, c[0x4][0x120] ;  /* 0x01002400ff0677ac */ /* 0x000ea20008000a00 */
[----:B------:R-:W3:Y:S02]  /*0630*/  LDCU.64 UR8, c[0x4][0x30] ;  /* 0x01000600ff0877ac */ /* 0x000ee40008000a00 */
[----:B-1----:R-:W-:-:S04]  /*0640*/  IMAD.WIDE.U32 R2, R15, UR4, RZ ;  /* 0x000000040f027c25 */ /* 0x002fc8000f8e00ff */
[----:B------:R-:W-:Y:S01]  /*0650*/  IMAD R15, R15, UR5, R3 ;  /* 0x000000050f0f7c24 */ /* 0x000fe2000f8e0203 */
[C---:B0-----:R-:W-:Y:S01]  /*0660*/  LEA R14, P0, R2.reuse, R6, 0x2 ;  /* 0x00000006020e7211 */ /* 0x041fe200078010ff */
[----:B------:R-:W0:Y:S01]  /*0670*/  LDCU.64 UR4, c[0x4][0x118] ;  /* 0x01002300ff0477ac */ /* 0x000e220008000a00 */
[C---:B------:R-:W-:Y:S02]  /*0680*/  IADD3 R3, PT, PT, R17.reuse, R16, RZ ;  /* 0x0000001011037210 */ /* 0x040fe40007ffe0ff */
[----:B------:R-:W-:Y:S01]  /*0690*/  LEA.HI.X R15, R2, R7, R15, 0x2, P0 ;  /* 0x00000007020f7211 */ /* 0x000fe200000f140f */
[----:B------:R-:W-:Y:S02]  /*06a0*/  IMAD.WIDE.U32 R6, R17, 0x4, R4 ;  /* 0x0000000411067825 */ /* 0x000fe400078e0004 */
[----:B------:R0:W4:Y:S02]  /*06b0*/  LDG.E.CONSTANT R4, desc[UR36][R4.64] ;  /* 0x0000002404047981 */ /* 0x000124000c1e9900 */
[----:B------:R-:W-:-:S02]  /*06c0*/  IMAD.WIDE.U32 R2, R3, 0x4, R14 ;  /* 0x0000000403027825 */ /* 0x000fc400078e000e */
[----:B------:R2:W5:Y:S02]  /*06d0*/  LDG.E.CONSTANT R6, desc[UR36][R6.64] ;  /* 0x0000002406067981 */ /* 0x000564000c1e9900 */
[----:B------:R-:W-:Y:S02]  /*06e0*/  IMAD.WIDE.U32 R14, R16, 0x4, R14 ;  /* 0x00000004100e7825 */ /* 0x000fe400078e000e */
[----:B------:R-:W5:Y:S04]  /*06f0*/  LDG.E R9, desc[UR36][R2.64] ;  /* 0x0000002402097981 */ /* 0x000f68000c1e1900 */
[----:B------:R-:W4:Y:S01]  /*0700*/  LDG.E R17, desc[UR36][R14.64] ;  /* 0x000000240e117981 */ /* 0x000f22000c1e1900 */
[----:B------:R-:W-:-:S04]  /*0710*/  MOV R0, 0x0 ;  /* 0x0000000000007802 */ /* 0x000fc80000000f00 */
[----:B------:R1:W1:Y:S01]  /*0720*/  LDC.64 R18, c[0x4][R0] ;  /* 0x0100000000127b82 */ /* 0x0002620000000a00 */
[----:B------:R-:W-:Y:S01]  /*0730*/  HFMA2 R12, -RZ, RZ, 0, 5.9604644775390625e-08 ;  /* 0x00000001ff0c7431 */ /* 0x000fe200000001ff */
[----:B0-----:R-:W-:Y:S01]  /*0740*/  MOV R5, UR5 ;  /* 0x0000000500057c02 */ /* 0x001fe20008000f00 */
[----:B---3--:R-:W-:Y:S01]  /*0750*/  IMAD.U32 R10, RZ, RZ, UR8 ;  /* 0x00000008ff0a7e24 */ /* 0x008fe2000f8e00ff */
[----:B--2---:R-:W-:Y:S01]  /*0760*/  MOV R7, UR7 ;  /* 0x0000000700077c02 */ /* 0x004fe20008000f00 */
[----:B------:R-:W-:Y:S02]  /*0770*/  IMAD.MOV.U32 R8, RZ, RZ, 0x219 ;  /* 0x00000219ff087424 */ /* 0x000fe400078e00ff */
[-C--:B-----5:R-:W-:Y:S01]  /*0780*/  FMUL.FTZ R11, R6, R9.reuse ;  /* 0x00000009060b7220 */ /* 0x0a0fe20000410000 */
[----:B----4-:R-:W-:-:S03]  /*0790*/  FMUL.FTZ R13, R4, R9 ;  /* 0x00000009040d7220 */ /* 0x010fc60000410000 */
        /* <DEDUP_REMOVED lines=10> */
.L_x_39:
[----:B------:R-:W-:Y:S05]  /*0840*/  BSYNC.RECONVERGENT B6 ;  /* 0x0000000000067941 */ /* 0x000fea0003800200 */
.L_x_38:
[----:B------:R-:W1:Y:S02]  /*0850*/  LDCU UR4, c[0x0][0x3f0] ;  /* 0x00007e00ff0477ac */ /* 0x000e640008000800 */
[----:B-1----:R-:W-:-:S13]  /*0860*/  ISETP.GE.AND P0, PT, R16, UR4, PT ;  /* 0x0000000410007c0c */ /* 0x002fda000bf06270 */
[----:B------:R-:W-:Y:S05]  /*0870*/  @P0 EXIT ;  /* 0x000000000000094d */ /* 0x000fea0003800000 */
[----:B------:R-:W-:Y:S01]  /*0880*/  MOV R0, 0x0 ;  /* 0x0000000000007802 */ /* 0x000fe20000000f00 */
[----:B------:R-:W1:Y:S01]  /*0890*/  LDCU.64 UR4, c[0x4][0x118] ;  /* 0x01002300ff0477ac */ /* 0x000e620008000a00 */
[----:B------:R-:W-:Y:S02]  /*08a0*/  HFMA2 R8, -RZ, RZ, 0, 3.2007694244384765625e-05 ;  /* 0x00000219ff087431 */ /* 0x000fe400000001ff */
[----:B0-----:R-:W-:Y:S01]  /*08b0*/  IMAD.MOV.U32 R12, RZ, RZ, 0x1 ;  /* 0x00000001ff0c7424 */ /* 0x001fe200078e00ff */
        /* <DEDUP_REMOVED lines=12> */
.L_x_40:
[----:B------:R-:W-:Y:S05]  /*0980*/  EXIT ;  /* 0x000000000000794d */ /* 0x000fea0003800000 */
.L_x_41:
        /* <DEDUP_REMOVED lines=15> */
.L_x_521:


//--------------------- .text._ZN4vllm38concat_and_cache_mla_rope_fused_kernelIN3c108BFloat16ELb0EthLNS_18Fp8KVCacheDataTypeE2EEEvPKlPT_S7_PKS6_S9_illlliPT2_S5_iiiiPKf --------------------------
	.section	.text._ZN4vllm38concat_and_cache_mla_rope_fused_kernelIN3c108BFloat16ELb0EthLNS_18Fp8KVCacheDataTypeE2EEEvPKlPT_S7_PKS6_S9_illlliPT2_S5_iiiiPKf,"ax",@progbits
	.align	128
        .global         _ZN4vllm38concat_and_cache_mla_rope_fused_kernelIN3c108BFloat16ELb0EthLNS_18Fp8KVCacheDataTypeE2EEEvPKlPT_S7_PKS6_S9_illlliPT2_S5_iiiiPKf
        .type           _ZN4vllm38concat_and_cache_mla_rope_fused_kernelIN3c108BFloat16ELb0EthLNS_18Fp8KVCacheDataTypeE2EEEvPKlPT_S7_PKS6_S9_illlliPT2_S5_iiiiPKf,@function
        .size           _ZN4vllm38concat_and_cache_mla_rope_fused_kernelIN3c108BFloat16ELb0EthLNS_18Fp8KVCacheDataTypeE2EEEvPKlPT_S7_PKS6_S9_illlliPT2_S5_iiiiPKf,(.L_x_522 - _ZN4vllm38concat_and_cache_mla_rope_fused_kernelIN3c108BFloat16ELb0EthLNS_18Fp8KVCacheDataTypeE2EEEvPKlPT_S7_PKS6_S9_illlliPT2_S5_iiiiPKf)
        .other          _ZN4vllm38concat_and_cache_mla_rope_fused_kernelIN3c108BFloat16ELb0EthLNS_18Fp8KVCacheDataTypeE2EEEvPKlPT_S7_PKS6_S9_illlliPT2_S5_iiiiPKf,@"STO_CUDA_ENTRY STV_DEFAULT"
_ZN4vllm38concat_and_cache_mla_rope_fused_kernelIN3c108BFloat16ELb0EthLNS_18Fp8KVCacheDataTypeE2EEEvPKlPT_S7_PKS6_S9_illlliPT2_S5_iiiiPKf:
.text._ZN4vllm38concat_and_cache_mla_rope_fused_kernelIN3c108BFloat16ELb0EthLNS_18Fp8KVCacheDataTypeE2EEEvPKlPT_S7_PKS6_S9_illlliPT2_S5_iiiiPKf:
        /* <DEDUP_REMOVED lines=46> */
.L_x_44:
        /* <DEDUP_REMOVED lines=60> */
.L_x_43:
[----:B------:R-:W-:Y:S05]  /*06a0*/  BSYNC.RECONVERGENT B0 ;  /* 0x0000000000007941 */ /* 0x000fea0003800200 */
.L_x_42:
        /* <DEDUP_REMOVED lines=56> */
.L_x_46:
[----:B------:R-:W-:Y:S05]  /*0a30*/  BSYNC.RECONVERGENT B6 ;  /* 0x0000000000067941 */ /* 0x000fea0003800200 */
.L_x_45:
        /* <DEDUP_REMOVED lines=19> */
.L_x_47:
[----:B------:R-:W-:Y:S05]  /*0b70*/  EXIT ;  /* 0x000000000000794d */ /* 0x000fea0003800000 */
.L_x_48:
        /* <DEDUP_REMOVED lines=16> */
.L_x_522:


//--------------------- .text._ZN4vllm38concat_and_cache_mla_rope_fused_kernelIN3c108BFloat16ELb1EthLNS_18Fp8KVCacheDataTypeE2EEEvPKlPT_S7_PKS6_S9_illlliPT2_S5_iiiiPKf --------------------------
	.section	.text._ZN4vllm38concat_and_cache_mla_rope_fused_kernelIN3c108BFloat16ELb1EthLNS_18Fp8KVCacheDataTypeE2EEEvPKlPT_S7_PKS6_S9_illlliPT2_S5_iiiiPKf,"ax",@progbits
	.align	128
        .global         _ZN4vllm38concat_and_cache_mla_rope_fused_kernelIN3c108BFloat16ELb1EthLNS_18Fp8KVCacheDataTypeE2EEEvPKlPT_S7_PKS6_S9_illlliPT2_S5_iiiiPKf
        .type           _ZN4vllm38concat_and_cache_mla_rope_fused_kernelIN3c108BFloat16ELb1EthLNS_18Fp8KVCacheDataTypeE2EEEvPKlPT_S7_PKS6_S9_illlliPT2_S5_iiiiPKf,@function
        .size           _ZN4vllm38concat_and_cache_mla_rope_fused_kernelIN3c108BFloat16ELb1EthLNS_18Fp8KVCacheDataTypeE2EEEvPKlPT_S7_PKS6_S9_illlliPT2_S5_iiiiPKf,(.L_x_523 - _ZN4vllm38concat_and_cache_mla_rope_fused_kernelIN3c108BFloat16ELb1EthLNS_18Fp8KVCacheDataTypeE2EEEvPKlPT_S7_PKS6_S9_illlliPT2_S5_iiiiPKf)
        .other          _ZN4vllm38concat_and_cache_mla_rope_fused_kernelIN3c108BFloat16ELb1EthLNS_18Fp8KVCacheDataTypeE2EEEvPKlPT_S7_PKS6_S9_illlliPT2_S5_iiiiPKf,@"STO_CUDA_ENTRY STV_DEFAULT"
_ZN4vllm38concat_and_cache_mla_rope_fused_kernelIN3c108BFloat16ELb1EthLNS_18Fp8KVCacheDataTypeE2EEEvPKlPT_S7_PKS6_S9_illlliPT2_S5_iiiiPKf:
.text._ZN4vllm38concat_and_cache_mla_rope_fused_kernelIN3c108BFloat16ELb1EthLNS_18Fp8KVCacheDataTypeE2EEEvPKlPT_S7_PKS6_S9_illlliPT2_S5_iiiiPKf:
        /* <DEDUP_REMOVED lines=46> */
.L_x_51:
        /* <DEDUP_REMOVED lines=60> */
.L_x_50:
[----:B------:R-:W-:Y:S05]  /*06a0*/  BSYNC.RECONVERGENT B0 ;  /* 0x0000000000007941 */ /* 0x000fea0003800200 */
.L_x_49:
        /* <DEDUP_REMOVED lines=57> */
.L_x_53:
[----:B------:R-:W-:Y:S05]  /*0a40*/  BSYNC.RECONVERGENT B6 ;  /* 0x0000000000067941 */ /* 0x000fea0003800200 */
.L_x_52:
        /* <DEDUP_REMOVED lines=19> */
.L_x_54:
[----:B------:R-:W-:Y:S05]  /*0b80*/  EXIT ;  /* 0x000000000000794d */ /* 0x000fea0003800000 */
.L_x_55:
        /* <DEDUP_REMOVED lines=15> */
.L_x_523:


//--------------------- .text._ZN4vllm38concat_and_cache_mla_rope_fused_kernelIN3c104HalfELb0EthLNS_18Fp8KVCacheDataTypeE2EEEvPKlPT_S7_PKS6_S9_illlliPT2_S5_iiiiPKf --------------------------
	.section	.text._ZN4vllm38concat_and_cache_mla_rope_fused_kernelIN3c104HalfELb0EthLNS_18Fp8KVCacheDataTypeE2EEEvPKlPT_S7_PKS6_S9_illlliPT2_S5_iiiiPKf,"ax",@progbits
	.align	128
        .global         _ZN4vllm38concat_and_cache_mla_rope_fused_kernelIN3c104HalfELb0EthLNS_18Fp8KVCacheDataTypeE2EEEvPKlPT_S7_PKS6_S9_illlliPT2_S5_iiiiPKf
        .type           _ZN4vllm38concat_and_cache_mla_rope_fused_kernelIN3c104HalfELb0EthLNS_18Fp8KVCacheDataTypeE2EEEvPKlPT_S7_PKS6_S9_illlliPT2_S5_iiiiPKf,@function
        .size           _ZN4vllm38concat_and_cache_mla_rope_fused_kernelIN3c104HalfELb0EthLNS_18Fp8KVCacheDataTypeE2EEEvPKlPT_S7_PKS6_S9_illlliPT2_S5_iiiiPKf,(.L_x_524 - _ZN4vllm38concat_and_cache_mla_rope_fused_kernelIN3c104HalfELb0EthLNS_18Fp8KVCacheDataTypeE2EEEvPKlPT_S7_PKS6_S9_illlliPT2_S5_iiiiPKf)
        .other          _ZN4vllm38concat_and_cache_mla_rope_fused_kernelIN3c104HalfELb0EthLNS_18Fp8KVCacheDataTypeE2EEEvPKlPT_S7_PKS6_S9_illlliPT2_S5_iiiiPKf,@"STO_CUDA_ENTRY STV_DEFAULT"
_ZN4vllm38concat_and_cache_mla_rope_fused_kernelIN3c104HalfELb0EthLNS_18Fp8KVCacheDataTypeE2EEEvPKlPT_S7_PKS6_S9_illlliPT2_S5_iiiiPKf:
.text._ZN4vllm38concat_and_cache_mla_rope_fused_kernelIN3c104HalfELb0EthLNS_18Fp8KVCacheDataTypeE2EEEvPKlPT_S7_PKS6_S9_illlliPT2_S5_iiiiPKf:
        /* <DEDUP_REMOVED lines=46> */
.L_x_58:
        /* <DEDUP_REMOVED lines=58> */
.L_x_57:
[----:B------:R-:W-:Y:S05]  /*0680*/  BSYNC.RECONVERGENT B0 ;  /* 0x0000000000007941 */ /* 0x000fea0003800200 */
.L_x_56:
        /* <DEDUP_REMOVED lines=54> */
.L_x_60:
[----:B------:R-:W-:Y:S05]  /*09f0*/  BSYNC.RECONVERGENT B6 ;  /* 0x0000000000067941 */ /* 0x000fea0003800200 */
.L_x_59:
        /* <DEDUP_REMOVED lines=19> */
.L_x_61:
[----:B------:R-:W-:Y:S05]  /*0b30*/  EXIT ;  /* 0x000000000000794d */ /* 0x000fea0003800000 */
.L_x_62:
        /* <DEDUP_REMOVED lines=12> */
.L_x_524:


//--------------------- .text._ZN4vllm38concat_and_cache_mla_rope_fused_kernelIN3c104HalfELb1EthLNS_18Fp8KVCacheDataTypeE2EEEvPKlPT_S7_PKS6_S9_illlliPT2_S5_iiiiPKf --------------------------
	.section	.text._ZN4vllm38concat_and_cache_mla_rope_fused_kernelIN3c104HalfELb1EthLNS_18Fp8KVCacheDataTypeE2EEEvPKlPT_S7_PKS6_S9_illlliPT2_S5_iiiiPKf,"ax",@progbits
	.align	128
        .global         _ZN4vllm38concat_and_cache_mla_rope_fused_kernelIN3c104HalfELb1EthLNS_18Fp8KVCacheDataTypeE2EEEvPKlPT_S7_PKS6_S9_illlliPT2_S5_iiiiPKf
        .type           _ZN4vllm38concat_and_cache_mla_rope_fused_kernelIN3c104HalfELb1EthLNS_18Fp8KVCacheDataTypeE2EEEvPKlPT_S7_PKS6_S9_illlliPT2_S5_iiiiPKf,@function
        .size           _ZN4vllm38concat_and_cache_mla_rope_fused_kernelIN3c104HalfELb1EthLNS_18Fp8KVCacheDataTypeE2EEEvPKlPT_S7_PKS6_S9_illlliPT2_S5_iiiiPKf,(.L_x_525 - _ZN4vllm38concat_and_cache_mla_rope_fused_kernelIN3c104HalfELb1EthLNS_18Fp8KVCacheDataTypeE2EEEvPKlPT_S7_PKS6_S9_illlliPT2_S5_iiiiPKf)
        .other          _ZN4vllm38concat_and_cache_mla_rope_fused_kernelIN3c104HalfELb1EthLNS_18Fp8KVCacheDataTypeE2EEEvPKlPT_S7_PKS6_S9_illlliPT2_S5_iiiiPKf,@"STO_CUDA_ENTRY STV_DEFAULT"
_ZN4vllm38concat_and_cache_mla_rope_fused_kernelIN3c104HalfELb1EthLNS_18Fp8KVCacheDataTypeE2EEEvPKlPT_S7_PKS6_S9_illlliPT2_S5_iiiiPKf:
.text._ZN4vllm38concat_and_cache_mla_rope_fused_kernelIN3c104HalfELb1EthLNS_18Fp8KVCacheDataTypeE2EEEvPKlPT_S7_PKS6_S9_illlliPT2_S5_iiiiPKf:
        /* <DEDUP_REMOVED lines=46> */
.L_x_65:
        /* <DEDUP_REMOVED lines=58> */
.L_x_64:
[----:B------:R-:W-:Y:S05]  /*0680*/  BSYNC.RECONVERGENT B0 ;  /* 0x0000000000007941 */ /* 0x000fea0003800200 */
.L_x_63:
        /* <DEDUP_REMOVED lines=55> */
.L_x_67:
[----:B------:R-:W-:Y:S05]  /*0a00*/  BSYNC.RECONVERGENT B6 ;  /* 0x0000000000067941 */ /* 0x000fea0003800200 */
.L_x_66:
        /* <DEDUP_REMOVED lines=19> */
.L_x_68:
[----:B------:R-:W-:Y:S05]  /*0b40*/  EXIT ;  /* 0x000000000000794d */ /* 0x000fea0003800000 */
.L_x_69:
        /* <DEDUP_REMOVED lines=11> */
.L_x_525:


//--------------------- .text._ZN4vllm38concat_and_cache_mla_rope_fused_kernelIfLb0EthLNS_18Fp8KVCacheDataTypeE2EEEvPKlPT_S5_PKS4_S7_illlliPT2_S3_iiiiPKf --------------------------
	.section	.text._ZN4vllm38concat_and_cache_mla_rope_fused_kernelIfLb0EthLNS_18Fp8KVCacheDataTypeE2EEEvPKlPT_S5_PKS4_S7_illlliPT2_S3_iiiiPKf,"ax",@progbits
	.align	128
        .global         _ZN4vllm38concat_and_cache_mla_rope_fused_kernelIfLb0EthLNS_18Fp8KVCacheDataTypeE2EEEvPKlPT_S5_PKS4_S7_illlliPT2_S3_iiiiPKf
        .type           _ZN4vllm38concat_and_cache_mla_rope_fused_kernelIfLb0EthLNS_18Fp8KVCacheDataTypeE2EEEvPKlPT_S5_PKS4_S7_illlliPT2_S3_iiiiPKf,@function
        .size           _ZN4vllm38concat_and_cache_mla_rope_fused_kernelIfLb0EthLNS_18Fp8KVCacheDataTypeE2EEEvPKlPT_S5_PKS4_S7_illlliPT2_S3_iiiiPKf,(.L_x_526 - _ZN4vllm38concat_and_cache_mla_rope_fused_kernelIfLb0EthLNS_18Fp8KVCacheDataTypeE2EEEvPKlPT_S5_PKS4_S7_illlliPT2_S3_iiiiPKf)
        .other          _ZN4vllm38concat_and_cache_mla_rope_fused_kernelIfLb0EthLNS_18Fp8KVCacheDataTypeE2EEEvPKlPT_S5_PKS4_S7_illlliPT2_S3_iiiiPKf,@"STO_CUDA_ENTRY STV_DEFAULT"
_ZN4vllm38concat_and_cache_mla_rope_fused_kernelIfLb0EthLNS_18Fp8KVCacheDataTypeE2EEEvPKlPT_S5_PKS4_S7_illlliPT2_S3_iiiiPKf:
.text._ZN4vllm38concat_and_cache_mla_rope_fused_kernelIfLb0EthLNS_18Fp8KVCacheDataTypeE2EEEvPKlPT_S5_PKS4_S7_illlliPT2_S3_iiiiPKf:
        /* <DEDUP_REMOVED lines=46> */
.L_x_72:
        /* <DEDUP_REMOVED lines=44> */
.L_x_71:
[----:B------:R-:W-:Y:S05]  /*05a0*/  BSYNC.RECONVERGENT B0 ;  /* 0x0000000000007941 */ /* 0x000fea0003800200 */
.L_x_70:
        /* <DEDUP_REMOVED lines=40> */
.L_x_74:
[----:B------:R-:W-:Y:S05]  /*0830*/  BSYNC.RECONVERGENT B6 ;  /* 0x0000000000067941 */ /* 0x000fea0003800200 */
.L_x_73:
        /* <DEDUP_REMOVED lines=19> */
.L_x_75:
[----:B------:R-:W-:Y:S05]  /*0970*/  EXIT ;  /* 0x000000000000794d */ /* 0x000fea0003800000 */
.L_x_76:
        /* <DEDUP_REMOVED lines=16> */
.L_x_526:


//--------------------- .text._ZN4vllm38concat_and_cache_mla_rope_fused_kernelIfLb1EthLNS_18Fp8KVCacheDataTypeE2EEEvPKlPT_S5_PKS4_S7_illlliPT2_S3_iiiiPKf --------------------------
	.section	.text._ZN4vllm38concat_and_cache_mla_rope_fused_kernelIfLb1EthLNS_18Fp8KVCacheDataTypeE2EEEvPKlPT_S5_PKS4_S7_illlliPT2_S3_iiiiPKf,"ax",@progbits
	.align	128
        .global         _ZN4vllm38concat_and_cache_mla_rope_fused_kernelIfLb1EthLNS_18Fp8KVCacheDataTypeE2EEEvPKlPT_S5_PKS4_S7_illlliPT2_S3_iiiiPKf
        .type           _ZN4vllm38concat_and_cache_mla_rope_fused_kernelIfLb1EthLNS_18Fp8KVCacheDataTypeE2EEEvPKlPT_S5_PKS4_S7_illlliPT2_S3_iiiiPKf,@function
        .size           _ZN4vllm38concat_and_cache_mla_rope_fused_kernelIfLb1EthLNS_18Fp8KVCacheDataTypeE2EEEvPKlPT_S5_PKS4_S7_illlliPT2_S3_iiiiPKf,(.L_x_527 - _ZN4vllm38concat_and_cache_mla_rope_fused_kernelIfLb1EthLNS_18Fp8KVCacheDataTypeE2EEEvPKlPT_S5_PKS4_S7_illlliPT2_S3_iiiiPKf)
        .other          _ZN4vllm38concat_and_cache_mla_rope_fused_kernelIfLb1EthLNS_18Fp8KVCacheDataTypeE2EEEvPKlPT_S5_PKS4_S7_illlliPT2_S3_iiiiPKf,@"STO_CUDA_ENTRY STV_DEFAULT"
_ZN4vllm38concat_and_cache_mla_rope_fused_kernelIfLb1EthLNS_18Fp8KVCacheDataTypeE2EEEvPKlPT_S5_PKS4_S7_illlliPT2_S3_iiiiPKf:
.text._ZN4vllm38concat_and_cache_mla_rope_fused_kernelIfLb1EthLNS_18Fp8KVCacheDataTypeE2EEEvPKlPT_S5_PKS4_S7_illlliPT2_S3_iiiiPKf:
        /* <DEDUP_REMOVED lines=46> */
.L_x_79:
        /* <DEDUP_REMOVED lines=44> */
.L_x_78:
[----:B------:R-:W-:Y:S05]  /*05a0*/  BSYNC.RECONVERGENT B0 ;  /* 0x0000000000007941 */ /* 0x000fea0003800200 */
.L_x_77:
        /* <DEDUP_REMOVED lines=41> */
.L_x_81:
[----:B------:R-:W-:Y:S05]  /*0840*/  BSYNC.RECONVERGENT B6 ;  /* 0x0000000000067941 */ /* 0x000fea0003800200 */
.L_x_80:
        /* <DEDUP_REMOVED lines=19> */
.L_x_82:
[----:B------:R-:W-:Y:S05]  /*0980*/  EXIT ;  /* 0x000000000000794d */ /* 0x000fea0003800000 */
.L_x_83:
        /* <DEDUP_REMOVED lines=15> */
.L_x_527:


//--------------------- .text._ZN4vllm38concat_and_cache_mla_rope_fused_kernelIN3c108BFloat16ELb0EfhLNS_18Fp8KVCacheDataTypeE2EEEvPKlPT_S7_PKS6_S9_illlliPT2_S5_iiiiPKf --------------------------
	.section	.text._ZN4vllm38concat_and_cache_mla_rope_fused_kernelIN3c108BFloat16ELb0EfhLNS_18Fp8KVCacheDataTypeE2EEEvPKlPT_S7_PKS6_S9_illlliPT2_S5_iiiiPKf,"ax",@progbits
	.align	128
        .global         _ZN4vllm38concat_and_cache_mla_rope_fused_kernelIN3c108BFloat16ELb0EfhLNS_18Fp8KVCacheDataTypeE2EEEvPKlPT_S7_PKS6_S9_illlliPT2_S5_iiiiPKf
        .type           _ZN4vllm38concat_and_cache_mla_rope_fused_kernelIN3c108BFloat16ELb0EfhLNS_18Fp8KVCacheDataTypeE2EEEvPKlPT_S7_PKS6_S9_illlliPT2_S5_iiiiPKf,@function
        .size           _ZN4vllm38concat_and_cache_mla_rope_fused_kernelIN3c108BFloat16ELb0EfhLNS_18Fp8KVCacheDataTypeE2EEEvPKlPT_S7_PKS6_S9_illlliPT2_S5_iiiiPKf,(.L_x_528 - _ZN4vllm38concat_and_cache_mla_rope_fused_kernelIN3c108BFloat16ELb0EfhLNS_18Fp8KVCacheDataTypeE2EEEvPKlPT_S7_PKS6_S9_illlliPT2_S5_iiiiPKf)
        .other          _ZN4vllm38concat_and_cache_mla_rope_fused_kernelIN3c108BFloat16ELb0EfhLNS_18Fp8KVCacheDataTypeE2EEEvPKlPT_S7_PKS6_S9_illlliPT2_S5_iiiiPKf,@"STO_CUDA_ENTRY STV_DEFAULT"
_ZN4vllm38concat_and_cache_mla_rope_fused_kernelIN3c108BFloat16ELb0EfhLNS_18Fp8KVCacheDataTypeE2EEEvPKlPT_S7_PKS6_S9_illlliPT2_S5_iiiiPKf:
.text._ZN4vllm38concat_and_cache_mla_rope_fused_kernelIN3c108BFloat16ELb0EfhLNS_18Fp8KVCacheDataTypeE2EEEvPKlPT_S7_PKS6_S9_illlliPT2_S5_iiiiPKf:
        /* <DEDUP_REMOVED lines=46> */
.L_x_86:
        /* <DEDUP_REMOVED lines=60> */
.L_x_85:
[----:B------:R-:W-:Y:S05]  /*06a0*/  BSYNC.RECONVERGENT B0 ;  /* 0x0000000000007941 */ /* 0x000fea0003800200 */
.L_x_84:
        /* <DEDUP_REMOVED lines=56> */
.L_x_88:
[----:B------:R-:W-:Y:S05]  /*0a30*/  BSYNC.RECONVERGENT B6 ;  /* 0x0000000000067941 */ /* 0x000fea0003800200 */
.L_x_87:
        /* <DEDUP_REMOVED lines=19> */
.L_x_89:
[----:B------:R-:W-:Y:S05]  /*0b70*/  EXIT ;  /* 0x000000000000794d */ /* 0x000fea0003800000 */
.L_x_90:
        /* <DEDUP_REMOVED lines=16> */
.L_x_528:


//--------------------- .text._ZN4vllm38concat_and_cache_mla_rope_fused_kernelIN3c108BFloat16ELb1EfhLNS_18Fp8KVCacheDataTypeE2EEEvPKlPT_S7_PKS6_S9_illlliPT2_S5_iiiiPKf --------------------------
	.section	.text._ZN4vllm38concat_and_cache_mla_rope_fused_kernelIN3c108BFloat16ELb1EfhLNS_18Fp8KVCacheDataTypeE2EEEvPKlPT_S7_PKS6_S9_illlliPT2_S5_iiiiPKf,"ax",@progbits
	.align	128
        .global         _ZN4vllm38concat_and_cache_mla_rope_fused_kernelIN3c108BFloat16ELb1EfhLNS_18Fp8KVCacheDataTypeE2EEEvPKlPT_S7_PKS6_S9_illlliPT2_S5_iiiiPKf
        .type           _ZN4vllm38concat_and_cache_mla_rope_fused_kernelIN3c108BFloat16ELb1EfhLNS_18Fp8KVCacheDataTypeE2EEEvPKlPT_S7_PKS6_S9_illlliPT2_S5_iiiiPKf,@function
        .size           _ZN4vllm38concat_and_cache_mla_rope_fused_kernelIN3c108BFloat16ELb1EfhLNS_18Fp8KVCacheDataTypeE2EEEvPKlPT_S7_PKS6_S9_illlliPT2_S5_iiiiPKf,(.L_x_529 - _ZN4vllm38concat_and_cache_mla_rope_fused_kernelIN3c108BFloat16ELb1EfhLNS_18Fp8KVCacheDataTypeE2EEEvPKlPT_S7_PKS6_S9_illlliPT2_S5_iiiiPKf)
        .other          _ZN4vllm38concat_and_cache_mla_rope_fused_kernelIN3c108BFloat16ELb1EfhLNS_18Fp8KVCacheDataTypeE2EEEvPKlPT_S7_PKS6_S9_illlliPT2_S5_iiiiPKf,@"STO_CUDA_ENTRY STV_DEFAULT"
_ZN4vllm38concat_and_cache_mla_rope_fused_kernelIN3c108BFloat16ELb1EfhLNS_18Fp8KVCacheDataTypeE2EEEvPKlPT_S7_PKS6_S9_illlliPT2_S5_iiiiPKf:
.text._ZN4vllm38concat_and_cache_mla_rope_fused_kernelIN3c108BFloat16ELb1EfhLNS_18Fp8KVCacheDataTypeE2EEEvPKlPT_S7_PKS6_S9_illlliPT2_S5_iiiiPKf:
        /* <DEDUP_REMOVED lines=46> */
.L_x_93:
        /* <DEDUP_REMOVED lines=60> */
.L_x_92:
[----:B------:R-:W-:Y:S05]  /*06a0*/  BSYNC.RECONVERGENT B0 ;  /* 0x0000000000007941 */ /* 0x000fea0003800200 */
.L_x_91:
        /* <DEDUP_REMOVED lines=57> */
.L_x_95:
[----:B------:R-:W-:Y:S05]  /*0a40*/  BSYNC.RECONVERGENT B6 ;  /* 0x0000000000067941 */ /* 0x000fea0003800200 */
.L_x_94:
        /* <DEDUP_REMOVED lines=19> */
.L_x_96:
[----:B------:R-:W-:Y:S05]  /*0b80*/  EXIT ;  /* 0x000000000000794d */ /* 0x000fea0003800000 */
.L_x_97:
        /* <DEDUP_REMOVED lines=15> */
.L_x_529:


//--------------------- .text._ZN4vllm38concat_and_cache_mla_rope_fused_kernelIN3c104HalfELb0EfhLNS_18Fp8KVCacheDataTypeE2EEEvPKlPT_S7_PKS6_S9_illlliPT2_S5_iiiiPKf --------------------------
	.section	.text._ZN4vllm38concat_and_cache_mla_rope_fused_kernelIN3c104HalfELb0EfhLNS_18Fp8KVCacheDataTypeE2EEEvPKlPT_S7_PKS6_S9_illlliPT2_S5_iiiiPKf,"ax",@progbits
	.align	128
        .global         _ZN4vllm38concat_and_cache_mla_rope_fused_kernelIN3c104HalfELb0EfhLNS_18Fp8KVCacheDataTypeE2EEEvPKlPT_S7_PKS6_S9_illlliPT2_S5_iiiiPKf
        .type           _ZN4vllm38concat_and_cache_mla_rope_fused_kernelIN3c104HalfELb0EfhLNS_18Fp8KVCacheDataTypeE2EEEvPKlPT_S7_PKS6_S9_illlliPT2_S5_iiiiPKf,@function
        .size           _ZN4vllm38concat_and_cache_mla_rope_fused_kernelIN3c104HalfELb0EfhLNS_18Fp8KVCacheDataTypeE2EEEvPKlPT_S7_PKS6_S9_illlliPT2_S5_iiiiPKf,(.L_x_530 - _ZN4vllm38concat_and_cache_mla_rope_fused_kernelIN3c104HalfELb0EfhLNS_18Fp8KVCacheDataTypeE2EEEvPKlPT_S7_PKS6_S9_illlliPT2_S5_iiiiPKf)
        .other          _ZN4vllm38concat_and_cache_mla_rope_fused_kernelIN3c104HalfELb0EfhLNS_18Fp8KVCacheDataTypeE2EEEvPKlPT_S7_PKS6_S9_illlliPT2_S5_iiiiPKf,@"STO_CUDA_ENTRY STV_DEFAULT"
_ZN4vllm38concat_and_cache_mla_rope_fused_kernelIN3c104HalfELb0EfhLNS_18Fp8KVCacheDataTypeE2EEEvPKlPT_S7_PKS6_S9_illlliPT2_S5_iiiiPKf:
.text._ZN4vllm38concat_and_cache_mla_rope_fused_kernelIN3c104HalfELb0EfhLNS_18Fp8KVCacheDataTypeE2EEEvPKlPT_S7_PKS6_S9_illlliPT2_S5_iiiiPKf:
        /* <DEDUP_REMOVED lines=46> */
.L_x_100:
        /* <DEDUP_REMOVED lines=58> */
.L_x_99:
[----:B------:R-:W-:Y:S05]  /*0680*/  BSYNC.RECONVERGENT B0 ;  /* 0x0000000000007941 */ /* 0x000fea0003800200 */
.L_x_98:
        /* <DEDUP_REMOVED lines=54> */
.L_x_102:
[----:B------:R-:W-:Y:S05]  /*09f0*/  BSYNC.RECONVERGENT B6 ;  /* 0x0000000000067941 */ /* 0x000fea0003800200 */
.L_x_101:
        /* <DEDUP_REMOVED lines=19> */
.L_x_103:
[----:B------:R-:W-:Y:S05]  /*0b30*/  EXIT ;  /* 0x000000000000794d */ /* 0x000fea0003800000 */
.L_x_104:
        /* <DEDUP_REMOVED lines=12> */
.L_x_530:


//--------------------- .text._ZN4vllm38concat_and_cache_mla_rope_fused_kernelIN3c104HalfELb1EfhLNS_18Fp8KVCacheDataTypeE2EEEvPKlPT_S7_PKS6_S9_illlliPT2_S5_iiiiPKf --------------------------
	.section	.text._ZN4vllm38concat_and_cache_mla_rope_fused_kernelIN3c104HalfELb1EfhLNS_18Fp8KVCacheDataTypeE2EEEvPKlPT_S7_PKS6_S9_illlliPT2_S5_iiiiPKf,"ax",@progbits
	.align	128
        .global         _ZN4vllm38concat_and_cache_mla_rope_fused_kernelIN3c104HalfELb1EfhLNS_18Fp8KVCacheDataTypeE2EEEvPKlPT_S7_PKS6_S9_illlliPT2_S5_iiiiPKf
        .type           _ZN4vllm38concat_and_cache_mla_rope_fused_kernelIN3c104HalfELb1EfhLNS_18Fp8KVCacheDataTypeE2EEEvPKlPT_S7_PKS6_S9_illlliPT2_S5_iiiiPKf,@function
        .size           _ZN4vllm38concat_and_cache_mla_rope_fused_kernelIN3c104HalfELb1EfhLNS_18Fp8KVCacheDataTypeE2EEEvPKlPT_S7_PKS6_S9_illlliPT2_S5_iiiiPKf,(.L_x_531 - _ZN4vllm38concat_and_cache_mla_rope_fused_kernelIN3c104HalfELb1EfhLNS_18Fp8KVCacheDataTypeE2EEEvPKlPT_S7_PKS6_S9_illlliPT2_S5_iiiiPKf)
        .other          _ZN4vllm38concat_and_cache_mla_rope_fused_kernelIN3c104HalfELb1EfhLNS_18Fp8KVCacheDataTypeE2EEEvPKlPT_S7_PKS6_S9_illlliPT2_S5_iiiiPKf,@"STO_CUDA_ENTRY STV_DEFAULT"
_ZN4vllm38concat_and_cache_mla_rope_fused_kernelIN3c104HalfELb1EfhLNS_18Fp8KVCacheDataTypeE2EEEvPKlPT_S7_PKS6_S9_illlliPT2_S5_iiiiPKf:
.text._ZN4vllm38concat_and_cache_mla_rope_fused_kernelIN3c104HalfELb1EfhLNS_18Fp8KVCacheDataTypeE2EEEvPKlPT_S7_PKS6_S9_illlliPT2_S5_iiiiPKf:
        /* <DEDUP_REMOVED lines=46> */
.L_x_107:
        /* <DEDUP_REMOVED lines=58> */
.L_x_106:
[----:B------:R-:W-:Y:S05]  /*0680*/  BSYNC.RECONVERGENT B0 ;  /* 0x0000000000007941 */ /* 0x000fea0003800200 */
.L_x_105:
        /* <DEDUP_REMOVED lines=55> */
.L_x_109:
[----:B------:R-:W-:Y:S05]  /*0a00*/  BSYNC.RECONVERGENT B6 ;  /* 0x0000000000067941 */ /* 0x000fea0003800200 */
.L_x_108:
        /* <DEDUP_REMOVED lines=19> */
.L_x_110:
[----:B------:R-:W-:Y:S05]  /*0b40*/  EXIT ;  /* 0x000000000000794d */ /* 0x000fea0003800000 */
.L_x_111:
        /* <DEDUP_REMOVED lines=11> */
.L_x_531:


//--------------------- .text._ZN4vllm38concat_and_cache_mla_rope_fused_kernelIfLb0EfhLNS_18Fp8KVCacheDataTypeE2EEEvPKlPT_S5_PKS4_S7_illlliPT2_S3_iiiiPKf --------------------------
	.section	.text._ZN4vllm38concat_and_cache_mla_rope_fused_kernelIfLb0EfhLNS_18Fp8KVCacheDataTypeE2EEEvPKlPT_S5_PKS4_S7_illlliPT2_S3_iiiiPKf,"ax",@progbits
	.align	128
        .global         _ZN4vllm38concat_and_cache_mla_rope_fused_kernelIfLb0EfhLNS_18Fp8KVCacheDataTypeE2EEEvPKlPT_S5_PKS4_S7_illlliPT2_S3_iiiiPKf
        .type           _ZN4vllm38concat_and_cache_mla_rope_fused_kernelIfLb0EfhLNS_18Fp8KVCacheDataTypeE2EEEvPKlPT_S5_PKS4_S7_illlliPT2_S3_iiiiPKf,@function
        .size           _ZN4vllm38concat_and_cache_mla_rope_fused_kernelIfLb0EfhLNS_18Fp8KVCacheDataTypeE2EEEvPKlPT_S5_PKS4_S7_illlliPT2_S3_iiiiPKf,(.L_x_532 - _ZN4vllm38concat_and_cache_mla_rope_fused_kernelIfLb0EfhLNS_18Fp8KVCacheDataTypeE2EEEvPKlPT_S5_PKS4_S7_illlliPT2_S3_iiiiPKf)
        .other          _ZN4vllm38concat_and_cache_mla_rope_fused_kernelIfLb0EfhLNS_18Fp8KVCacheDataTypeE2EEEvPKlPT_S5_PKS4_S7_illlliPT2_S3_iiiiPKf,@"STO_CUDA_ENTRY STV_DEFAULT"
_ZN4vllm38concat_and_cache_mla_rope_fused_kernelIfLb0EfhLNS_18Fp8KVCacheDataTypeE2EEEvPKlPT_S5_PKS4_S7_illlliPT2_S3_iiiiPKf:
.text._ZN4vllm38concat_and_cache_mla_rope_fused_kernelIfLb0EfhLNS_18Fp8KVCacheDataTypeE2EEEvPKlPT_S5_PKS4_S7_illlliPT2_S3_iiiiPKf:
        /* <DEDUP_REMOVED lines=46> */
.L_x_114:
        /* <DEDUP_REMOVED lines=44> */
.L_x_113:
[----:B------:R-:W-:Y:S05]  /*05a0*/  BSYNC.RECONVERGENT B0 ;  /* 0x0000000000007941 */ /* 0x000fea0003800200 */
.L_x_112:
        /* <DEDUP_REMOVED lines=40> */
.L_x_116:
[----:B------:R-:W-:Y:S05]  /*0830*/  BSYNC.RECONVERGENT B6 ;  /* 0x0000000000067941 */ /* 0x000fea0003800200 */
.L_x_115:
        /* <DEDUP_REMOVED lines=19> */
.L_x_117:
[----:B------:R-:W-:Y:S05]  /*0970*/  EXIT ;  /* 0x000000000000794d */ /* 0x000fea0003800000 */
.L_x_118:
        /* <DEDUP_REMOVED lines=16> */
.L_x_532:


//--------------------- .text._ZN4vllm38concat_and_cache_mla_rope_fused_kernelIfLb1EfhLNS_18Fp8KVCacheDataTypeE2EEEvPKlPT_S5_PKS4_S7_illlliPT2_S3_iiiiPKf --------------------------
	.section	.text._ZN4vllm38concat_and_cache_mla_rope_fused_kernelIfLb1EfhLNS_18Fp8KVCacheDataTypeE2EEEvPKlPT_S5_PKS4_S7_illlliPT2_S3_iiiiPKf,"ax",@progbits
	.align	128
        .global         _ZN4vllm38concat_and_cache_mla_rope_fused_kernelIfLb1EfhLNS_18Fp8KVCacheDataTypeE2EEEvPKlPT_S5_PKS4_S7_illlliPT2_S3_iiiiPKf
        .type           _ZN4vllm38concat_and_cache_mla_rope_fused_kernelIfLb1EfhLNS_18Fp8KVCacheDataTypeE2EEEvPKlPT_S5_PKS4_S7_illlliPT2_S3_iiiiPKf,@function
        .size           _ZN4vllm38concat_and_cache_mla_rope_fused_kernelIfLb1EfhLNS_18Fp8KVCacheDataTypeE2EEEvPKlPT_S5_PKS4_S7_illlliPT2_S3_iiiiPKf,(.L_x_533 - _ZN4vllm38concat_and_cache_mla_rope_fused_kernelIfLb1EfhLNS_18Fp8KVCacheDataTypeE2EEEvPKlPT_S5_PKS4_S7_illlliPT2_S3_iiiiPKf)
        .other          _ZN4vllm38concat_and_cache_mla_rope_fused_kernelIfLb1EfhLNS_18Fp8KVCacheDataTypeE2EEEvPKlPT_S5_PKS4_S7_illlliPT2_S3_iiiiPKf,@"STO_CUDA_ENTRY STV_DEFAULT"
_ZN4vllm38concat_and_cache_mla_rope_fused_kernelIfLb1EfhLNS_18Fp8KVCacheDataTypeE2EEEvPKlPT_S5_PKS4_S7_illlliPT2_S3_iiiiPKf:
.text._ZN4vllm38concat_and_cache_mla_rope_fused_kernelIfLb1EfhLNS_18Fp8KVCacheDataTypeE2EEEvPKlPT_S5_PKS4_S7_illlliPT2_S3_iiiiPKf:
        /* <DEDUP_REMOVED lines=46> */
.L_x_121:
        /* <DEDUP_REMOVED lines=44> */
.L_x_120:
[----:B------:R-:W-:Y:S05]  /*05a0*/  BSYNC.RECONVERGENT B0 ;  /* 0x0000000000007941 */ /* 0x000fea0003800200 */
.L_x_119:
        /* <DEDUP_REMOVED lines=41> */
.L_x_123:
[----:B------:R-:W-:Y:S05]  /*0840*/  BSYNC.RECONVERGENT B6 ;  /* 0x0000000000067941 */ /* 0x000fea0003800200 */
.L_x_122:
        /* <DEDUP_REMOVED lines=19> */
.L_x_124:
[----:B------:R-:W-:Y:S05]  /*0980*/  EXIT ;  /* 0x000000000000794d */ /* 0x000fea0003800000 */
.L_x_125:
        /* <DEDUP_REMOVED lines=15> */
.L_x_533:


//--------------------- .text._ZN4vllm38concat_and_cache_mla_rope_fused_kernelIN3c108BFloat16ELb0E13__nv_bfloat16hLNS_18Fp8KVCacheDataTypeE1EEEvPKlPT_S8_PKS7_SA_illlliPT2_S6_iiiiPKf --------------------------
	.section	.text._ZN4vllm38concat_and_cache_mla_rope_fused_kernelIN3c108BFloat16ELb0E13__nv_bfloat16hLNS_18Fp8KVCacheDataTypeE1EEEvPKlPT_S8_PKS7_SA_illlliPT2_S6_iiiiPKf,"ax",@progbits
	.align	128
        .global         _ZN4vllm38concat_and_cache_mla_rope_fused_kernelIN3c108BFloat16ELb0E13__nv_bfloat16hLNS_18Fp8KVCacheDataTypeE1EEEvPKlPT_S8_PKS7_SA_illlliPT2_S6_iiiiPKf
        .type           _ZN4vllm38concat_and_cache_mla_rope_fused_kernelIN3c108BFloat16ELb0E13__nv_bfloat16hLNS_18Fp8KVCacheDataTypeE1EEEvPKlPT_S8_PKS7_SA_illlliPT2_S6_iiiiPKf,@function
        .size           _ZN4vllm38concat_and_cache_mla_rope_fused_kernelIN3c108BFloat16ELb0E13__nv_bfloat16hLNS_18Fp8KVCacheDataTypeE1EEEvPKlPT_S8_PKS7_SA_illlliPT2_S6_iiiiPKf,(.L_x_534 - _ZN4vllm38concat_and_cache_mla_rope_fused_kernelIN3c108BFloat16ELb0E13__nv_bfloat16hLNS_18Fp8KVCacheDataTypeE1EEEvPKlPT_S8_PKS7_SA_illlliPT2_S6_iiiiPKf)
        .other          _ZN4vllm38concat_and_cache_mla_rope_fused_kernelIN3c108BFloat16ELb0E13__nv_bfloat16hLNS_18Fp8KVCacheDataTypeE1EEEvPKlPT_S8_PKS7_SA_illlliPT2_S6_iiiiPKf,@"STO_CUDA_ENTRY STV_DEFAULT"
_ZN4vllm38concat_and_cache_mla_rope_fused_kernelIN3c108BFloat16ELb0E13__nv_bfloat16hLNS_18Fp8KVCacheDataTypeE1EEEvPKlPT_S8_PKS7_SA_illlliPT2_S6_iiiiPKf:
.text._ZN4vllm38concat_and_cache_mla_rope_fused_kernelIN3c108BFloat16ELb0E13__nv_bfloat16hLNS_18Fp8KVCacheDataTypeE1EEEvPKlPT_S8_PKS7_SA_illlliPT2_S6_iiiiPKf:
        /* <DEDUP_REMOVED lines=46> */
.L_x_128:
        /* <DEDUP_REMOVED lines=60> */
.L_x_127:
[----:B------:R-:W-:Y:S05]  /*06a0*/  BSYNC.RECONVERGENT B0 ;  /* 0x0000000000007941 */ /* 0x000fea0003800200 */
.L_x_126:
        /* <DEDUP_REMOVED lines=56> */
.L_x_130:
[----:B------:R-:W-:Y:S05]  /*0a30*/  BSYNC.RECONVERGENT B6 ;  /* 0x0000000000067941 */ /* 0x000fea0003800200 */
.L_x_129:
        /* <DEDUP_REMOVED lines=19> */
.L_x_131:
[----:B------:R-:W-:Y:S05]  /*0b70*/  EXIT ;  /* 0x000000000000794d */ /* 0x000fea0003800000 */
.L_x_132:
        /* <DEDUP_REMOVED lines=16> */
.L_x_534:


//--------------------- .text._ZN4vllm38concat_and_cache_mla_rope_fused_kernelIN3c108BFloat16ELb1E13__nv_bfloat16hLNS_18Fp8KVCacheDataTypeE1EEEvPKlPT_S8_PKS7_SA_illlliPT2_S6_iiiiPKf --------------------------
	.section	.text._ZN4vllm38concat_and_cache_mla_rope_fused_kernelIN3c108BFloat16ELb1E13__nv_bfloat16hLNS_18Fp8KVCacheDataTypeE1EEEvPKlPT_S8_PKS7_SA_illlliPT2_S6_iiiiPKf,"ax",@progbits
	.align	128
        .global         _ZN4vllm38concat_and_cache_mla_rope_fused_kernelIN3c108BFloat16ELb1E13__nv_bfloat16hLNS_18Fp8KVCacheDataTypeE1EEEvPKlPT_S8_PKS7_SA_illlliPT2_S6_iiiiPKf
        .type           _ZN4vllm38concat_and_cache_mla_rope_fused_kernelIN3c108BFloat16ELb1E13__nv_bfloat16hLNS_18Fp8KVCacheDataTypeE1EEEvPKlPT_S8_PKS7_SA_illlliPT2_S6_iiiiPKf,@function
        .size           _ZN4vllm38concat_and_cache_mla_rope_fused_kernelIN3c108BFloat16ELb1E13__nv_bfloat16hLNS_18Fp8KVCacheDataTypeE1EEEvPKlPT_S8_PKS7_SA_illlliPT2_S6_iiiiPKf,(.L_x_535 - _ZN4vllm38concat_and_cache_mla_rope_fused_kernelIN3c108BFloat16ELb1E13__nv_bfloat16hLNS_18Fp8KVCacheDataTypeE1EEEvPKlPT_S8_PKS7_SA_illlliPT2_S6_iiiiPKf)
        .other          _ZN4vllm38concat_and_cache_mla_rope_fused_kernelIN3c108BFloat16ELb1E13__nv_bfloat16hLNS_18Fp8KVCacheDataTypeE1EEEvPKlPT_S8_PKS7_SA_illlliPT2_S6_iiiiPKf,@"STO_CUDA_ENTRY STV_DEFAULT"
_ZN4vllm38concat_and_cache_mla_rope_fused_kernelIN3c108BFloat16ELb1E13__nv_bfloat16hLNS_18Fp8KVCacheDataTypeE1EEEvPKlPT_S8_PKS7_SA_illlliPT2_S6_iiiiPKf:
.text._ZN4vllm38concat_and_cache_mla_rope_fused_kernelIN3c108BFloat16ELb1E13__nv_bfloat16hLNS_18Fp8KVCacheDataTypeE1EEEvPKlPT_S8_PKS7_SA_illlliPT2_S6_iiiiPKf:
        /* <DEDUP_REMOVED lines=46> */
.L_x_135:
        /* <DEDUP_REMOVED lines=60> */
.L_x_134:
[----:B------:R-:W-:Y:S05]  /*06a0*/  BSYNC.RECONVERGENT B0 ;  /* 0x0000000000007941 */ /* 0x000fea0003800200 */
.L_x_133:
        /* <DEDUP_REMOVED lines=57> */
.L_x_137:
[----:B------:R-:W-:Y:S05]  /*0a40*/  BSYNC.RECONVERGENT B6 ;  /* 0x0000000000067941 */ /* 0x000fea0003800200 */
.L_x_136:
        /* <DEDUP_REMOVED lines=19> */
.L_x_138:
[----:B------:R-:W-:Y:S05]  /*0b80*/  EXIT ;  /* 0x000000000000794d */ /* 0x000fea0003800000 */
.L_x_139:
        /* <DEDUP_REMOVED lines=15> */
.L_x_535:


//--------------------- .text._ZN4vllm38concat_and_cache_mla_rope_fused_kernelIN3c104HalfELb0E13__nv_bfloat16hLNS_18Fp8KVCacheDataTypeE1EEEvPKlPT_S8_PKS7_SA_illlliPT2_S6_iiiiPKf --------------------------
	.section	.text._ZN4vllm38concat_and_cache_mla_rope_fused_kernelIN3c104HalfELb0E13__nv_bfloat16hLNS_18Fp8KVCacheDataTypeE1EEEvPKlPT_S8_PKS7_SA_illlliPT2_S6_iiiiPKf,"ax",@progbits
	.align	128
        .global         _ZN4vllm38concat_and_cache_mla_rope_fused_kernelIN3c104HalfELb0E13__nv_bfloat16hLNS_18Fp8KVCacheDataTypeE1EEEvPKlPT_S8_PKS7_SA_illlliPT2_S6_iiiiPKf
        .type           _ZN4vllm38concat_and_cache_mla_rope_fused_kernelIN3c104HalfELb0E13__nv_bfloat16hLNS_18Fp8KVCacheDataTypeE1EEEvPKlPT_S8_PKS7_SA_illlliPT2_S6_iiiiPKf,@function
        .size           _ZN4vllm38concat_and_cache_mla_rope_fused_kernelIN3c104HalfELb0E13__nv_bfloat16hLNS_18Fp8KVCacheDataTypeE1EEEvPKlPT_S8_PKS7_SA_illlliPT2_S6_iiiiPKf,(.L_x_536 - _ZN4vllm38concat_and_cache_mla_rope_fused_kernelIN3c104HalfELb0E13__nv_bfloat16hLNS_18Fp8KVCacheDataTypeE1EEEvPKlPT_S8_PKS7_SA_illlliPT2_S6_iiiiPKf)
        .other          _ZN4vllm38concat_and_cache_mla_rope_fused_kernelIN3c104HalfELb0E13__nv_bfloat16hLNS_18Fp8KVCacheDataTypeE1EEEvPKlPT_S8_PKS7_SA_illlliPT2_S6_iiiiPKf,@"STO_CUDA_ENTRY STV_DEFAULT"
_ZN4vllm38concat_and_cache_mla_rope_fused_kernelIN3c104HalfELb0E13__nv_bfloat16hLNS_18Fp8KVCacheDataTypeE1EEEvPKlPT_S8_PKS7_SA_illlliPT2_S6_iiiiPKf:
.text._ZN4vllm38concat_and_cache_mla_rope_fused_kernelIN3c104HalfELb0E13__nv_bfloat16hLNS_18Fp8KVCacheDataTypeE1EEEvPKlPT_S8_PKS7_SA_illlliPT2_S6_iiiiPKf:
        /* <DEDUP_REMOVED lines=46> */
.L_x_142:
        /* <DEDUP_REMOVED lines=58> */
.L_x_141:
[----:B------:R-:W-:Y:S05]  /*0680*/  BSYNC.RECONVERGENT B0 ;  /* 0x0000000000007941 */ /* 0x000fea0003800200 */
.L_x_140:
        /* <DEDUP_REMOVED lines=54> */
.L_x_144:
[----:B------:R-:W-:Y:S05]  /*09f0*/  BSYNC.RECONVERGENT B6 ;  /* 0x0000000000067941 */ /* 0x000fea0003800200 */
.L_x_143:
        /* <DEDUP_REMOVED lines=19> */
.L_x_145:
[----:B------:R-:W-:Y:S05]  /*0b30*/  EXIT ;  /* 0x000000000000794d */ /* 0x000fea0003800000 */
.L_x_146:
        /* <DEDUP_REMOVED lines=12> */
.L_x_536:


//--------------------- .text._ZN4vllm38concat_and_cache_mla_rope_fused_kernelIN3c104HalfELb1E13__nv_bfloat16hLNS_18Fp8KVCacheDataTypeE1EEEvPKlPT_S8_PKS7_SA_illlliPT2_S6_iiiiPKf --------------------------
	.section	.text._ZN4vllm38concat_and_cache_mla_rope_fused_kernelIN3c104HalfELb1E13__nv_bfloat16hLNS_18Fp8KVCacheDataTypeE1EEEvPKlPT_S8_PKS7_SA_illlliPT2_S6_iiiiPKf,"ax",@progbits
	.align	128
        .global         _ZN4vllm38concat_and_cache_mla_rope_fused_kernelIN3c104HalfELb1E13__nv_bfloat16hLNS_18Fp8KVCacheDataTypeE1EEEvPKlPT_S8_PKS7_SA_illlliPT2_S6_iiiiPKf
        .type           _ZN4vllm38concat_and_cache_mla_rope_fused_kernelIN3c104HalfELb1E13__nv_bfloat16hLNS_18Fp8KVCacheDataTypeE1EEEvPKlPT_S8_PKS7_SA_illlliPT2_S6_iiiiPKf,@function
        .size           _ZN4vllm38concat_and_cache_mla_rope_fused_kernelIN3c104HalfELb1E13__nv_bfloat16hLNS_18Fp8KVCacheDataTypeE1EEEvPKlPT_S8_PKS7_SA_illlliPT2_S6_iiiiPKf,(.L_x_537 - _ZN4vllm38concat_and_cache_mla_rope_fused_kernelIN3c104HalfELb1E13__nv_bfloat16hLNS_18Fp8KVCacheDataTypeE1EEEvPKlPT_S8_PKS7_SA_illlliPT2_S6_iiiiPKf)
        .other          _ZN4vllm38concat_and_cache_mla_rope_fused_kernelIN3c104HalfELb1E13__nv_bfloat16hLNS_18Fp8KVCacheDataTypeE1EEEvPKlPT_S8_PKS7_SA_illlliPT2_S6_iiiiPKf,@"STO_CUDA_ENTRY STV_DEFAULT"
_ZN4vllm38concat_and_cache_mla_rope_fused_kernelIN3c104HalfELb1E13__nv_bfloat16hLNS_18Fp8KVCacheDataTypeE1EEEvPKlPT_S8_PKS7_SA_illlliPT2_S6_iiiiPKf:
.text._ZN4vllm38concat_and_cache_mla_rope_fused_kernelIN3c104HalfELb1E13__nv_bfloat16hLNS_18Fp8KVCacheDataTypeE1EEEvPKlPT_S8_PKS7_SA_illlliPT2_S6_iiiiPKf:
        /* <DEDUP_REMOVED lines=46> */
.L_x_149:
        /* <DEDUP_REMOVED lines=58> */
.L_x_148:
[----:B------:R-:W-:Y:S05]  /*0680*/  BSYNC.RECONVERGENT B0 ;  /* 0x0000000000007941 */ /* 0x000fea0003800200 */
.L_x_147:
        /* <DEDUP_REMOVED lines=55> */
.L_x_151:
[----:B------:R-:W-:Y:S05]  /*0a00*/  BSYNC.RECONVERGENT B6 ;  /* 0x0000000000067941 */ /* 0x000fea0003800200 */
.L_x_150:
        /* <DEDUP_REMOVED lines=19> */
.L_x_152:
[----:B------:R-:W-:Y:S05]  /*0b40*/  EXIT ;  /* 0x000000000000794d */ /* 0x000fea0003800000 */
.L_x_153:
        /* <DEDUP_REMOVED lines=11> */
.L_x_537:


//--------------------- .text._ZN4vllm38concat_and_cache_mla_rope_fused_kernelIfLb0E13__nv_bfloat16hLNS_18Fp8KVCacheDataTypeE1EEEvPKlPT_S6_PKS5_S8_illlliPT2_S4_iiiiPKf --------------------------
	.section	.text._ZN4vllm38concat_and_cache_mla_rope_fused_kernelIfLb0E13__nv_bfloat16hLNS_18Fp8KVCacheDataTypeE1EEEvPKlPT_S6_PKS5_S8_illlliPT2_S4_iiiiPKf,"ax",@progbits
	.align	128
        .global         _ZN4vllm38concat_and_cache_mla_rope_fused_kernelIfLb0E13__nv_bfloat16hLNS_18Fp8KVCacheDataTypeE1EEEvPKlPT_S6_PKS5_S8_illlliPT2_S4_iiiiPKf
        .type           _ZN4vllm38concat_and_cache_mla_rope_fused_kernelIfLb0E13__nv_bfloat16hLNS_18Fp8KVCacheDataTypeE1EEEvPKlPT_S6_PKS5_S8_illlliPT2_S4_iiiiPKf,@function
        .size           _ZN4vllm38concat_and_cache_mla_rope_fused_kernelIfLb0E13__nv_bfloat16hLNS_18Fp8KVCacheDataTypeE1EEEvPKlPT_S6_PKS5_S8_illlliPT2_S4_iiiiPKf,(.L_x_538 - _ZN4vllm38concat_and_cache_mla_rope_fused_kernelIfLb0E13__nv_bfloat16hLNS_18Fp8KVCacheDataTypeE1EEEvPKlPT_S6_PKS5_S8_illlliPT2_S4_iiiiPKf)
        .other          _ZN4vllm38concat_and_cache_mla_rope_fused_kernelIfLb0E13__nv_bfloat16hLNS_18Fp8KVCacheDataTypeE1EEEvPKlPT_S6_PKS5_S8_illlliPT2_S4_iiiiPKf,@"STO_CUDA_ENTRY STV_DEFAULT"
_ZN4vllm38concat_and_cache_mla_rope_fused_kernelIfLb0E13__nv_bfloat16hLNS_18Fp8KVCacheDataTypeE1EEEvPKlPT_S6_PKS5_S8_illlliPT2_S4_iiiiPKf:
.text._ZN4vllm38concat_and_cache_mla_rope_fused_kernelIfLb0E13__nv_bfloat16hLNS_18Fp8KVCacheDataTypeE1EEEvPKlPT_S6_PKS5_S8_illlliPT2_S4_iiiiPKf:
        /* <DEDUP_REMOVED lines=46> */
.L_x_156:
        /* <DEDUP_REMOVED lines=44> */
.L_x_155:
[----:B------:R-:W-:Y:S05]  /*05a0*/  BSYNC.RECONVERGENT B0 ;  /* 0x0000000000007941 */ /* 0x000fea0003800200 */
.L_x_154:
        /* <DEDUP_REMOVED lines=40> */
.L_x_158:
[----:B------:R-:W-:Y:S05]  /*0830*/  BSYNC.RECONVERGENT B6 ;  /* 0x0000000000067941 */ /* 0x000fea0003800200 */
.L_x_157:
        /* <DEDUP_REMOVED lines=19> */
.L_x_159:
[----:B------:R-:W-:Y:S05]  /*0970*/  EXIT ;  /* 0x000000000000794d */ /* 0x000fea0003800000 */
.L_x_160:
        /* <DEDUP_REMOVED lines=16> */
.L_x_538:


//--------------------- .text._ZN4vllm38concat_and_cache_mla_rope_fused_kernelIfLb1E13__nv_bfloat16hLNS_18Fp8KVCacheDataTypeE1EEEvPKlPT_S6_PKS5_S8_illlliPT2_S4_iiiiPKf --------------------------
	.section	.text._ZN4vllm38concat_and_cache_mla_rope_fused_kernelIfLb1E13__nv_bfloat16hLNS_18Fp8KVCacheDataTypeE1EEEvPKlPT_S6_PKS5_S8_illlliPT2_S4_iiiiPKf,"ax",@progbits
	.align	128
        .global         _ZN4vllm38concat_and_cache_mla_rope_fused_kernelIfLb1E13__nv_bfloat16hLNS_18Fp8KVCacheDataTypeE1EEEvPKlPT_S6_PKS5_S8_illlliPT2_S4_iiiiPKf
        .type           _ZN4vllm38concat_and_cache_mla_rope_fused_kernelIfLb1E13__nv_bfloat16hLNS_18Fp8KVCacheDataTypeE1EEEvPKlPT_S6_PKS5_S8_illlliPT2_S4_iiiiPKf,@function
        .size           _ZN4vllm38concat_and_cache_mla_rope_fused_kernelIfLb1E13__nv_bfloat16hLNS_18Fp8KVCacheDataTypeE1EEEvPKlPT_S6_PKS5_S8_illlliPT2_S4_iiiiPKf,(.L_x_539 - _ZN4vllm38concat_and_cache_mla_rope_fused_kernelIfLb1E13__nv_bfloat16hLNS_18Fp8KVCacheDataTypeE1EEEvPKlPT_S6_PKS5_S8_illlliPT2_S4_iiiiPKf)
        .other          _ZN4vllm38concat_and_cache_mla_rope_fused_kernelIfLb1E13__nv_bfloat16hLNS_18Fp8KVCacheDataTypeE1EEEvPKlPT_S6_PKS5_S8_illlliPT2_S4_iiiiPKf,@"STO_CUDA_ENTRY STV_DEFAULT"
_ZN4vllm38concat_and_cache_mla_rope_fused_kernelIfLb1E13__nv_bfloat16hLNS_18Fp8KVCacheDataTypeE1EEEvPKlPT_S6_PKS5_S8_illlliPT2_S4_iiiiPKf:
.text._ZN4vllm38concat_and_cache_mla_rope_fused_kernelIfLb1E13__nv_bfloat16hLNS_18Fp8KVCacheDataTypeE1EEEvPKlPT_S6_PKS5_S8_illlliPT2_S4_iiiiPKf:
        /* <DEDUP_REMOVED lines=46> */
.L_x_163:
        /* <DEDUP_REMOVED lines=44> */
.L_x_162:
[----:B------:R-:W-:Y:S05]  /*05a0*/  BSYNC.RECONVERGENT B0 ;  /* 0x0000000000007941 */ /* 0x000fea0003800200 */
.L_x_161:
        /* <DEDUP_REMOVED lines=41> */
.L_x_165:
[----:B------:R-:W-:Y:S05]  /*0840*/  BSYNC.RECONVERGENT B6 ;  /* 0x0000000000067941 */ /* 0x000fea0003800200 */
.L_x_164:
        /* <DEDUP_REMOVED lines=19> */
.L_x_166:
[----:B------:R-:W-:Y:S05]  /*0980*/  EXIT ;  /* 0x000000000000794d */ /* 0x000fea0003800000 */
.L_x_167:
        /* <DEDUP_REMOVED lines=15> */
.L_x_539:


//--------------------- .text._ZN4vllm38concat_and_cache_mla_rope_fused_kernelIN3c108BFloat16ELb0EthLNS_18Fp8KVCacheDataTypeE1EEEvPKlPT_S7_PKS6_S9_illlliPT2_S5_iiiiPKf --------------------------
	.section	.text._ZN4vllm38concat_and_cache_mla_rope_fused_kernelIN3c108BFloat16ELb0EthLNS_18Fp8KVCacheDataTypeE1EEEvPKlPT_S7_PKS6_S9_illlliPT2_S5_iiiiPKf,"ax",@progbits
	.align	128
        .global         _ZN4vllm38concat_and_cache_mla_rope_fused_kernelIN3c108BFloat16ELb0EthLNS_18Fp8KVCacheDataTypeE1EEEvPKlPT_S7_PKS6_S9_illlliPT2_S5_iiiiPKf
        .type           _ZN4vllm38concat_and_cache_mla_rope_fused_kernelIN3c108BFloat16ELb0EthLNS_18Fp8KVCacheDataTypeE1EEEvPKlPT_S7_PKS6_S9_illlliPT2_S5_iiiiPKf,@function
        .size           _ZN4vllm38concat_and_cache_mla_rope_fused_kernelIN3c108BFloat16ELb0EthLNS_18Fp8KVCacheDataTypeE1EEEvPKlPT_S7_PKS6_S9_illlliPT2_S5_iiiiPKf,(.L_x_540 - _ZN4vllm38concat_and_cache_mla_rope_fused_kernelIN3c108BFloat16ELb0EthLNS_18Fp8KVCacheDataTypeE1EEEvPKlPT_S7_PKS6_S9_illlliPT2_S5_iiiiPKf)
        .other          _ZN4vllm38concat_and_cache_mla_rope_fused_kernelIN3c108BFloat16ELb0EthLNS_18Fp8KVCacheDataTypeE1EEEvPKlPT_S7_PKS6_S9_illlliPT2_S5_iiiiPKf,@"STO_CUDA_ENTRY STV_DEFAULT"
_ZN4vllm38concat_and_cache_mla_rope_fused_kernelIN3c108BFloat16ELb0EthLNS_18Fp8KVCacheDataTypeE1EEEvPKlPT_S7_PKS6_S9_illlliPT2_S5_iiiiPKf:
.text._ZN4vllm38concat_and_cache_mla_rope_fused_kernelIN3c108BFloat16ELb0EthLNS_18Fp8KVCacheDataTypeE1EEEvPKlPT_S7_PKS6_S9_illlliPT2_S5_iiiiPKf:
        /* <DEDUP_REMOVED lines=46> */
.L_x_170:
        /* <DEDUP_REMOVED lines=60> */
.L_x_169:
[----:B------:R-:W-:Y:S05]  /*06a0*/  BSYNC.RECONVERGENT B0 ;  /* 0x0000000000007941 */ /* 0x000fea0003800200 */
.L_x_168:
        /* <DEDUP_REMOVED lines=56> */
.L_x_172:
[----:B------:R-:W-:Y:S05]  /*0a30*/  BSYNC.RECONVERGENT B6 ;  /* 0x0000000000067941 */ /* 0x000fea0003800200 */
.L_x_171:
        /* <DEDUP_REMOVED lines=19> */
.L_x_173:
[----:B------:R-:W-:Y:S05]  /*0b70*/  EXIT ;  /* 0x000000000000794d */ /* 0x000fea0003800000 */
.L_x_174:
        /* <DEDUP_REMOVED lines=16> */
.L_x_540:


//--------------------- .text._ZN4vllm38concat_and_cache_mla_rope_fused_kernelIN3c108BFloat16ELb1EthLNS_18Fp8KVCacheDataTypeE1EEEvPKlPT_S7_PKS6_S9_illlliPT2_S5_iiiiPKf --------------------------
	.section	.text._ZN4vllm38concat_and_cache_mla_rope_fused_kernelIN3c108BFloat16ELb1EthLNS_18Fp8KVCacheDataTypeE1EEEvPKlPT_S7_PKS6_S9_illlliPT2_S5_iiiiPKf,"ax",@progbits
	.align	128
        .global         _ZN4vllm38concat_and_cache_mla_rope_fused_kernelIN3c108BFloat16ELb1EthLNS_18Fp8KVCacheDataTypeE1EEEvPKlPT_S7_PKS6_S9_illlliPT2_S5_iiiiPKf
        .type           _ZN4vllm38concat_and_cache_mla_rope_fused_kernelIN3c108BFloat16ELb1EthLNS_18Fp8KVCacheDataTypeE1EEEvPKlPT_S7_PKS6_S9_illlliPT2_S5_iiiiPKf,@function
        .size           _ZN4vllm38concat_and_cache_mla_rope_fused_kernelIN3c108BFloat16ELb1EthLNS_18Fp8KVCacheDataTypeE1EEEvPKlPT_S7_PKS6_S9_illlliPT2_S5_iiiiPKf,(.L_x_541 - _ZN4vllm38concat_and_cache_mla_rope_fused_kernelIN3c108BFloat16ELb1EthLNS_18Fp8KVCacheDataTypeE1EEEvPKlPT_S7_PKS6_S9_illlliPT2_S5_iiiiPKf)
        .other          _ZN4vllm38concat_and_cache_mla_rope_fused_kernelIN3c108BFloat16ELb1EthLNS_18Fp8KVCacheDataTypeE1EEEvPKlPT_S7_PKS6_S9_illlliPT2_S5_iiiiPKf,@"STO_CUDA_ENTRY STV_DEFAULT"
_ZN4vllm38concat_and_cache_mla_rope_fused_kernelIN3c108BFloat16ELb1EthLNS_18Fp8KVCacheDataTypeE1EEEvPKlPT_S7_PKS6_S9_illlliPT2_S5_iiiiPKf:
.text._ZN4vllm38concat_and_cache_mla_rope_fused_kernelIN3c108BFloat16ELb1EthLNS_18Fp8KVCacheDataTypeE1EEEvPKlPT_S7_PKS6_S9_illlliPT2_S5_iiiiPKf:
        /* <DEDUP_REMOVED lines=46> */
.L_x_177:
        /* <DEDUP_REMOVED lines=60> */
.L_x_176:
[----:B------:R-:W-:Y:S05]  /*06a0*/  BSYNC.RECONVERGENT B0 ;  /* 0x0000000000007941 */ /* 0x000fea0003800200 */
.L_x_175:
        /* <DEDUP_REMOVED lines=57> */
.L_x_179:
[----:B------:R-:W-:Y:S05]  /*0a40*/  BSYNC.RECONVERGENT B6 ;  /* 0x0000000000067941 */ /* 0x000fea0003800200 */
.L_x_178:
        /* <DEDUP_REMOVED lines=19> */
.L_x_180:
[----:B------:R-:W-:Y:S05]  /*0b80*/  EXIT ;  /* 0x000000000000794d */ /* 0x000fea0003800000 */
.L_x_181:
        /* <DEDUP_REMOVED lines=15> */
.L_x_541:


//--------------------- .text._ZN4vllm38concat_and_cache_mla_rope_fused_kernelIN3c104HalfELb0EthLNS_18Fp8KVCacheDataTypeE1EEEvPKlPT_S7_PKS6_S9_illlliPT2_S5_iiiiPKf --------------------------
	.section	.text._ZN4vllm38concat_and_cache_mla_rope_fused_kernelIN3c104HalfELb0EthLNS_18Fp8KVCacheDataTypeE1EEEvPKlPT_S7_PKS6_S9_illlliPT2_S5_iiiiPKf,"ax",@progbits
	.align	128
        .global         _ZN4vllm38concat_and_cache_mla_rope_fused_kernelIN3c104HalfELb0EthLNS_18Fp8KVCacheDataTypeE1EEEvPKlPT_S7_PKS6_S9_illlliPT2_S5_iiiiPKf
        .type           _ZN4vllm38concat_and_cache_mla_rope_fused_kernelIN3c104HalfELb0EthLNS_18Fp8KVCacheDataTypeE1EEEvPKlPT_S7_PKS6_S9_illlliPT2_S5_iiiiPKf,@function
        .size           _ZN4vllm38concat_and_cache_mla_rope_fused_kernelIN3c104HalfELb0EthLNS_18Fp8KVCacheDataTypeE1EEEvPKlPT_S7_PKS6_S9_illlliPT2_S5_iiiiPKf,(.L_x_542 - _ZN4vllm38concat_and_cache_mla_rope_fused_kernelIN3c104HalfELb0EthLNS_18Fp8KVCacheDataTypeE1EEEvPKlPT_S7_PKS6_S9_illlliPT2_S5_iiiiPKf)
        .other          _ZN4vllm38concat_and_cache_mla_rope_fused_kernelIN3c104HalfELb0EthLNS_18Fp8KVCacheDataTypeE1EEEvPKlPT_S7_PKS6_S9_illlliPT2_S5_iiiiPKf,@"STO_CUDA_ENTRY STV_DEFAULT"
_ZN4vllm38concat_and_cache_mla_rope_fused_kernelIN3c104HalfELb0EthLNS_18Fp8KVCacheDataTypeE1EEEvPKlPT_S7_PKS6_S9_illlliPT2_S5_iiiiPKf:
.text._ZN4vllm38concat_and_cache_mla_rope_fused_kernelIN3c104HalfELb0EthLNS_18Fp8KVCacheDataTypeE1EEEvPKlPT_S7_PKS6_S9_illlliPT2_S5_iiiiPKf:
        /* <DEDUP_REMOVED lines=46> */
.L_x_184:
        /* <DEDUP_REMOVED lines=58> */
.L_x_183:
[----:B------:R-:W-:Y:S05]  /*0680*/  BSYNC.RECONVERGENT B0 ;  /* 0x0000000000007941 */ /* 0x000fea0003800200 */
.L_x_182:
        /* <DEDUP_REMOVED lines=54> */
.L_x_186:
[----:B------:R-:W-:Y:S05]  /*09f0*/  BSYNC.RECONVERGENT B6 ;  /* 0x0000000000067941 */ /* 0x000fea0003800200 */
.L_x_185:
        /* <DEDUP_REMOVED lines=19> */
.L_x_187:
[----:B------:R-:W-:Y:S05]  /*0b30*/  EXIT ;  /* 0x000000000000794d */ /* 0x000fea0003800000 */
.L_x_188:
        /* <DEDUP_REMOVED lines=12> */
.L_x_542:


//--------------------- .text._ZN4vllm38concat_and_cache_mla_rope_fused_kernelIN3c104HalfELb1EthLNS_18Fp8KVCacheDataTypeE1EEEvPKlPT_S7_PKS6_S9_illlliPT2_S5_iiiiPKf --------------------------
	.section	.text._ZN4vllm38concat_and_cache_mla_rope_fused_kernelIN3c104HalfELb1EthLNS_18Fp8KVCacheDataTypeE1EEEvPKlPT_S7_PKS6_S9_illlliPT2_S5_iiiiPKf,"ax",@progbits
	.align	128
        .global         _ZN4vllm38concat_and_cache_mla_rope_fused_kernelIN3c104HalfELb1EthLNS_18Fp8KVCacheDataTypeE1EEEvPKlPT_S7_PKS6_S9_illlliPT2_S5_iiiiPKf
        .type           _ZN4vllm38concat_and_cache_mla_rope_fused_kernelIN3c104HalfELb1EthLNS_18Fp8KVCacheDataTypeE1EEEvPKlPT_S7_PKS6_S9_illlliPT2_S5_iiiiPKf,@function
        .size           _ZN4vllm38concat_and_cache_mla_rope_fused_kernelIN3c104HalfELb1EthLNS_18Fp8KVCacheDataTypeE1EEEvPKlPT_S7_PKS6_S9_illlliPT2_S5_iiiiPKf,(.L_x_543 - _ZN4vllm38concat_and_cache_mla_rope_fused_kernelIN3c104HalfELb1EthLNS_18Fp8KVCacheDataTypeE1EEEvPKlPT_S7_PKS6_S9_illlliPT2_S5_iiiiPKf)
        .other          _ZN4vllm38concat_and_cache_mla_rope_fused_kernelIN3c104HalfELb1EthLNS_18Fp8KVCacheDataTypeE1EEEvPKlPT_S7_PKS6_S9_illlliPT2_S5_iiiiPKf,@"STO_CUDA_ENTRY STV_DEFAULT"
_ZN4vllm38concat_and_cache_mla_rope_fused_kernelIN3c104HalfELb1EthLNS_18Fp8KVCacheDataTypeE1EEEvPKlPT_S7_PKS6_S9_illlliPT2_S5_iiiiPKf:
.text._ZN4vllm38concat_and_cache_mla_rope_fused_kernelIN3c104HalfELb1EthLNS_18Fp8KVCacheDataTypeE1EEEvPKlPT_S7_PKS6_S9_illlliPT2_S5_iiiiPKf:
        /* <DEDUP_REMOVED lines=46> */
.L_x_191:
        /* <DEDUP_REMOVED lines=58> */
.L_x_190:
[----:B------:R-:W-:Y:S05]  /*0680*/  BSYNC.RECONVERGENT B0 ;  /* 0x0000000000007941 */ /* 0x000fea0003800200 */
.L_x_189:
        /* <DEDUP_REMOVED lines=55> */
.L_x_193:
[----:B------:R-:W-:Y:S05]  /*0a00*/  BSYNC.RECONVERGENT B6 ;  /* 0x0000000000067941 */ /* 0x000fea0003800200 */
.L_x_192:
        /* <DEDUP_REMOVED lines=19> */
.L_x_194:
[----:B------:R-:W-:Y:S05]  /*0b40*/  EXIT ;  /* 0x000000000000794d */ /* 0x000fea0003800000 */
.L_x_195:
        /* <DEDUP_REMOVED lines=11> */
.L_x_543:


//--------------------- .text._ZN4vllm38concat_and_cache_mla_rope_fused_kernelIfLb0EthLNS_18Fp8KVCacheDataTypeE1EEEvPKlPT_S5_PKS4_S7_illlliPT2_S3_iiiiPKf --------------------------
	.section	.text._ZN4vllm38concat_and_cache_mla_rope_fused_kernelIfLb0EthLNS_18Fp8KVCacheDataTypeE1EEEvPKlPT_S5_PKS4_S7_illlliPT2_S3_iiiiPKf,"ax",@progbits
	.align	128
        .global         _ZN4vllm38concat_and_cache_mla_rope_fused_kernelIfLb0EthLNS_18Fp8KVCacheDataTypeE1EEEvPKlPT_S5_PKS4_S7_illlliPT2_S3_iiiiPKf
        .type           _ZN4vllm38concat_and_cache_mla_rope_fused_kernelIfLb0EthLNS_18Fp8KVCacheDataTypeE1EEEvPKlPT_S5_PKS4_S7_illlliPT2_S3_iiiiPKf,@function
        .size           _ZN4vllm38concat_and_cache_mla_rope_fused_kernelIfLb0EthLNS_18Fp8KVCacheDataTypeE1EEEvPKlPT_S5_PKS4_S7_illlliPT2_S3_iiiiPKf,(.L_x_544 - _ZN4vllm38concat_and_cache_mla_rope_fused_kernelIfLb0EthLNS_18Fp8KVCacheDataTypeE1EEEvPKlPT_S5_PKS4_S7_illlliPT2_S3_iiiiPKf)
        .other          _ZN4vllm38concat_and_cache_mla_rope_fused_kernelIfLb0EthLNS_18Fp8KVCacheDataTypeE1EEEvPKlPT_S5_PKS4_S7_illlliPT2_S3_iiiiPKf,@"STO_CUDA_ENTRY STV_DEFAULT"
_ZN4vllm38concat_and_cache_mla_rope_fused_kernelIfLb0EthLNS_18Fp8KVCacheDataTypeE1EEEvPKlPT_S5_PKS4_S7_illlliPT2_S3_iiiiPKf:
.text._ZN4vllm38concat_and_cache_mla_rope_fused_kernelIfLb0EthLNS_18Fp8KVCacheDataTypeE1EEEvPKlPT_S5_PKS4_S7_illlliPT2_S3_iiiiPKf:
        /* <DEDUP_REMOVED lines=46> */
.L_x_198:
        /* <DEDUP_REMOVED lines=44> */
.L_x_197:
[----:B------:R-:W-:Y:S05]  /*05a0*/  BSYNC.RECONVERGENT B0 ;  /* 0x0000000000007941 */ /* 0x000fea0003800200 */
.L_x_196:
        /* <DEDUP_REMOVED lines=40> */
.L_x_200:
[----:B------:R-:W-:Y:S05]  /*0830*/  BSYNC.RECONVERGENT B6 ;  /* 0x0000000000067941 */ /* 0x000fea0003800200 */
.L_x_199:
        /* <DEDUP_REMOVED lines=19> */
.L_x_201:
[----:B------:R-:W-:Y:S05]  /*0970*/  EXIT ;  /* 0x000000000000794d */ /* 0x000fea0003800000 */
.L_x_202:
        /* <DEDUP_REMOVED lines=16> */
.L_x_544:


//--------------------- .text._ZN4vllm38concat_and_cache_mla_rope_fused_kernelIfLb1EthLNS_18Fp8KVCacheDataTypeE1EEEvPKlPT_S5_PKS4_S7_illlliPT2_S3_iiiiPKf --------------------------
	.section	.text._ZN4vllm38concat_and_cache_mla_rope_fused_kernelIfLb1EthLNS_18Fp8KVCacheDataTypeE1EEEvPKlPT_S5_PKS4_S7_illlliPT2_S3_iiiiPKf,"ax",@progbits
	.align	128
        .global         _ZN4vllm38concat_and_cache_mla_rope_fused_kernelIfLb1EthLNS_18Fp8KVCacheDataTypeE1EEEvPKlPT_S5_PKS4_S7_illlliPT2_S3_iiiiPKf
        .type           _ZN4vllm38concat_and_cache_mla_rope_fused_kernelIfLb1EthLNS_18Fp8KVCacheDataTypeE1EEEvPKlPT_S5_PKS4_S7_illlliPT2_S3_iiiiPKf,@function
        .size           _ZN4vllm38concat_and_cache_mla_rope_fused_kernelIfLb1EthLNS_18Fp8KVCacheDataTypeE1EEEvPKlPT_S5_PKS4_S7_illlliPT2_S3_iiiiPKf,(.L_x_545 - _ZN4vllm38concat_and_cache_mla_rope_fused_kernelIfLb1EthLNS_18Fp8KVCacheDataTypeE1EEEvPKlPT_S5_PKS4_S7_illlliPT2_S3_iiiiPKf)
        .other          _ZN4vllm38concat_and_cache_mla_rope_fused_kernelIfLb1EthLNS_18Fp8KVCacheDataTypeE1EEEvPKlPT_S5_PKS4_S7_illlliPT2_S3_iiiiPKf,@"STO_CUDA_ENTRY STV_DEFAULT"
_ZN4vllm38concat_and_cache_mla_rope_fused_kernelIfLb1EthLNS_18Fp8KVCacheDataTypeE1EEEvPKlPT_S5_PKS4_S7_illlliPT2_S3_iiiiPKf:
.text._ZN4vllm38concat_and_cache_mla_rope_fused_kernelIfLb1EthLNS_18Fp8KVCacheDataTypeE1EEEvPKlPT_S5_PKS4_S7_illlliPT2_S3_iiiiPKf:
        /* <DEDUP_REMOVED lines=46> */
.L_x_205:
        /* <DEDUP_REMOVED lines=44> */
.L_x_204:
[----:B------:R-:W-:Y:S05]  /*05a0*/  BSYNC.RECONVERGENT B0 ;  /* 0x0000000000007941 */ /* 0x000fea0003800200 */
.L_x_203:
        /* <DEDUP_REMOVED lines=41> */
.L_x_207:
[----:B------:R-:W-:Y:S05]  /*0840*/  BSYNC.RECONVERGENT B6 ;  /* 0x0000000000067941 */ /* 0x000fea0003800200 */
.L_x_206:
        /* <DEDUP_REMOVED lines=19> */
.L_x_208:
[----:B------:R-:W-:Y:S05]  /*0980*/  EXIT ;  /* 0x000000000000794d */ /* 0x000fea0003800000 */
.L_x_209:
        /* <DEDUP_REMOVED lines=15> */
.L_x_545:


//--------------------- .text._ZN4vllm38concat_and_cache_mla_rope_fused_kernelIN3c108BFloat16ELb0EfhLNS_18Fp8KVCacheDataTypeE1EEEvPKlPT_S7_PKS6_S9_illlliPT2_S5_iiiiPKf --------------------------
	.section	.text._ZN4vllm38concat_and_cache_mla_rope_fused_kernelIN3c108BFloat16ELb0EfhLNS_18Fp8KVCacheDataTypeE1EEEvPKlPT_S7_PKS6_S9_illlliPT2_S5_iiiiPKf,"ax",@progbits
	.align	128
        .global         _ZN4vllm38concat_and_cache_mla_rope_fused_kernelIN3c108BFloat16ELb0EfhLNS_18Fp8KVCacheDataTypeE1EEEvPKlPT_S7_PKS6_S9_illlliPT2_S5_iiiiPKf
        .type           _ZN4vllm38concat_and_cache_mla_rope_fused_kernelIN3c108BFloat16ELb0EfhLNS_18Fp8KVCacheDataTypeE1EEEvPKlPT_S7_PKS6_S9_illlliPT2_S5_iiiiPKf,@function
        .size           _ZN4vllm38concat_and_cache_mla_rope_fused_kernelIN3c108BFloat16ELb0EfhLNS_18Fp8KVCacheDataTypeE1EEEvPKlPT_S7_PKS6_S9_illlliPT2_S5_iiiiPKf,(.L_x_546 - _ZN4vllm38concat_and_cache_mla_rope_fused_kernelIN3c108BFloat16ELb0EfhLNS_18Fp8KVCacheDataTypeE1EEEvPKlPT_S7_PKS6_S9_illlliPT2_S5_iiiiPKf)
        .other          _ZN4vllm38concat_and_cache_mla_rope_fused_kernelIN3c108BFloat16ELb0EfhLNS_18Fp8KVCacheDataTypeE1EEEvPKlPT_S7_PKS6_S9_illlliPT2_S5_iiiiPKf,@"STO_CUDA_ENTRY STV_DEFAULT"
_ZN4vllm38concat_and_cache_mla_rope_fused_kernelIN3c108BFloat16ELb0EfhLNS_18Fp8KVCacheDataTypeE1EEEvPKlPT_S7_PKS6_S9_illlliPT2_S5_iiiiPKf:
.text._ZN4vllm38concat_and_cache_mla_rope_fused_kernelIN3c108BFloat16ELb0EfhLNS_18Fp8KVCacheDataTypeE1EEEvPKlPT_S7_PKS6_S9_illlliPT2_S5_iiiiPKf:
        /* <DEDUP_REMOVED lines=46> */
.L_x_212:
        /* <DEDUP_REMOVED lines=60> */
.L_x_211:
[----:B------:R-:W-:Y:S05]  /*06a0*/  BSYNC.RECONVERGENT B0 ;  /* 0x0000000000007941 */ /* 0x000fea0003800200 */
.L_x_210:
        /* <DEDUP_REMOVED lines=56> */
.L_x_214:
[----:B------:R-:W-:Y:S05]  /*0a30*/  BSYNC.RECONVERGENT B6 ;  /* 0x0000000000067941 */ /* 0x000fea0003800200 */
.L_x_213:
        /* <DEDUP_REMOVED lines=19> */
.L_x_215:
[----:B------:R-:W-:Y:S05]  /*0b70*/  EXIT ;  /* 0x000000000000794d */ /* 0x000fea0003800000 */
.L_x_216:
        /* <DEDUP_REMOVED lines=16> */
.L_x_546:


//--------------------- .text._ZN4vllm38concat_and_cache_mla_rope_fused_kernelIN3c108BFloat16ELb1EfhLNS_18Fp8KVCacheDataTypeE1EEEvPKlPT_S7_PKS6_S9_illlliPT2_S5_iiiiPKf --------------------------
	.section	.text._ZN4vllm38concat_and_cache_mla_rope_fused_kernelIN3c108BFloat16ELb1EfhLNS_18Fp8KVCacheDataTypeE1EEEvPKlPT_S7_PKS6_S9_illlliPT2_S5_iiiiPKf,"ax",@progbits
	.align	128
        .global         _ZN4vllm38concat_and_cache_mla_rope_fused_kernelIN3c108BFloat16ELb1EfhLNS_18Fp8KVCacheDataTypeE1EEEvPKlPT_S7_PKS6_S9_illlliPT2_S5_iiiiPKf
        .type           _ZN4vllm38concat_and_cache_mla_rope_fused_kernelIN3c108BFloat16ELb1EfhLNS_18Fp8KVCacheDataTypeE1EEEvPKlPT_S7_PKS6_S9_illlliPT2_S5_iiiiPKf,@function
        .size           _ZN4vllm38concat_and_cache_mla_rope_fused_kernelIN3c108BFloat16ELb1EfhLNS_18Fp8KVCacheDataTypeE1EEEvPKlPT_S7_PKS6_S9_illlliPT2_S5_iiiiPKf,(.L_x_547 - _ZN4vllm38concat_and_cache_mla_rope_fused_kernelIN3c108BFloat16ELb1EfhLNS_18Fp8KVCacheDataTypeE1EEEvPKlPT_S7_PKS6_S9_illlliPT2_S5_iiiiPKf)
        .other          _ZN4vllm38concat_and_cache_mla_rope_fused_kernelIN3c108BFloat16ELb1EfhLNS_18Fp8KVCacheDataTypeE1EEEvPKlPT_S7_PKS6_S9_illlliPT2_S5_iiiiPKf,@"STO_CUDA_ENTRY STV_DEFAULT"
_ZN4vllm38concat_and_cache_mla_rope_fused_kernelIN3c108BFloat16ELb1EfhLNS_18Fp8KVCacheDataTypeE1EEEvPKlPT_S7_PKS6_S9_illlliPT2_S5_iiiiPKf:
.text._ZN4vllm38concat_and_cache_mla_rope_fused_kernelIN3c108BFloat16ELb1EfhLNS_18Fp8KVCacheDataTypeE1EEEvPKlPT_S7_PKS6_S9_illlliPT2_S5_iiiiPKf:
        /* <DEDUP_REMOVED lines=46> */
.L_x_219:
        /* <DEDUP_REMOVED lines=60> */
.L_x_218:
[----:B------:R-:W-:Y:S05]  /*06a0*/  BSYNC.RECONVERGENT B0 ;  /* 0x0000000000007941 */ /* 0x000fea0003800200 */
.L_x_217:
        /* <DEDUP_REMOVED lines=57> */
.L_x_221:
[----:B------:R-:W-:Y:S05]  /*0a40*/  BSYNC.RECONVERGENT B6 ;  /* 0x0000000000067941 */ /* 0x000fea0003800200 */
.L_x_220:
        /* <DEDUP_REMOVED lines=19> */
.L_x_222:
[----:B------:R-:W-:Y:S05]  /*0b80*/  EXIT ;  /* 0x000000000000794d */ /* 0x000fea0003800000 */
.L_x_223:
        /* <DEDUP_REMOVED lines=15> */
.L_x_547:


//--------------------- .text._ZN4vllm38concat_and_cache_mla_rope_fused_kernelIN3c104HalfELb0EfhLNS_18Fp8KVCacheDataTypeE1EEEvPKlPT_S7_PKS6_S9_illlliPT2_S5_iiiiPKf --------------------------
	.section	.text._ZN4vllm38concat_and_cache_mla_rope_fused_kernelIN3c104HalfELb0EfhLNS_18Fp8KVCacheDataTypeE1EEEvPKlPT_S7_PKS6_S9_illlliPT2_S5_iiiiPKf,"ax",@progbits
	.align	128
        .global         _ZN4vllm38concat_and_cache_mla_rope_fused_kernelIN3c104HalfELb0EfhLNS_18Fp8KVCacheDataTypeE1EEEvPKlPT_S7_PKS6_S9_illlliPT2_S5_iiiiPKf
        .type           _ZN4vllm38concat_and_cache_mla_rope_fused_kernelIN3c104HalfELb0EfhLNS_18Fp8KVCacheDataTypeE1EEEvPKlPT_S7_PKS6_S9_illlliPT2_S5_iiiiPKf,@function
        .size           _ZN4vllm38concat_and_cache_mla_rope_fused_kernelIN3c104HalfELb0EfhLNS_18Fp8KVCacheDataTypeE1EEEvPKlPT_S7_PKS6_S9_illlliPT2_S5_iiiiPKf,(.L_x_548 - _ZN4vllm38concat_and_cache_mla_rope_fused_kernelIN3c104HalfELb0EfhLNS_18Fp8KVCacheDataTypeE1EEEvPKlPT_S7_PKS6_S9_illlliPT2_S5_iiiiPKf)
        .other          _ZN4vllm38concat_and_cache_mla_rope_fused_kernelIN3c104HalfELb0EfhLNS_18Fp8KVCacheDataTypeE1EEEvPKlPT_S7_PKS6_S9_illlliPT2_S5_iiiiPKf,@"STO_CUDA_ENTRY STV_DEFAULT"
_ZN4vllm38concat_and_cache_mla_rope_fused_kernelIN3c104HalfELb0EfhLNS_18Fp8KVCacheDataTypeE1EEEvPKlPT_S7_PKS6_S9_illlliPT2_S5_iiiiPKf:
.text._ZN4vllm38concat_and_cache_mla_rope_fused_kernelIN3c104HalfELb0EfhLNS_18Fp8KVCacheDataTypeE1EEEvPKlPT_S7_PKS6_S9_illlliPT2_S5_iiiiPKf:
        /* <DEDUP_REMOVED lines=46> */
.L_x_226:
        /* <DEDUP_REMOVED lines=58> */
.L_x_225:
[----:B------:R-:W-:Y:S05]  /*0680*/  BSYNC.RECONVERGENT B0 ;  /* 0x0000000000007941 */ /* 0x000fea0003800200 */
.L_x_224:
        /* <DEDUP_REMOVED lines=54> */
.L_x_228:
[----:B------:R-:W-:Y:S05]  /*09f0*/  BSYNC.RECONVERGENT B6 ;  /* 0x0000000000067941 */ /* 0x000fea0003800200 */
.L_x_227:
        /* <DEDUP_REMOVED lines=19> */
.L_x_229:
[----:B------:R-:W-:Y:S05]  /*0b30*/  EXIT ;  /* 0x000000000000794d */ /* 0x000fea0003800000 */
.L_x_230:
        /* <DEDUP_REMOVED lines=12> */
.L_x_548:


//--------------------- .text._ZN4vllm38concat_and_cache_mla_rope_fused_kernelIN3c104HalfELb1EfhLNS_18Fp8KVCacheDataTypeE1EEEvPKlPT_S7_PKS6_S9_illlliPT2_S5_iiiiPKf --------------------------
	.section	.text._ZN4vllm38concat_and_cache_mla_rope_fused_kernelIN3c104HalfELb1EfhLNS_18Fp8KVCacheDataTypeE1EEEvPKlPT_S7_PKS6_S9_illlliPT2_S5_iiiiPKf,"ax",@progbits
	.align	128
        .global         _ZN4vllm38concat_and_cache_mla_rope_fused_kernelIN3c104HalfELb1EfhLNS_18Fp8KVCacheDataTypeE1EEEvPKlPT_S7_PKS6_S9_illlliPT2_S5_iiiiPKf
        .type           _ZN4vllm38concat_and_cache_mla_rope_fused_kernelIN3c104HalfELb1EfhLNS_18Fp8KVCacheDataTypeE1EEEvPKlPT_S7_PKS6_S9_illlliPT2_S5_iiiiPKf,@function
        .size           _ZN4vllm38concat_and_cache_mla_rope_fused_kernelIN3c104HalfELb1EfhLNS_18Fp8KVCacheDataTypeE1EEEvPKlPT_S7_PKS6_S9_illlliPT2_S5_iiiiPKf,(.L_x_549 - _ZN4vllm38concat_and_cache_mla_rope_fused_kernelIN3c104HalfELb1EfhLNS_18Fp8KVCacheDataTypeE1EEEvPKlPT_S7_PKS6_S9_illlliPT2_S5_iiiiPKf)
        .other          _ZN4vllm38concat_and_cache_mla_rope_fused_kernelIN3c104HalfELb1EfhLNS_18Fp8KVCacheDataTypeE1EEEvPKlPT_S7_PKS6_S9_illlliPT2_S5_iiiiPKf,@"STO_CUDA_ENTRY STV_DEFAULT"
_ZN4vllm38concat_and_cache_mla_rope_fused_kernelIN3c104HalfELb1EfhLNS_18Fp8KVCacheDataTypeE1EEEvPKlPT_S7_PKS6_S9_illlliPT2_S5_iiiiPKf:
.text._ZN4vllm38concat_and_cache_mla_rope_fused_kernelIN3c104HalfELb1EfhLNS_18Fp8KVCacheDataTypeE1EEEvPKlPT_S7_PKS6_S9_illlliPT2_S5_iiiiPKf:
        /* <DEDUP_REMOVED lines=46> */
.L_x_233:
        /* <DEDUP_REMOVED lines=58> */
.L_x_232:
[----:B------:R-:W-:Y:S05]  /*0680*/  BSYNC.RECONVERGENT B0 ;  /* 0x0000000000007941 */ /* 0x000fea0003800200 */
.L_x_231:
        /* <DEDUP_REMOVED lines=55> */
.L_x_235:
[----:B------:R-:W-:Y:S05]  /*0a00*/  BSYNC.RECONVERGENT B6 ;  /* 0x0000000000067941 */ /* 0x000fea0003800200 */
.L_x_234:
        /* <DEDUP_REMOVED lines=19> */
.L_x_236:
[----:B------:R-:W-:Y:S05]  /*0b40*/  EXIT ;  /* 0x000000000000794d */ /* 0x000fea0003800000 */
.L_x_237:
        /* <DEDUP_REMOVED lines=11> */
.L_x_549:


//--------------------- .text._ZN4vllm38concat_and_cache_mla_rope_fused_kernelIfLb0EfhLNS_18Fp8KVCacheDataTypeE1EEEvPKlPT_S5_PKS4_S7_illlliPT2_S3_iiiiPKf --------------------------
	.section	.text._ZN4vllm38concat_and_cache_mla_rope_fused_kernelIfLb0EfhLNS_18Fp8KVCacheDataTypeE1EEEvPKlPT_S5_PKS4_S7_illlliPT2_S3_iiiiPKf,"ax",@progbits
	.align	128
        .global         _ZN4vllm38concat_and_cache_mla_rope_fused_kernelIfLb0EfhLNS_18Fp8KVCacheDataTypeE1EEEvPKlPT_S5_PKS4_S7_illlliPT2_S3_iiiiPKf
        .type           _ZN4vllm38concat_and_cache_mla_rope_fused_kernelIfLb0EfhLNS_18Fp8KVCacheDataTypeE1EEEvPKlPT_S5_PKS4_S7_illlliPT2_S3_iiiiPKf,@function
        .size           _ZN4vllm38concat_and_cache_mla_rope_fused_kernelIfLb0EfhLNS_18Fp8KVCacheDataTypeE1EEEvPKlPT_S5_PKS4_S7_illlliPT2_S3_iiiiPKf,(.L_x_550 - _ZN4vllm38concat_and_cache_mla_rope_fused_kernelIfLb0EfhLNS_18Fp8KVCacheDataTypeE1EEEvPKlPT_S5_PKS4_S7_illlliPT2_S3_iiiiPKf)
        .other          _ZN4vllm38concat_and_cache_mla_rope_fused_kernelIfLb0EfhLNS_18Fp8KVCacheDataTypeE1EEEvPKlPT_S5_PKS4_S7_illlliPT2_S3_iiiiPKf,@"STO_CUDA_ENTRY STV_DEFAULT"
_ZN4vllm38concat_and_cache_mla_rope_fused_kernelIfLb0EfhLNS_18Fp8KVCacheDataTypeE1EEEvPKlPT_S5_PKS4_S7_illlliPT2_S3_iiiiPKf:
.text._ZN4vllm38concat_and_cache_mla_rope_fused_kernelIfLb0EfhLNS_18Fp8KVCacheDataTypeE1EEEvPKlPT_S5_PKS4_S7_illlliPT2_S3_iiiiPKf:
        /* <DEDUP_REMOVED lines=46> */
.L_x_240:
        /* <DEDUP_REMOVED lines=44> */
.L_x_239:
[----:B------:R-:W-:Y:S05]  /*05a0*/  BSYNC.RECONVERGENT B0 ;  /* 0x0000000000007941 */ /* 0x000fea0003800200 */
.L_x_238:
        /* <DEDUP_REMOVED lines=40> */
.L_x_242:
[----:B------:R-:W-:Y:S05]  /*0830*/  BSYNC.RECONVERGENT B6 ;  /* 0x0000000000067941 */ /* 0x000fea0003800200 */
.L_x_241:
        /* <DEDUP_REMOVED lines=19> */
.L_x_243:
[----:B------:R-:W-:Y:S05]  /*0970*/  EXIT ;  /* 0x000000000000794d */ /* 0x000fea0003800000 */
.L_x_244:
        /* <DEDUP_REMOVED lines=16> */
.L_x_550:


//--------------------- .text._ZN4vllm38concat_and_cache_mla_rope_fused_kernelIfLb1EfhLNS_18Fp8KVCacheDataTypeE1EEEvPKlPT_S5_PKS4_S7_illlliPT2_S3_iiiiPKf --------------------------
	.section	.text._ZN4vllm38concat_and_cache_mla_rope_fused_kernelIfLb1EfhLNS_18Fp8KVCacheDataTypeE1EEEvPKlPT_S5_PKS4_S7_illlliPT2_S3_iiiiPKf,"ax",@progbits
	.align	128
        .global         _ZN4vllm38concat_and_cache_mla_rope_fused_kernelIfLb1EfhLNS_18Fp8KVCacheDataTypeE1EEEvPKlPT_S5_PKS4_S7_illlliPT2_S3_iiiiPKf
        .type           _ZN4vllm38concat_and_cache_mla_rope_fused_kernelIfLb1EfhLNS_18Fp8KVCacheDataTypeE1EEEvPKlPT_S5_PKS4_S7_illlliPT2_S3_iiiiPKf,@function
        .size           _ZN4vllm38concat_and_cache_mla_rope_fused_kernelIfLb1EfhLNS_18Fp8KVCacheDataTypeE1EEEvPKlPT_S5_PKS4_S7_illlliPT2_S3_iiiiPKf,(.L_x_551 - _ZN4vllm38concat_and_cache_mla_rope_fused_kernelIfLb1EfhLNS_18Fp8KVCacheDataTypeE1EEEvPKlPT_S5_PKS4_S7_illlliPT2_S3_iiiiPKf)
        .other          _ZN4vllm38concat_and_cache_mla_rope_fused_kernelIfLb1EfhLNS_18Fp8KVCacheDataTypeE1EEEvPKlPT_S5_PKS4_S7_illlliPT2_S3_iiiiPKf,@"STO_CUDA_ENTRY STV_DEFAULT"
_ZN4vllm38concat_and_cache_mla_rope_fused_kernelIfLb1EfhLNS_18Fp8KVCacheDataTypeE1EEEvPKlPT_S5_PKS4_S7_illlliPT2_S3_iiiiPKf:
.text._ZN4vllm38concat_and_cache_mla_rope_fused_kernelIfLb1EfhLNS_18Fp8KVCacheDataTypeE1EEEvPKlPT_S5_PKS4_S7_illlliPT2_S3_iiiiPKf:
        /* <DEDUP_REMOVED lines=46> */
.L_x_247:
        /* <DEDUP_REMOVED lines=44> */
.L_x_246:
[----:B------:R-:W-:Y:S05]  /*05a0*/  BSYNC.RECONVERGENT B0 ;  /* 0x0000000000007941 */ /* 0x000fea0003800200 */
.L_x_245:
        /* <DEDUP_REMOVED lines=41> */
.L_x_249:
[----:B------:R-:W-:Y:S05]  /*0840*/  BSYNC.RECONVERGENT B6 ;  /* 0x0000000000067941 */ /* 0x000fea0003800200 */
.L_x_248:
        /* <DEDUP_REMOVED lines=19> */
.L_x_250:
[----:B------:R-:W-:Y:S05]  /*0980*/  EXIT ;  /* 0x000000000000794d */ /* 0x000fea0003800000 */
.L_x_251:
        /* <DEDUP_REMOVED lines=15> */
.L_x_551:


//--------------------- .text._ZN4vllm38concat_and_cache_mla_rope_fused_kernelIN3c108BFloat16ELb0E13__nv_bfloat16S3_LNS_18Fp8KVCacheDataTypeE0EEEvPKlPT_S8_PKS7_SA_illlliPT2_S6_iiiiPKf --------------------------
	.section	.text._ZN4vllm38concat_and_cache_mla_rope_fused_kernelIN3c108BFloat16ELb0E13__nv_bfloat16S3_LNS_18Fp8KVCacheDataTypeE0EEEvPKlPT_S8_PKS7_SA_illlliPT2_S6_iiiiPKf,"ax",@progbits
	.align	128
        .global         _ZN4vllm38concat_and_cache_mla_rope_fused_kernelIN3c108BFloat16ELb0E13__nv_bfloat16S3_LNS_18Fp8KVCacheDataTypeE0EEEvPKlPT_S8_PKS7_SA_illlliPT2_S6_iiiiPKf
        .type           _ZN4vllm38concat_and_cache_mla_rope_fused_kernelIN3c108BFloat16ELb0E13__nv_bfloat16S3_LNS_18Fp8KVCacheDataTypeE0EEEvPKlPT_S8_PKS7_SA_illlliPT2_S6_iiiiPKf,@function
        .size           _ZN4vllm38concat_and_cache_mla_rope_fused_kernelIN3c108BFloat16ELb0E13__nv_bfloat16S3_LNS_18Fp8KVCacheDataTypeE0EEEvPKlPT_S8_PKS7_SA_illlliPT2_S6_iiiiPKf,(.L_x_498 - _ZN4vllm38concat_and_cache_mla_rope_fused_kernelIN3c108BFloat16ELb0E13__nv_bfloat16S3_LNS_18Fp8KVCacheDataTypeE0EEEvPKlPT_S8_PKS7_SA_illlliPT2_S6_iiiiPKf)
        .other          _ZN4vllm38concat_and_cache_mla_rope_fused_kernelIN3c108BFloat16ELb0E13__nv_bfloat16S3_LNS_18Fp8KVCacheDataTypeE0EEEvPKlPT_S8_PKS7_SA_illlliPT2_S6_iiiiPKf,@"STO_CUDA_ENTRY STV_DEFAULT"
_ZN4vllm38concat_and_cache_mla_rope_fused_kernelIN3c108BFloat16ELb0E13__nv_bfloat16S3_LNS_18Fp8KVCacheDataTypeE0EEEvPKlPT_S8_PKS7_SA_illlliPT2_S6_iiiiPKf:
.text._ZN4vllm38concat_and_cache_mla_rope_fused_kernelIN3c108BFloat16ELb0E13__nv_bfloat16S3_LNS_18Fp8KVCacheDataTypeE0EEEvPKlPT_S8_PKS7_SA_illlliPT2_S6_iiiiPKf:
[----:B------:R-:W-:Y:S01]  /*0000*/  LDC R1, c[0x0][0x37c] ;  /* 0x0000df00ff017b82 */ /* 0x000fe20000000800 */
[----:B------:R-:W0:Y:S07]  /*0010*/  S2R R0, SR_CTAID.X ;  /* 0x0000000000007919 */ /* 0x000e2e0000002500 */
[----:B------:R-:W0:Y:S01]  /*0020*/  LDC.64 R4, c[0x0][0x380] ;  /* 0x0000e000ff047b82 */ /* 0x000e220000000a00 */
[----:B------:R-:W1:Y:S07]  /*0030*/  LDCU.64 UR14, c[0x0][0x358] ;  /* 0x00006b00ff0e77ac */ /* 0x000e6e0008000a00 */
[----:B------:R-:W2:Y:S01]  /*0040*/  LDC R9, c[0x0][0x3a8] ;  /* 0x0000ea00ff097b82 */ /* 0x000ea20000000800 */
[----:B------:R-:W3:Y:S01]  /*0050*/  S2R R2, SR_TID.X ;  /* 0x0000000000027919 */ /* 0x000ee20000002100 */
[----:B------:R-:W4:Y:S01]  /*0060*/  LDCU UR6, c[0x0][0x3d0] ;  /* 0x00007a00ff0677ac */ /* 0x000f220008000800 */
[----:B------:R-:W5:Y:S01]  /*0070*/  LDCU.64 UR4, c[0x0][0x3a0] ;  /* 0x00007400ff0477ac */ /* 0x000f620008000a00 */
[----:B------:R-:W0:Y:S02]  /*0080*/  LDCU.64 UR8, c[0x0][0x388] ;  /* 0x00007100ff0877ac */ /* 0x000e240008000a00 */
[----:B0-----:R-:W-:-:S06]  /*0090*/  IMAD.WIDE.U32 R4, R0, 0x8, R4 ;  /* 0x0000000800047825 */ /* 0x001fcc00078e0004 */
[----:B-1----:R-:W5:Y:S01]  /*00a0*/  LDG.E.64.CONSTANT R4, desc[UR14][R4.64] ;  /* 0x0000000e04047981 */ /* 0x002f62000c1e9b00 */
[----:B--2---:R-:W-:Y:S01]  /*00b0*/  LEA.HI R3, R9, R9, RZ, 0x1 ;  /* 0x0000000909037211 */ /* 0x004fe200078f08ff */
[----:B------:R-:W-:Y:S01]  /*00c0*/  BSSY.RECONVERGENT B0, `(.L_x_252) ;  /* 0x000005b000007945 */ /* 0x000fe20003800200 */
[----:B------:R-:W-:Y:S02]  /*00d0*/  SHF.R.S32.HI R7, RZ, 0x1f, R9 ;  /* 0x0000001fff077819 */ /* 0x000fe40000011409 */
[----:B------:R-:W-:-:S05]  /*00e0*/  SHF.R.S32.HI R3, RZ, 0x1, R3 ;  /* 0x00000001ff037819 */ /* 0x000fca0000011403 */
[----:B----4-:R-:W-:Y:S01]  /*00f0*/  IMAD R15, R3, UR6, RZ ;  /* 0x00000006030f7c24 */ /* 0x010fe2000f8e02ff */
[----:B------:R-:W0:Y:S04]  /*0100*/  LDCU.64 UR6, c[0x0][0x3b8] ;  /* 0x00007700ff0677ac */ /* 0x000e280008000a00 */
[----:B---3--:R-:W-:Y:S01]  /*0110*/  ISETP.GE.AND P0, PT, R2, R15, PT ;  /* 0x0000000f0200720c */ /* 0x008fe20003f06270 */
[-C--:B-----5:R-:W-:Y:S02]  /*0120*/  IMAD R6, R5, R9.reuse, RZ ;  /* 0x0000000905067224 */ /* 0x0a0fe400078e02ff */
[----:B------:R-:W-:-:S04]  /*0130*/  IMAD.WIDE.U32 R8, R4, R9, RZ ;  /* 0x0000000904087225 */ /* 0x000fc800078e00ff */
[----:B------:R-:W-:Y:S02]  /*0140*/  IMAD R7, R4, R7, R6 ;  /* 0x0000000704077224 */ /* 0x000fe400078e0206 */
[----:B------:R-:W-:Y:S02]  /*0150*/  IMAD.SHL.U32 R6, R8, 0x2, RZ ;  /* 0x0000000208067824 */ /* 0x000fe400078e00ff */
[----:B------:R-:W-:-:S03]  /*0160*/  IMAD.IADD R5, R9, 0x1, R7 ;  /* 0x0000000109057824 */ /* 0x000fc600078e0207 */
[----:B------:R-:W-:Y:S02]  /*0170*/  IADD3 R16, P1, PT, R6, UR4, RZ ;  /* 0x0000000406107c10 */ /* 0x000fe4000ff3e0ff */
[----:B------:R-:W-:-:S04]  /*0180*/  SHF.L.U64.HI R7, R8, 0x1, R5 ;  /* 0x0000000108077819 */ /* 0x000fc80000010205 */
[----:B------:R-:W-:Y:S01]  /*0190*/  IADD3.X R17, PT, PT, R7, UR5, RZ, P1, !PT ;  /* 0x0000000507117c10 */ /* 0x000fe20008ffe4ff */
[----:B0-----:R-:W-:Y:S06]  /*01a0*/  @P0 BRA `(.L_x_253) ;  /* 0x0000000400300947 */ /* 0x001fec0003800000 */
[-C--:B------:R-:W-:Y:S01]  /*01b0*/  IABS R14, R3.reuse ;  /* 0x00000003000e7213 */ /* 0x080fe20000000000 */
[----:B------:R-:W0:Y:S01]  /*01c0*/  LDCU.64 UR4, c[0x0][0x3b0] ;  /* 0x00007600ff0477ac */ /* 0x000e220008000a00 */
[----:B------:R-:W1:Y:S01]  /*01d0*/  LDC R18, c[0x0][0x360] ;  /* 0x0000d800ff127b82 */ /* 0x000e620000000800 */
[----:B------:R-:W-:Y:S01]  /*01e0*/  IMAD.MOV.U32 R22, RZ, RZ, RZ ;  /* 0x000000ffff167224 */ /* 0x000fe200078e00ff */
[----:B------:R-:W2:Y:S01]  /*01f0*/  I2F.RP R8, R14 ;  /* 0x0000000e00087306 */ /* 0x000ea20000209400 */
[----:B------:R-:W-:Y:S02]  /*0200*/  ISETP.NE.AND P0, PT, R3, RZ, PT ;  /* 0x000000ff0300720c */ /* 0x000fe40003f05270 */
[----:B------:R-:W-:Y:S02]  /*0210*/  MOV R20, R2 ;  /* 0x0000000200147202 */ /* 0x000fe40000000f00 */
[----:B------:R-:W-:-:S03]  /*0220*/  LOP3.LUT R19, RZ, R3, RZ, 0x33, !PT ;  /* 0x00000003ff137212 */ /* 0x000fc600078e33ff */
[----:B--2---:R-:W2:Y:S01]  /*0230*/  MUFU.RCP R8, R8 ;  /* 0x0000000800087308 */ /* 0x004ea20000001000 */
[----:B0-----:R-:W-:-:S04]  /*0240*/  IMAD.WIDE.U32 R4, R0, UR4, RZ ;  /* 0x0000000400047c25 */ /* 0x001fc8000f8e00ff */
[----:B------:R-:W-:Y:S01]  /*0250*/  IMAD R21, R0, UR5, R5 ;  /* 0x0000000500157c24 */ /* 0x000fe2000f8e0205 */
[----:B--2---:R-:W-:-:S06]  /*0260*/  IADD3 R23, PT, PT, R8, 0xffffffe, RZ ;  /* 0x0ffffffe08177810 */ /* 0x004fcc0007ffe0ff */
[----:B------:R-:W0:Y:S02]  /*0270*/  F2I.FTZ.U32.TRUNC.NTZ R23, R23 ;  /* 0x0000001700177305 */ /* 0x000e24000021f000 */
[----:B0-----:R-:W-:-:S04]  /*0280*/  IMAD.MOV R9, RZ, RZ, -R23 ;  /* 0x000000ffff097224 */ /* 0x001fc800078e0a17 */
[----:B------:R-:W-:-:S04]  /*0290*/  IMAD R9, R9, R14, RZ ;  /* 0x0000000e09097224 */ /* 0x000fc800078e02ff */
[----:B-1----:R-:W-:-:S07]  /*02a0*/  IMAD.HI.U32 R22, R23, R9, R22 ;  /* 0x0000000917167227 */ /* 0x002fce00078e0016 */
.L_x_254:
[----:B0-----:R-:W-:Y:S02]  /*02b0*/  IABS R8, R3 ;  /* 0x0000000300087213 */ /* 0x001fe40000000000 */
[----:B------:R-:W-:-:S03]  /*02c0*/  IABS R9, R20 ;  /* 0x0000001400097213 */ /* 0x000fc60000000000 */
[----:B------:R-:W-:Y:S02]  /*02d0*/  IMAD.MOV R10, RZ, RZ, -R8 ;  /* 0x000000ffff0a7224 */ /* 0x000fe400078e0a08 */
[----:B------:R-:W-:-:S04]  /*02e0*/  IMAD.HI.U32 R8, R22, R9, RZ ;  /* 0x0000000916087227 */ /* 0x000fc800078e00ff */
[----:B------:R-:W-:Y:S01]  /*02f0*/  IMAD R9, R8, R10, R9 ;  /* 0x0000000a08097224 */ /* 0x000fe200078e0209 */
[----:B------:R-:W-:-:S04]  /*0300*/  IABS R10, R3 ;  /* 0x00000003000a7213 */ /* 0x000fc80000000000 */
[----:B------:R-:W-:-:S13]  /*0310*/  ISETP.GT.U32.AND P2, PT, R14, R9, PT ;  /* 0x000000090e00720c */ /* 0x000fda0003f44070 */
[----:B------:R-:W-:Y:S01]  /*0320*/  @!P2 IMAD.IADD R9, R9, 0x1, -R10 ;  /* 0x000000010909a824 */ /* 0x000fe200078e0a0a */
[----:B------:R-:W-:-:S04]  /*0330*/  @!P2 IADD3 R8, PT, PT, R8, 0x1, RZ ;  /* 0x000000010808a810 */ /* 0x000fc80007ffe0ff */
[----:B------:R-:W-:Y:S02]  /*0340*/  ISETP.GE.U32.AND P1, PT, R9, R14, PT ;  /* 0x0000000e0900720c */ /* 0x000fe40003f26070 */
[----:B------:R-:W-:-:S04]  /*0350*/  LOP3.LUT R9, R20, R3, RZ, 0x3c, !PT ;  /* 0x0000000314097212 */ /* 0x000fc800078e3cff */
[----:B------:R-:W-:Y:S01]  /*0360*/  ISETP.GE.AND P3, PT, R9, RZ, PT ;  /* 0x000000ff0900720c */ /* 0x000fe20003f66270 */
[----:B------:R-:W-:-:S06]  /*0370*/  IMAD.MOV.U32 R9, RZ, RZ, R21 ;  /* 0x000000ffff097224 */ /* 0x000fcc00078e0015 */
[----:B------:R-:W-:-:S06]  /*0380*/  @P1 VIADD R8, R8, 0x1 ;  /* 0x0000000108081836 */ /* 0x000fcc0000000000 */
[----:B------:R-:W-:-:S05]  /*0390*/  @!P3 IMAD.MOV R8, RZ, RZ, -R8 ;  /* 0x000000ffff08b224 */ /* 0x000fca00078e0a08 */
[----:B------:R-:W-:Y:S01]  /*03a0*/  SEL R13, R19, R8, !P0 ;  /* 0x00000008130d7207 */ /* 0x000fe20004000000 */
[----:B------:R-:W-:-:S03]  /*03b0*/  IMAD.MOV.U32 R8, RZ, RZ, R4 ;  /* 0x000000ffff087224 */ /* 0x000fc600078e0004 */
[C---:B------:R-:W-:Y:S01]  /*03c0*/  IADD3 R11, PT, PT, -R13.reuse, RZ, RZ ;  /* 0x000000ff0d0b7210 */ /* 0x040fe20007ffe1ff */
[----:B------:R-:W-:Y:S01]  /*03d0*/  IMAD.WIDE.U32 R8, R13, UR6, R8 ;  /* 0x000000060d087c25 */ /* 0x000fe2000f8e0008 */
[----:B------:R-:W-:-:S03]  /*03e0*/  SHF.R.S32.HI R10, RZ, 0x1f, R13 ;  /* 0x0000001fff0a7819 */ /* 0x000fc6000001140d */
[----:B------:R-:W-:Y:S02]  /*03f0*/  IMAD R11, R3, R11, R20 ;  /* 0x0000000b030b7224 */ /* 0x000fe400078e0214 */
[----:B------:R-:W-:-:S03]  /*0400*/  IMAD R10, R10, UR6, RZ ;  /* 0x000000060a0a7c24 */ /* 0x000fc6000f8e02ff */
[----:B------:R-:W-:Y:S01]  /*0410*/  SHF.L.U32 R23, R11, 0x1, RZ ;  /* 0x000000010b177819 */ /* 0x000fe200000006ff */
        /* <DEDUP_REMOVED lines=13> */
[----:B------:R-:W-:Y:S01]  /*04f0*/  ISETP.GE.AND P1, PT, R20, R15, PT ;  /* 0x0000000f1400720c */ /* 0x000fe20003f26270 */
[----:B--2---:R-:W-:Y:S02]  /*0500*/  IMAD.U32 R23, R23, 0x10000, RZ ;  /* 0x0001000017177824 */ /* 0x004fe400078e00ff */
        /* <DEDUP_REMOVED lines=22> */
.L_x_253:
[----:B------:R-:W-:Y:S05]  /*0670*/  BSYNC.RECONVERGENT B0 ;  /* 0x0000000000007941 */ /* 0x000fea0003800200 */
.L_x_252:
[----:B------:R-:W1:Y:S01]  /*0680*/  LDC.64 R4, c[0x0][0x3e0] ;  /* 0x0000f800ff047b82 */ /* 0x000e620000000a00 */
[----:B------:R-:W2:Y:S01]  /*0690*/  LDCU UR10, c[0x0][0x3f4] ;  /* 0x00007e80ff0a77ac */ /* 0x000ea20008000800 */
[----:B-1----:R-:W-:-:S04]  /*06a0*/  LEA R4, P0, R0, R4, 0x3 ;  /* 0x0000000400047211 */ /* 0x002fc800078018ff */
[----:B------:R-:W-:-:S06]  /*06b0*/  LEA.HI.X R5, R0, R5, RZ, 0x3, P0 ;  /* 0x0000000500057211 */ /* 0x000fcc00000f1cff */
[----:B------:R-:W3:Y:S01]  /*06c0*/  LDG.E.64.CONSTANT R4, desc[UR14][R4.64] ;  /* 0x0000000e04047981 */ /* 0x000ee2000c1e9b00 */
[----:B--2---:R-:W-:Y:S01]  /*06d0*/  USHF.R.S32.HI UR8, URZ, 0x1f, UR10 ;  /* 0x0000001fff087899 */ /* 0x004fe2000801140a */
[----:B---3--:R-:W-:Y:S02]  /*06e0*/  R2UR UR17, R5 ;  /* 0x00000000051172ca */ /* 0x008fe400000e0000 */
[----:B------:R-:W-:-:S11]  /*06f0*/  R2UR UR16, R4 ;  /* 0x00000000041072ca */ /* 0x000fd600000e0000 */
[----:B------:R-:W-:-:S04]  /*0700*/  ULOP3.LUT UR4, UR17, UR8, URZ, 0xfc, !UPT ;  /* 0x0000000811047292 */ /* 0x000fc8000f8efcff */
[----:B------:R-:W-:-:S09]  /*0710*/  UISETP.NE.U32.AND UP0, UPT, UR4, URZ, UPT ;  /* 0x000000ff0400728c */ /* 0x000fd2000bf05070 */
[----:B------:R-:W-:Y:S05]  /*0720*/  BRA.U UP0, `(.L_x_255) ;  /* 0x0000000100647547 */ /* 0x000fea000b800000 */
[----:B------:R-:W1:Y:S01]  /*0730*/  I2F.U32.RP R4, UR10 ;  /* 0x0000000a00047d06 */ /* 0x000e620008209000 */
[----:B------:R-:W-:Y:S01]  /*0740*/  UMOV UR4, URZ ;  /* 0x000000ff00047c82 */ /* 0x000fe20008000000 */
[----:B------:R-:W-:-:S06]  /*0750*/  UISETP.NE.U32.AND UP2, UPT, UR10, URZ, UPT ;  /* 0x000000ff0a00728c */ /* 0x000fcc000bf45070 */
[----:B-1----:R-:W1:Y:S02]  /*0760*/  MUFU.RCP R4, R4 ;  /* 0x0000000400047308 */ /* 0x002e640000001000 */
[----:B-1----:R-:W-:-:S06]  /*0770*/  VIADD R5, R4, 0xffffffe ;  /* 0x0ffffffe04057836 */ /* 0x002fcc0000000000 */
[----:B------:R-:W1:Y:S02]  /*0780*/  F2I.FTZ.U32.TRUNC.NTZ R5, R5 ;  /* 0x0000000500057305 */ /* 0x000e64000021f000 */
[----:B-1----:R-:W-:-:S13]  /*0790*/  R2UR UR5, R5 ;  /* 0x00000000050572ca */ /* 0x002fda00000e0000 */
[----:B------:R-:W-:-:S04]  /*07a0*/  UIADD3 UR6, UPT, UPT, URZ, -UR5, URZ ;  /* 0x80000005ff067290 */ /* 0x000fc8000fffe0ff */
[----:B------:R-:W-:-:S04]  /*07b0*/  UIMAD UR6, UR6, UR10, URZ ;  /* 0x0000000a060672a4 */ /* 0x000fc8000f8e02ff */
[----:B------:R-:W-:-:S03]  /*07c0*/  UIMAD.WIDE.U32 UR4, UR5, UR6, UR4 ;  /* 0x00000006050472a5 */ /* 0x000fc6000f8e0004 */
[----:B------:R-:W-:Y:S01]  /*07d0*/  UMOV UR6, URZ ;  /* 0x000000ff00067c82 */ /* 0x000fe20008000000 */
[----:B------:R-:W-:-:S07]  /*07e0*/  UIMAD.WIDE.U32 UR4, UR5, UR16, URZ ;  /* 0x00000010050472a5 */ /* 0x000fce000f8e00ff */
[----:B------:R-:W-:Y:S02]  /*07f0*/  UMOV UR4, UR5 ;  /* 0x0000000500047c82 */ /* 0x000fe40008000000 */
[----:B------:R-:W-:-:S04]  /*0800*/  UIADD3 UR5, UPT, UPT, -UR4, URZ, URZ ;  /* 0x000000ff04057290 */ /* 0x000fc8000fffe1ff */
[----:B------:R-:W-:-:S04]  /*0810*/  UIMAD UR5, UR10, UR5, UR16 ;  /* 0x000000050a0572a4 */ /* 0x000fc8000f8e0210 */
[----:B------:R-:W-:-:S11]  /*0820*/  UISETP.GE.U32.AND UP0, UPT, UR5, UR10, UPT ;  /* 0x0000000a0500728c */ /* 0x000fd6000bf06070 */
[----:B------:R-:W-:Y:S02]  /*0830*/  @UP0 UIADD3 UR5, UPT, UPT, UR5, -UR10, URZ ;  /* 0x8000000a05050290 */ /* 0x000fe4000fffe0ff */
[----:B------:R-:W-:Y:S02]  /*0840*/  @UP0 UIADD3 UR4, UPT, UPT, UR4, 0x1, URZ ;  /* 0x0000000104040890 */ /* 0x000fe4000fffe0ff */
[----:B------:R-:W-:-:S11]  /*0850*/  UISETP.GE.U32.AND UP1, UPT, UR5, UR10, UPT ;  /* 0x0000000a0500728c */ /* 0x000fd6000bf26070 */
[----:B------:R-:W-:Y:S02]  /*0860*/  @UP1 UIADD3 UR4, UPT, UPT, UR4, 0x1, URZ ;  /* 0x0000000104041890 */ /* 0x000fe4000fffe0ff */
[----:B------:R-:W-:-:S04]  /*0870*/  @!UP2 ULOP3.LUT UR4, URZ, UR10, URZ, 0x33, !UPT ;  /* 0x0000000aff04a292 */ /* 0x000fc8000f8e33ff */
[----:B------:R-:W-:-:S04]  /*0880*/  UIADD3 UR5, UPT, UPT, -UR4, URZ, URZ ;  /* 0x000000ff04057290 */ /* 0x000fc8000fffe1ff */
[----:B------:R-:W-:-:S03]  /*0890*/  UIMAD UR10, UR10, UR5, UR16 ;  /* 0x000000050a0a72a4 */ /* 0x000fc6000f8e0210 */
[----:B------:R-:W-:Y:S01]  /*08a0*/  UMOV UR5, URZ ;  /* 0x000000ff00057c82 */ /* 0x000fe20008000000 */
[----:B------:R-:W-:Y:S08]  /*08b0*/  BRA `(.L_x_256) ;  /* 0x0000000000307947 */ /* 0x000ff00003800000 */
.L_x_255:
[----:B0-----:R-:W-:-:S07]  /*08c0*/  MOV R9, 0x8e0 ;  /* 0x000008e000097802 */ /* 0x001fce0000000f00 */
[----:B------:R-:W-:Y:S05]  /*08d0*/  CALL.REL.NOINC `($__internal_0_$__cuda_sm20_div_s64) ;  /* 0x0000001000fc7944 */ /* 0x000fea0003c00000 */
[----:B------:R-:W0:Y:S01]  /*08e0*/  LDCU UR4, c[0x0][0x3f4] ;  /* 0x00007e80ff0477ac */ /* 0x000e220008000800 */
[----:B------:R-:W-:-:S04]  /*08f0*/  UIADD3 UR10, UP0, UPT, URZ, -UR7, URZ ;  /* 0x80000007ff0a7290 */ /* 0x000fc8000ff1e0ff */
[----:B------:R-:W-:-:S04]  /*0900*/  UIADD3.X UR6, UPT, UPT, URZ, ~UR9, URZ, UP0, !UPT ;  /* 0x80000009ff067290 */ /* 0x000fc800087fe4ff */
[----:B0-----:R-:W-:Y:S02]  /*0910*/  UIMAD UR6, UR6, UR4, URZ ;  /* 0x00000004060672a4 */ /* 0x001fe4000f8e02ff */
[----:B------:R-:W-:Y:S02]  /*0920*/  UIMAD.WIDE.U32 UR4, UR10, UR4, UR16 ;  /* 0x000000040a0472a5 */ /* 0x000fe4000f8e0010 */
[----:B------:R-:W-:-:S04]  /*0930*/  UIMAD UR6, UR8, UR10, UR6 ;  /* 0x0000000a080672a4 */ /* 0x000fc8000f8e0206 */
[----:B------:R-:W-:Y:S01]  /*0940*/  UIADD3 UR6, UPT, UPT, UR5, UR6, URZ ;  /* 0x0000000605067290 */ /* 0x000fe2000fffe0ff */
[----:B------:R-:W-:Y:S01]  /*0950*/  UMOV UR10, UR4 ;  /* 0x00000004000a7c82 */ /* 0x000fe20008000000 */
[----:B------:R-:W-:Y:S01]  /*0960*/  UMOV UR4, UR7 ;  /* 0x0000000700047c82 */ /* 0x000fe20008000000 */
[----:B------:R-:W-:-:S09]  /*0970*/  UMOV UR5, UR9 ;  /* 0x0000000900057c82 */ /* 0x000fd20008000000 */
.L_x_256:
[----:B------:R-:W-:-:S13]  /*0980*/  ISETP.LE.AND P0, PT, RZ, UR17, PT ;  /* 0x00000011ff007c0c */ /* 0x000fda000bf03270 */
[----:B------:R-:W-:Y:S05]  /*0990*/  @!P0 EXIT ;  /* 0x000000000000894d */ /* 0x000fea0003800000 */
[----:B------:R-:W-:Y:S01]  /*09a0*/  ISETP.GE.AND P0, PT, R2, R3, PT ;  /* 0x000000030200720c */ /* 0x000fe20003f06270 */
[----:B------:R-:W-:-:S12]  /*09b0*/  BSSY.RECONVERGENT B0, `(.L_x_257) ;  /* 0x000010e000007945 */ /* 0x000fd80003800200 */
[----:B------:R-:W-:Y:S05]  /*09c0*/  @P0 BRA `(.L_x_258) ;  /* 0x0000001000300947 */ /* 0x000fea0003800000 */
[----:B------:R-:W1:Y:S01]  /*09d0*/  LDC R5, c[0x0][0x360] ;  /* 0x0000d800ff057b82 */ /* 0x000e620000000800 */
[----:B------:R-:W2:Y:S01]  /*09e0*/  LDCU.64 UR12, c[0x0][0x3e8] ;  /* 0x00007d00ff0c77ac */ /* 0x000ea20008000a00 */
[----:B------:R-:W-:Y:S01]  /*09f0*/  BSSY.RECONVERGENT B1, `(.L_x_259) ;  /* 0x000006a000017945 */ /* 0x000fe20003800200 */
[----:B------:R-:W-:Y:S01]  /*0a00*/  MOV R26, R2 ;  /* 0x00000002001a7202 */ /* 0x000fe20000000f00 */
[----:B------:R-:W3:Y:S01]  /*0a10*/  LDCU UR8, c[0x0][0x3f0] ;  /* 0x00007e00ff0877ac */ /* 0x000ee20008000800 */
[----:B------:R-:W4:Y:S01]  /*0a20*/  LDCU.64 UR16, c[0x0][0x3c0] ;  /* 0x00007800ff1077ac */ /* 0x000f220008000a00 */
[----:B------:R-:W5:Y:S01]  /*0a30*/  LDCU.64 UR18, c[0x0][0x390] ;  /* 0x00007200ff1277ac */ /* 0x000f620008000a00 */
[----:B------:R-:W5:Y:S01]  /*0a40*/  LDCU.64 UR20, c[0x0][0x3d8] ;  /* 0x00007b00ff1477ac */ /* 0x000f620008000a00 */
[----:B--2---:R-:W-:Y:S02]  /*0a50*/  USHF.R.S32.HI UR7, URZ, 0x1f, UR12 ;  /* 0x0000001fff077899 */ /* 0x004fe4000801140c */
[----:B---3--:R-:W-:Y:S01]  /*0a60*/  USHF.R.S32.HI UR9, URZ, 0x1f, UR8 ;  /* 0x0000001fff097899 */ /* 0x008fe20008011408 */
[----:B-1----:R-:W1:Y:S01]  /*0a70*/  I2F.U32.RP R12, R5 ;  /* 0x00000005000c7306 */ /* 0x002e620000209000 */
[----:B------:R-:W-:Y:S01]  /*0a80*/  IADD3 R4, PT, PT, R2, R5, RZ ;  /* 0x0000000502047210 */ /* 0x000fe20007ffe0ff */
[----:B------:R-:W-:Y:S01]  /*0a90*/  UIMAD UR11, UR5, UR12, URZ ;  /* 0x0000000c050b72a4 */ /* 0x000fe2000f8e02ff */
[----:B------:R-:W-:Y:S01]  /*0aa0*/  ISETP.NE.U32.AND P2, PT, R5, RZ, PT ;  /* 0x000000ff0500720c */ /* 0x000fe20003f45070 */
[----:B------:R-:W-:Y:S01]  /*0ab0*/  UIMAD.WIDE.U32 UR8, UR4, UR12, UR8 ;  /* 0x0000000c040872a5 */ /* 0x000fe2000f8e0008 */
[----:B------:R-:W-:Y:S01]  /*0ac0*/  ISETP.GE.U32.AND P0, PT, R4, R3, PT ;  /* 0x000000030400720c */ /* 0x000fe20003f06070 */
[----:B------:R-:W-:Y:S01]  /*0ad0*/  UIMAD UR7, UR7, UR4, UR11 ;  /* 0x00000004070772a4 */ /* 0x000fe2000f8e020b */
[----:B0-----:R-:W-:Y:S01]  /*0ae0*/  VIMNMX.U32 R11, PT, PT, R3, R4, !PT ;  /* 0x00000004030b7248 */ /* 0x001fe20007fe0000 */
[----:B------:R-:W-:-:S02]  /*0af0*/  UIMAD UR11, UR6, UR13, URZ ;  /* 0x0000000d060b72a4 */ /* 0x000fc4000f8e02ff */
[----:B------:R-:W-:Y:S02]  /*0b00*/  UIADD3 UR9, UPT, UPT, UR9, UR7, URZ ;  /* 0x0000000709097290 */ /* 0x000fe4000fffe0ff */
[----:B------:R-:W-:Y:S02]  /*0b10*/  USHF.R.S32.HI UR7, URZ, 0x1f, UR13 ;  /* 0x0000001fff077899 */ /* 0x000fe4000801140d */
[----:B------:R-:W-:Y:S01]  /*0b20*/  UIMAD.WIDE.U32 UR8, UR10, UR13, UR8 ;  /* 0x0000000d0a0872a5 */ /* 0x000fe2000f8e0008 */
[----:B-1----:R-:W0:Y:S01]  /*0b30*/  MUFU.RCP R12, R12 ;  /* 0x0000000c000c7308 */ /* 0x002e220000001000 */
[----:B------:R-:W-:-:S04]  /*0b40*/  UIMAD UR7, UR7, UR10, UR11 ;  /* 0x0000000a070772a4 */ /* 0x000fc8000f8e020b */
[----:B------:R-:W-:Y:S01]  /*0b50*/  UIADD3 UR7, UPT, UPT, UR9, UR7, URZ ;  /* 0x0000000709077290 */ /* 0x000fe2000fffe0ff */
[----:B0-----:R-:W-:-:S04]  /*0b60*/  IADD3 R8, PT, PT, R12, 0xffffffe, RZ ;  /* 0x0ffffffe0c087810 */ /* 0x001fc80007ffe0ff */
[----:B------:R0:W1:Y:S02]  /*0b70*/  F2I.FTZ.U32.TRUNC.NTZ R9, R8 ;  /* 0x0000000800097305 */ /* 0x000064000021f000 */
[----:B0-----:R-:W-:Y:S02]  /*0b80*/  IMAD.MOV.U32 R8, RZ, RZ, RZ ;  /* 0x000000ffff087224 */ /* 0x001fe400078e00ff */
[----:B-1----:R-:W-:-:S04]  /*0b90*/  IMAD.MOV R10, RZ, RZ, -R9 ;  /* 0x000000ffff0a7224 */ /* 0x002fc800078e0a09 */
[----:B------:R-:W-:Y:S01]  /*0ba0*/  IMAD R13, R10, R5, RZ ;  /* 0x000000050a0d7224 */ /* 0x000fe200078e02ff */
[----:B------:R-:W-:-:S03]  /*0bb0*/  SEL R10, RZ, 0x1, P0 ;  /* 0x00000001ff0a7807 */ /* 0x000fc60000000000 */
[----:B------:R-:W-:Y:S01]  /*0bc0*/  IMAD.HI.U32 R9, R9, R13, R8 ;  /* 0x0000000d09097227 */ /* 0x000fe200078e0008 */
[----:B------:R-:W-:-:S05]  /*0bd0*/  IADD3 R4, PT, PT, R11, -R4, -R10 ;  /* 0x800000040b047210 */ /* 0x000fca0007ffe80a */
[----:B------:R-:W-:-:S05]  /*0be0*/  IMAD.HI.U32 R11, R9, R4, RZ ;  /* 0x00000004090b7227 */ /* 0x000fca00078e00ff */
[----:B------:R-:W-:-:S05]  /*0bf0*/  IADD3 R8, PT, PT, -R11, RZ, RZ ;  /* 0x000000ff0b087210 */ /* 0x000fca0007ffe1ff */
[----:B------:R-:W-:Y:S02]  /*0c00*/  IMAD R4, R5, R8, R4 ;  /* 0x0000000805047224 */ /* 0x000fe400078e0204 */
[----:B----4-:R-:W-:-:S03]  /*0c10*/  IMAD.WIDE.U32 R8, R0, UR16, RZ ;  /* 0x0000001000087c25 */ /* 0x010fc6000f8e00ff */
[----:B------:R-:W-:Y:S01]  /*0c20*/  ISETP.GE.U32.AND P0, PT, R4, R5, PT ;  /* 0x000000050400720c */ /* 0x000fe20003f06070 */
[----:B------:R-:W-:-:S12]  /*0c30*/  IMAD R9, R0, UR17, R9 ;  /* 0x0000001100097c24 */ /* 0x000fd8000f8e0209 */
[----:B------:R-:W-:Y:S01]  /*0c40*/  @P0 IMAD.IADD R4, R4, 0x1, -R5 ;  /* 0x0000000104040824 */ /* 0x000fe200078e0a05 */
[----:B------:R-:W-:-:S04]  /*0c50*/  @P0 IADD3 R11, PT, PT, R11, 0x1, RZ ;  /* 0x000000010b0b0810 */ /* 0x000fc80007ffe0ff */
[----:B------:R-:W-:-:S13]  /*0c60*/  ISETP.GE.U32.AND P1, PT, R4, R5, PT ;  /* 0x000000050400720c */ /* 0x000fda0003f26070 */
[----:B------:R-:W-:Y:S01]  /*0c70*/  @P1 VIADD R11, R11, 0x1 ;  /* 0x000000010b0b1836 */ /* 0x000fe20000000000 */
[----:B------:R-:W-:Y:S02]  /*0c80*/  @!P2 LOP3.LUT R11, RZ, R5, RZ, 0x33, !PT ;  /* 0x00000005ff0ba212 */ /* 0x000fe400078e33ff */
[----:B-----5:R-:W-:Y:S02]  /*0c90*/  LEA R14, P1, R8, UR18, 0x1 ;  /* 0x00000012080e7c11 */ /* 0x020fe4000f8208ff */
[----:B------:R-:W-:Y:S01]  /*0ca0*/  IADD3 R4, PT, PT, R10, R11, RZ ;  /* 0x0000000b0a047210 */ /* 0x000fe20007ffe0ff */
[----:B------:R-:W-:Y:S01]  /*0cb0*/  IMAD.U32 R10, RZ, RZ, UR8 ;  /* 0x00000008ff0a7e24 */ /* 0x000fe2000f8e00ff */
[----:B------:R-:W-:Y:S01]  /*0cc0*/  MOV R11, UR9 ;  /* 0x00000009000b7c02 */ /* 0x000fe20008000f00 */
[----:B------:R-:W-:Y:S01]  /*0cd0*/  IMAD.U32 R11, RZ, RZ, UR7 ;  /* 0x00000007ff0b7e24 */ /* 0x000fe2000f8e00ff */
[----:B------:R-:W-:Y:S02]  /*0ce0*/  LOP3.LUT R13, R4, 0x3, RZ, 0xc0, !PT ;  /* 0x00000003040d7812 */ /* 0x000fe400078ec0ff */
[----:B------:R-:W-:-:S02]  /*0cf0*/  LEA R12, P2, R10, UR20, 0x1 ;  /* 0x000000140a0c7c11 */ /* 0x000fc4000f8408ff */
[----:B------:R-:W-:Y:S02]  /*0d00*/  ISETP.NE.AND P0, PT, R13, 0x3, PT ;  /* 0x000000030d00780c */ /* 0x000fe40003f05270 */
[----:B------:R-:W-:Y:S02]  /*0d10*/  LEA.HI.X R15, R8, UR19, R9, 0x1, P1 ;  /* 0x00000013080f7c11 */ /* 0x000fe400088f0c09 */
[----:B------:R-:W-:-:S09]  /*0d20*/  LEA.HI.X R13, R10, UR21, R11, 0x1, P2 ;  /* 0x000000150a0d7c11 */ /* 0x000fd200090f0c0b */
[----:B------:R-:W-:Y:S05]  /*0d30*/  @!P0 BRA `(.L_x_260) ;  /* 0x0000000000d48947 */ /* 0x000fea0003800000 */
[----:B------:R-:W0:Y:S01]  /*0d40*/  LDCU.64 UR8, c[0x0][0x3a0] ;  /* 0x00007400ff0877ac */ /* 0x000e220008000a00 */
[----:B------:R-:W-:Y:S01]  /*0d50*/  VIADD R10, R4, 0x1 ;  /* 0x00000001040a7836 */ /* 0x000fe20000000000 */
[----:B------:R-:W-:Y:S01]  /*0d60*/  BSSY.RECONVERGENT B2, `(.L_x_260) ;  /* 0x0000032000027945 */ /* 0x000fe20003800200 */
[----:B------:R-:W-:-:S03]  /*0d70*/  IMAD.WIDE.U32 R8, R2, 0x2, R6 ;  /* 0x0000000202087825 */ /* 0x000fc600078e0006 */
[----:B------:R-:W-:Y:S01]  /*0d80*/  LOP3.LUT R26, R10, 0x3, RZ, 0xc0, !PT ;  /* 0x000000030a1a7812 */ /* 0x000fe200078ec0ff */
[----:B------:R-:W-:-:S03]  /*0d90*/  IMAD.WIDE.U32 R6, R2, 0x4, RZ ;  /* 0x0000000402067825 */ /* 0x000fc600078e00ff */
[C---:B------:R-:W-:Y:S01]  /*0da0*/  IADD3 R10, PT, PT, -R26.reuse, RZ, RZ ;  /* 0x000000ff1a0a7210 */ /* 0x040fe20007ffe1ff */
[----:B------:R-:W-:Y:S01]  /*0db0*/  IMAD R26, R26, R5, R2 ;  /* 0x000000051a1a7224 */ /* 0x000fe200078e0202 */
[----:B0-----:R-:W-:-:S04]  /*0dc0*/  IADD3 R8, P0, PT, R8, UR8, RZ ;  /* 0x0000000808087c10 */ /* 0x001fc8000ff1e0ff */
[----:B------:R-:W-:-:S09]  /*0dd0*/  IADD3.X R9, PT, PT, R9, UR9, RZ, P0, !PT ;  /* 0x0000000909097c10 */ /* 0x000fd200087fe4ff */
.L_x_261:
[----:B------:R-:W-:Y:S01]  /*0de0*/  IADD3 R18, P0, PT, R6, R14, RZ ;  /* 0x0000000e06127210 */ /* 0x000fe20007f1e0ff */
[----:B------:R-:W-:Y:S01]  /*0df0*/  IMAD.WIDE.U32 R20, R3, 0x2, R8 ;  /* 0x0000000203147825 */ /* 0x000fe200078e0008 */
[----:B------:R0:W2:Y:S03]  /*0e00*/  LDG.E.U16.CONSTANT R11, desc[UR14][R8.64] ;  /* 0x0000000e080b7981 */ /* 0x0000a6000c1e9500 */
[----:B------:R-:W-:Y:S02]  /*0e10*/  IMAD.X R19, R7, 0x1, R15, P0 ;  /* 0x0000000107137824 */ /* 0x000fe400000e060f */
[----:B------:R-:W3:Y:S04]  /*0e20*/  LDG.E.U16.CONSTANT R20, desc[UR14][R20.64] ;  /* 0x0000000e14147981 */ /* 0x000ee8000c1e9500 */
[----:B------:R-:W4:Y:S04]  /*0e30*/  LDG.E.U16 R22, desc[UR14][R18.64] ;  /* 0x0000000e12167981 */ /* 0x000f28000c1e1500 */
[----:B------:R-:W5:Y:S01]  /*0e40*/  LDG.E.U16 R23, desc[UR14][R18.64+0x2] ;  /* 0x0000020e12177981 */ /* 0x000f62000c1e1500 */
[----:B------:R-:W-:Y:S01]  /*0e50*/  IADD3 R10, PT, PT, R10, 0x1, RZ ;  /* 0x000000010a0a7810 */ /* 0x000fe20007ffe0ff */
[----:B0-----:R-:W-:-:S04]  /*0e60*/  IMAD.WIDE.U32 R8, R5, 0x2, R8 ;  /* 0x0000000205087825 */ /* 0x001fc800078e0008 */
[----:B--2---:R-:W-:Y:S01]  /*0e70*/  IMAD.U32 R11, R11, 0x10000, RZ ;  /* 0x000100000b0b7824 */ /* 0x004fe200078e00ff */
[----:B---3--:R-:W-:Y:S01]  /*0e80*/  SHF.L.U32 R25, R20, 0x10, RZ ;  /* 0x0000001014197819 */ /* 0x008fe200000006ff */
[----:B----4-:R-:W-:Y:S01]  /*0e90*/  IMAD.U32 R22, R22, 0x10000, RZ ;  /* 0x0001000016167824 */ /* 0x010fe200078e00ff */
[----:B-----5:R-:W-:-:S03]  /*0ea0*/  SHF.L.U32 R24, R23, 0x10, RZ ;  /* 0x0000001017187819 */ /* 0x020fc600000006ff */
[C---:B------:R-:W-:Y:S01]  /*0eb0*/  FMUL.FTZ R23, R22.reuse, R25 ;  /* 0x0000001916177220 */ /* 0x040fe20000410000 */
[----:B------:R-:W-:Y:S01]  /*0ec0*/  FMUL.FTZ R22, R22, R11 ;  /* 0x0000000b16167220 */ /* 0x000fe20000410000 */
[----:B------:R-:W-:Y:S01]  /*0ed0*/  FMUL.FTZ R25, R24, R25 ;  /* 0x0000001918197220 */ /* 0x000fe20000410000 */
[----:B------:R-:W-:-:S03]  /*0ee0*/  FMUL.FTZ R24, R11, R24 ;  /* 0x000000180b187220 */ /* 0x000fc60000410000 */
[----:B------:R-:W0:Y:S08]  /*0ef0*/  F2F.BF16.F32 R23, R23 ;  /* 0x0000001700177304 */ /* 0x000e300000202000 */
[----:B------:R-:W1:Y:S08]  /*0f00*/  F2F.BF16.F32 R22, R22 ;  /* 0x0000001600167304 */ /* 0x000e700000202000 */
[----:B------:R-:W2:Y:S08]  /*0f10*/  F2F.BF16.F32 R25, R25 ;  /* 0x0000001900197304 */ /* 0x000eb00000202000 */
[----:B------:R-:W3:Y:S01]  /*0f20*/  F2F.BF16.F32 R24, R24 ;  /* 0x0000001800187304 */ /* 0x000ee20000202000 */
[----:B0-----:R-:W-:-:S02]  /*0f30*/  SHF.L.U32 R20, R23, 0x10, RZ ;  /* 0x0000001017147819 */ /* 0x001fc400000006ff */
[----:B-1----:R-:W-:Y:S01]  /*0f40*/  SHF.L.U32 R11, R22, 0x10, RZ ;  /* 0x00000010160b7819 */ /* 0x002fe200000006ff */
[----:B--2---:R-:W-:-:S04]  /*0f50*/  IMAD.U32 R18, R25, 0x10000, RZ ;  /* 0x0001000019127824 */ /* 0x004fc800078e00ff */
[----:B------:R-:W-:Y:S01]  /*0f60*/  FADD.FTZ R11, R11, -R18 ;  /* 0x800000120b0b7221 */ /* 0x000fe20000010000 */
[----:B---3--:R-:W-:-:S04]  /*0f70*/  IMAD.U32 R19, R24, 0x10000, RZ ;  /* 0x0001000018137824 */ /* 0x008fc800078e00ff */
[----:B------:R-:W-:Y:S01]  /*0f80*/  FADD.FTZ R20, R19, R20 ;  /* 0x0000001413147221 */ /* 0x000fe20000010000 */
[----:B------:R-:W-:-:S04]  /*0f90*/  IADD3 R18, P0, PT, R6, R14, RZ ;  /* 0x0000000e06127210 */ /* 0x000fc80007f1e0ff */
[----:B------:R-:W-:Y:S02]  /*0fa0*/  F2FP.BF16.F32.PACK_AB R11, R20, R11 ;  /* 0x0000000b140b723e */ /* 0x000fe400000010ff */
[----:B------:R-:W-:Y:S02]  /*0fb0*/  IADD3.X R19, PT, PT, R7, R15, RZ, P0, !PT ;  /* 0x0000000f07137210 */ /* 0x000fe400007fe4ff */
[C---:B------:R-:W-:Y:S02]  /*0fc0*/  PRMT R21, R11.reuse, 0x7632, R21 ;  /* 0x000076320b157816 */ /* 0x040fe40000000015 */
[----:B------:R-:W-:Y:S01]  /*0fd0*/  IADD3 R20, P0, PT, R6, R12, RZ ;  /* 0x0000000c06147210 */ /* 0x000fe20007f1e0ff */
[----:B------:R-:W-:Y:S01]  /*0fe0*/  STG.E.U16 desc[UR14][R18.64], R11 ;  /* 0x0000000b12007986 */ /* 0x000fe2000c10150e */
[----:B------:R-:W-:-:S03]  /*0ff0*/  PRMT R22, R11, 0x7632, R22 ;  /* 0x000076320b167816 */ /* 0x000fc60000000016 */
[----:B------:R0:W-:Y:S02]  /*1000*/  STG.E.U16 desc[UR14][R18.64+0x2], R21 ;  /* 0x0000021512007986 */ /* 0x0001e4000c10150e */
[----:B0-----:R-:W-:Y:S01]  /*1010*/  IMAD.X R21, R7, 0x1, R13, P0 ;  /* 0x0000000107157824 */ /* 0x001fe200000e060d */
[----:B------:R-:W-:-:S04]  /*1020*/  PRMT R19, R11, 0x7610, R19 ;  /* 0x000076100b137816 */ /* 0x000fc80000000013 */
[----:B------:R0:W-:Y:S04]  /*1030*/  STG.E.U16 desc[UR14][R20.64+0x2], R22 ;  /* 0x0000021614007986 */ /* 0x0001e8000c10150e */
[----:B------:R0:W-:Y:S01]  /*1040*/  STG.E.U16 desc[UR14][R20.64], R19 ;  /* 0x0000001314007986 */ /* 0x0001e2000c10150e */
[----:B------:R-:W-:Y:S01]  /*1050*/  ISETP.NE.AND P0, PT, R10, RZ, PT ;  /* 0x000000ff0a00720c */ /* 0x000fe20003f05270 */
[----:B------:R-:W-:-:S12]  /*1060*/  IMAD.WIDE.U32 R6, R5, 0x4, R6 ;  /* 0x0000000405067825 */ /* 0x000fd800078e0006 */
[----:B0-----:R-:W-:Y:S05]  /*1070*/  @P0 BRA `(.L_x_261) ;  /* 0xfffffffc00580947 */ /* 0x001fea000383ffff */
[----:B------:R-:W-:Y:S05]  /*1080*/  BSYNC.RECONVERGENT B2 ;  /* 0x0000000000027941 */ /* 0x000fea0003800200 */
.L_x_260:
[----:B------:R-:W-:Y:S05]  /*1090*/  BSYNC.RECONVERGENT B1 ;  /* 0x0000000000017941 */ /* 0x000fea0003800200 */
.L_x_259:
[----:B------:R-:W-:-:S13]  /*10a0*/  ISETP.GE.U32.AND P0, PT, R4, 0x3, PT ;  /* 0x000000030400780c */ /* 0x000fda0003f06070 */
[----:B------:R-:W-:Y:S05]  /*10b0*/  @!P0 BRA `(.L_x_258) ;  /* 0x0000000800748947 */ /* 0x000fea0003800000 */
[C---:B------:R-:W-:Y:S01]  /*10c0*/  IMAD.SHL.U32 R10, R26.reuse, 0x2, RZ ;  /* 0x000000021a0a7824 */ /* 0x040fe200078e00ff */
[C---:B------:R-:W-:Y:S01]  /*10d0*/  LEA R4, R5.reuse, R26, 0x1 ;  /* 0x0000001a05047211 */ /* 0x040fe200078e08ff */
[----:B------:R-:W-:Y:S02]  /*10e0*/  IMAD.IADD R6, R26, 0x1, R5 ;  /* 0x000000011a067824 */ /* 0x000fe400078e0205 */
[C---:B------:R-:W-:Y:S01]  /*10f0*/  IMAD R9, R5.reuse, 0x3, R26 ;  /* 0x0000000305097824 */ /* 0x040fe200078e021a */
[C---:B------:R-:W-:Y:S01]  /*1100*/  LEA R8, R5.reuse, R10, 0x2 ;  /* 0x0000000a05087211 */ /* 0x040fe200078e10ff */
[----:B------:R-:W-:Y:S02]  /*1110*/  IMAD R7, R5, 0x6, R10 ;  /* 0x0000000605077824 */ /* 0x000fe400078e020a */
[----:B------:R-:W-:-:S07]  /*1120*/  IMAD.SHL.U32 R11, R6, 0x2, RZ ;  /* 0x00000002060b7824 */ /* 0x000fce00078e00ff */
.L_x_262:
[----:B-1----:R-:W-:-:S04]  /*1130*/  IMAD.WIDE.U32 R20, R26, 0x2, R16 ;  /* 0x000000021a147825 */ /* 0x002fc800078e0010 */
[----:B------:R-:W-:Y:S01]  /*1140*/  IMAD.WIDE.U32 R28, R10, 0x2, R14 ;  /* 0x000000020a1c7825 */ /* 0x000fe200078e000e */
[----:B------:R-:W2:Y:S03]  /*1150*/  LDG.E.U16.CONSTANT R22, desc[UR14][R20.64] ;  /* 0x0000000e14167981 */ /* 0x000ea6000c1e9500 */
[----:B------:R-:W-:Y:S01]  /*1160*/  IMAD.WIDE.U32 R18, R3, 0x2, R20 ;  /* 0x0000000203127825 */ /* 0x000fe200078e0014 */
[----:B------:R-:W3:Y:S04]  /*1170*/  LDG.E.U16 R24, desc[UR14][R28.64+0x2] ;  /* 0x0000020e1c187981 */ /* 0x000ee8000c1e1500 */
[----:B------:R-:W4:Y:S04]  /*1180*/  LDG.E.U16 R23, desc[UR14][R28.64] ;  /* 0x0000000e1c177981 */ /* 0x000f28000c1e1500 */
[----:B------:R-:W5:Y:S01]  /*1190*/  LDG.E.U16.CONSTANT R18, desc[UR14][R18.64] ;  /* 0x0000000e12127981 */ /* 0x000f62000c1e9500 */
[----:B--2---:R-:W-:-:S02]  /*11a0*/  SHF.L.U32 R25, R22, 0x10, RZ ;  /* 0x0000001016197819 */ /* 0x004fc400000006ff */
[----:B---3--:R-:W-:Y:S01]  /*11b0*/  SHF.L.U32 R24, R24, 0x10, RZ ;  /* 0x0000001018187819 */ /* 0x008fe200000006ff */
[----:B----4-:R-:W-:-:S04]  /*11c0*/  IMAD.U32 R22, R23, 0x10000, RZ ;  /* 0x0001000017167824 */ /* 0x010fc800078e00ff */
[----:B------:R-:W-:Y:S01]  /*11d0*/  FMUL.FTZ R20, R25, R24 ;  /* 0x0000001819147220 */ /* 0x000fe20000410000 */
[----:B-----5:R-:W-:Y:S02]  /*11e0*/  IMAD.U32 R27, R18, 0x10000, RZ ;  /* 0x00010000121b7824 */ /* 0x020fe400078e00ff */
[----:B------:R-:W-:Y:S02]  /*11f0*/  FMUL.FTZ R23, R22, R25 ;  /* 0x0000001916177220 */ /* 0x000fe40000410000 */
[-C--:B------:R-:W-:Y:S01]  /*1200*/  FMUL.FTZ R24, R24, R27.reuse ;  /* 0x0000001b18187220 */ /* 0x080fe20000410000 */
[----:B------:R-:W-:Y:S01]  /*1210*/  FMUL.FTZ R22, R22, R27 ;  /* 0x0000001b16167220 */ /* 0x000fe20000410000 */
        /* <DEDUP_REMOVED lines=8> */
[----:B------:R-:W-:Y:S01]  /*12a0*/  FADD.FTZ R18, R18, -R19 ;  /* 0x8000001312127221 */ /* 0x000fe20000010000 */
[----:B------:R-:W-:-:S05]  /*12b0*/  FADD.FTZ R21, R21, R23 ;  /* 0x0000001715157221 */ /* 0x000fca0000010000 */
[----:B------:R-:W-:-:S04]  /*12c0*/  F2FP.BF16.F32.PACK_AB R18, R21, R18 ;  /* 0x000000121512723e */ /* 0x000fc800000010ff */
[C---:B------:R-:W-:Y:S02]  /*12d0*/  PRMT R19, R18.reuse, 0x7610, R19 ;  /* 0x0000761012137816 */ /* 0x040fe40000000013 */
[----:B------:R-:W-:Y:S01]  /*12e0*/  PRMT R23, R18, 0x7632, R23 ;  /* 0x0000763212177816 */ /* 0x000fe20000000017 */
[----:B------:R-:W-:Y:S01]  /*12f0*/  IMAD.WIDE.U32 R20, R10, 0x2, R12 ;  /* 0x000000020a147825 */ /* 0x000fe200078e000c */
[C---:B------:R-:W-:Y:S01]  /*1300*/  PRMT R25, R18.reuse, 0x7610, R25 ;  /* 0x0000761012197816 */ /* 0x040fe20000000019 */
[----:B------:R-:W-:Y:S04]  /*1310*/  STG.E.U16 desc[UR14][R28.64], R19 ;  /* 0x000000131c007986 */ /* 0x000fe8000c10150e */
[----:B------:R0:W-:Y:S04]  /*1320*/  STG.E.U16 desc[UR14][R28.64+0x2], R23 ;  /* 0x000002171c007986 */ /* 0x0001e8000c10150e */
[----:B------:R1:W-:Y:S01]  /*1330*/  STG.E.U16 desc[UR14][R20.64], R25 ;  /* 0x0000001914007986 */ /* 0x0003e2000c10150e */
[----:B0-----:R-:W-:Y:S01]  /*1340*/  PRMT R29, R18, 0x7632, R29 ;  /* 0x00007632121d7816 */ /* 0x001fe2000000001d */
[----:B------:R-:W-:-:S04]  /*1350*/  IMAD.WIDE.U32 R18, R6, 0x2, R16 ;  /* 0x0000000206127825 */ /* 0x000fc800078e0010 */
[----:B------:R-:W-:Y:S01]  /*1360*/  IMAD.WIDE.U32 R22, R11, 0x2, R14 ;  /* 0x000000020b167825 */ /* 0x000fe200078e000e */
[----:B------:R0:W-:Y:S03]  /*1370*/  STG.E.U16 desc[UR14][R20.64+0x2], R29 ;  /* 0x0000021d14007986 */ /* 0x0001e6000c10150e */
[----:B-1----:R-:W-:Y:S01]  /*1380*/  IMAD.WIDE.U32 R24, R3, 0x2, R18 ;  /* 0x0000000203187825 */ /* 0x002fe200078e0012 */
[----:B------:R-:W2:Y:S05]  /*1390*/  LDG.E.U16.CONSTANT R27, desc[UR14][R18.64] ;  /* 0x0000000e121b7981 */ /* 0x000eaa000c1e9500 */
[----:B------:R-:W3:Y:S04]  /*13a0*/  LDG.E.U16.CONSTANT R24, desc[UR14][R24.64] ;  /* 0x0000000e18187981 */ /* 0x000ee8000c1e9500 */
[----:B0-----:R-:W4:Y:S04]  /*13b0*/  LDG.E.U16 R20, desc[UR14][R22.64] ;  /* 0x0000000e16147981 */ /* 0x001f28000c1e1500 */
[----:B------:R-:W5:Y:S01]  /*13c0*/  LDG.E.U16 R29, desc[UR14][R22.64+0x2] ;  /* 0x0000020e161d7981 */ /* 0x000f62000c1e1500 */
[----:B--2---:R-:W-:-:S02]  /*13d0*/  SHF.L.U32 R27, R27, 0x10, RZ ;  /* 0x000000101b1b7819 */ /* 0x004fc400000006ff */
[----:B---3--:R-:W-:Y:S01]  /*13e0*/  SHF.L.U32 R19, R24, 0x10, RZ ;  /* 0x0000001018137819 */ /* 0x008fe200000006ff */
[----:B----4-:R-:W-:Y:S02]  /*13f0*/  IMAD.U32 R18, R20, 0x10000, RZ ;  /* 0x0001000014127824 */ /* 0x010fe400078e00ff */
[----:B-----5:R-:W-:Y:S02]  /*1400*/  IMAD.U32 R20, R29, 0x10000, RZ ;  /* 0x000100001d147824 */ /* 0x020fe400078e00ff */
[C---:B------:R-:W-:Y:S01]  /*1410*/  FMUL.FTZ R28, R18.reuse, R27 ;  /* 0x0000001b121c7220 */ /* 0x040fe20000410000 */
[-C--:B------:R-:W-:Y:S01]  /*1420*/  FMUL.FTZ R18, R18, R19.reuse ;  /* 0x0000001312127220 */ /* 0x080fe20000410000 */
        /* <DEDUP_REMOVED lines=11> */
[----:B------:R-:W-:-:S05]  /*14e0*/  FADD.FTZ R25, R24, R25 ;  /* 0x0000001918197221 */ /* 0x000fca0000010000 */
[----:B------:R-:W-:-:S04]  /*14f0*/  F2FP.BF16.F32.PACK_AB R18, R25, R20 ;  /* 0x000000141912723e */ /* 0x000fc800000010ff */
[C---:B------:R-:W-:Y:S02]  /*1500*/  PRMT R25, R18.reuse, 0x7610, R25 ;  /* 0x0000761012197816 */ /* 0x040fe40000000019 */
[C---:B------:R-:W-:Y:S01]  /*1510*/  PRMT R19, R18.reuse, 0x7632, R19 ;  /* 0x0000763212137816 */ /* 0x040fe20000000013 */
        /* <DEDUP_REMOVED lines=49> */
[----:B------:R-:W-:-:S04]  /*1830*/  IADD3 R26, PT, PT, R5, R26, R5 ;  /* 0x0000001a051a7210 */ /* 0x000fc80007ffe005 */
[----:B------:R-:W-:-:S04]  /*1840*/  IADD3 R26, PT, PT, R5, R26, R5 ;  /* 0x0000001a051a7210 */ /* 0x000fc80007ffe005 */
[----:B------:R-:W-:Y:S01]  /*1850*/  ISETP.GE.AND P0, PT, R26, R3, PT ;  /* 0x000000031a00720c */ /* 0x000fe20003f06270 */
[C---:B------:R-:W-:Y:S01]  /*1860*/  IMAD R8, R5.reuse, 0x8, R8 ;  /* 0x0000000805087824 */ /* 0x040fe200078e0208 */
[C---:B------:R-:W-:Y:S01]  /*1870*/  LEA R4, R5.reuse, R4, 0x2 ;  /* 0x0000000405047211 */ /* 0x040fe200078e10ff */
[C---:B------:R-:W-:Y:S01]  /*1880*/  IMAD R6, R5.reuse, 0x4, R6 ;  /* 0x0000000405067824 */ /* 0x040fe200078e0206 */
[C---:B------:R-:W-:Y:S02]  /*1890*/  LEA R9, R5.reuse, R9, 0x2 ;  /* 0x0000000905097211 */ /* 0x040fe400078e10ff */
[C---:B------:R-:W-:Y:S02]  /*18a0*/  LEA R11, R5.reuse, R11, 0x3 ;  /* 0x0000000b050b7211 */ /* 0x040fe400078e18ff */
[----:B------:R-:W-:Y:S02]  /*18b0*/  LEA R10, R5, R10, 0x3 ;  /* 0x0000000a050a7211 */ /* 0x000fe400078e18ff */
[----:B--2---:R-:W-:-:S02]  /*18c0*/  SHF.L.U32 R24, R27, 0x10, RZ ;  /* 0x000000101b187819 */ /* 0x004fc400000006ff */
[----:B---3--:R-:W-:Y:S01]  /*18d0*/  SHF.L.U32 R28, R28, 0x10, RZ ;  /* 0x000000101c1c7819 */ /* 0x008fe200000006ff */
[----:B----4-:R-:W-:Y:S02]  /*18e0*/  IMAD.U32 R27, R18, 0x10000, RZ ;  /* 0x00010000121b7824 */ /* 0x010fe400078e00ff */
[----:B-----5:R-:W-:Y:S02]  /*18f0*/  IMAD.U32 R19, R20, 0x10000, RZ ;  /* 0x0001000014137824 */ /* 0x020fe400078e00ff */
[C---:B------:R-:W-:Y:S01]  /*1900*/  FMUL.FTZ R25, R27.reuse, R24 ;  /* 0x000000181b197220 */ /* 0x040fe20000410000 */
[-C--:B------:R-:W-:Y:S01]  /*1910*/  FMUL.FTZ R27, R27, R28.reuse ;  /* 0x0000001c1b1b7220 */ /* 0x080fe20000410000 */
[----:B------:R-:W-:Y:S01]  /*1920*/  FMUL.FTZ R20, R19, R28 ;  /* 0x0000001c13147220 */ /* 0x000fe20000410000 */
[----:B------:R-:W-:Y:S02]  /*1930*/  FMUL.FTZ R24, R24, R19 ;  /* 0x0000001318187220 */ /* 0x000fe40000410000 */
[----:B------:R-:W0:Y:S08]  /*1940*/  F2F.BF16.F32 R18, R27 ;  /* 0x0000001b00127304 */ /* 0x000e300000202000 */
[----:B------:R-:W1:Y:S08]  /*1950*/  F2F.BF16.F32 R25, R25 ;  /* 0x0000001900197304 */ /* 0x000e700000202000 */
[----:B------:R-:W2:Y:S08]  /*1960*/  F2F.BF16.F32 R20, R20 ;  /* 0x0000001400147304 */ /* 0x000eb00000202000 */
[----:B------:R-:W3:Y:S01]  /*1970*/  F2F.BF16.F32 R24, R24 ;  /* 0x0000001800187304 */ /* 0x000ee20000202000 */
[----:B0-----:R-:W-:Y:S01]  /*1980*/  IMAD.U32 R28, R18, 0x10000, RZ ;  /* 0x00010000121c7824 */ /* 0x001fe200078e00ff */
[----:B-1----:R-:W-:-:S02]  /*1990*/  SHF.L.U32 R19, R25, 0x10, RZ ;  /* 0x0000001019137819 */ /* 0x002fc400000006ff */
[----:B--2---:R-:W-:Y:S01]  /*19a0*/  SHF.L.U32 R18, R20, 0x10, RZ ;  /* 0x0000001014127819 */ /* 0x004fe200000006ff */
[----:B---3--:R-:W-:-:S04]  /*19b0*/  IMAD.U32 R21, R24, 0x10000, RZ ;  /* 0x0001000018157824 */ /* 0x008fc800078e00ff */
[----:B------:R-:W-:Y:S01]  /*19c0*/  FADD.FTZ R18, R19, -R18 ;  /* 0x8000001213127221 */ /* 0x000fe20000010000 */
[----:B------:R-:W-:-:S05]  /*19d0*/  FADD.FTZ R21, R21, R28 ;  /* 0x0000001c15157221 */ /* 0x000fca0000010000 */
[----:B------:R-:W-:Y:S01]  /*19e0*/  F2FP.BF16.F32.PACK_AB R21, R21, R18 ;  /* 0x000000121515723e */ /* 0x000fe200000010ff */
[----:B------:R-:W-:-:S03]  /*19f0*/  IMAD.WIDE.U32 R18, R7, 0x2, R12 ;  /* 0x0000000207127825 */ /* 0x000fc600078e000c */
[C---:B------:R-:W-:Y:S02]  /*1a00*/  PRMT R20, R21.reuse, 0x7632, R20 ;  /* 0x0000763215147816 */ /* 0x040fe40000000014 */
[C---:B------:R-:W-:Y:S02]  /*1a10*/  PRMT R24, R21.reuse, 0x7610, R24 ;  /* 0x0000761015187816 */ /* 0x040fe40000000018 */
[----:B------:R-:W-:Y:S01]  /*1a20*/  PRMT R25, R21, 0x7632, R25 ;  /* 0x0000763215197816 */ /* 0x000fe20000000019 */
[----:B------:R1:W-:Y:S04]  /*1a30*/  STG.E.U16 desc[UR14][R22.64], R21 ;  /* 0x0000001516007986 */ /* 0x0003e8000c10150e */
[----:B------:R1:W-:Y:S04]  /*1a40*/  STG.E.U16 desc[UR14][R22.64+0x2], R20 ;  /* 0x0000021416007986 */ /* 0x0003e8000c10150e */
[----:B------:R1:W-:Y:S04]  /*1a50*/  STG.E.U16 desc[UR14][R18.64], R24 ;  /* 0x0000001812007986 */ /* 0x0003e8000c10150e */
[----:B------:R1:W-:Y:S01]  /*1a60*/  STG.E.U16 desc[UR14][R18.64+0x2], R25 ;  /* 0x0000021912007986 */ /* 0x0003e2000c10150e */
[----:B------:R-:W-:Y:S01]  /*1a70*/  IMAD R7, R5, 0x8, R7 ;  /* 0x0000000805077824 */ /* 0x000fe200078e0207 */
[----:B------:R-:W-:Y:S06]  /*1a80*/  @!P0 BRA `(.L_x_262) ;  /* 0xfffffff400a88947 */ /* 0x000fec000383ffff */
.L_x_258:
[----:B------:R-:W-:Y:S05]  /*1a90*/  BSYNC.RECONVERGENT B0 ;  /* 0x0000000000007941 */ /* 0x000fea0003800200 */
.L_x_257:
[----:B------:R-:W2:Y:S02]  /*1aa0*/  LDCU UR11, c[0x0][0x3f0] ;  /* 0x00007e00ff0b77ac */ /* 0x000ea40008000800 */
[----:B--2---:R-:W-:-:S13]  /*1ab0*/  ISETP.GE.AND P0, PT, R2, UR11, PT ;  /* 0x0000000b02007c0c */ /* 0x004fda000bf06270 */
[----:B------:R-:W-:Y:S05]  /*1ac0*/  @P0 EXIT ;  /* 0x000000000000094d */ /* 0x000fea0003800000 */
[----:B------:R-:W2:Y:S01]  /*1ad0*/  LDCU.64 UR12, c[0x0][0x3e8] ;  /* 0x00007d00ff0c77ac */ /* 0x000ea20008000a00 */
[----:B------:R-:W-:Y:S01]  /*1ae0*/  BSSY.RECONVERGENT B0, `(.L_x_263) ;  /* 0x000001d000007945 */ /* 0x000fe20003800200 */
[----:B------:R-:W3:Y:S01]  /*1af0*/  LDCU.64 UR18, c[0x0][0x3d8] ;  /* 0x00007b00ff1277ac */ /* 0x000ee20008000a00 */
[----:B------:R-:W4:Y:S01]  /*1b00*/  LDCU.64 UR16, c[0x0][0x398] ;  /* 0x00007300ff1077ac */ /* 0x000f220008000a00 */
[----:B--2---:R-:W-:Y:S02]  /*1b10*/  USHF.R.S32.HI UR7, URZ, 0x1f, UR12 ;  /* 0x0000001fff077899 */ /* 0x004fe4000801140c */
[----:B------:R-:W-:Y:S02]  /*1b20*/  UIMAD UR5, UR5, UR12, URZ ;  /* 0x0000000c050572a4 */ /* 0x000fe4000f8e02ff */
[----:B------:R-:W-:Y:S02]  /*1b30*/  UIMAD.WIDE.U32 UR8, UR4, UR12, URZ ;  /* 0x0000000c040872a5 */ /* 0x000fe4000f8e00ff */
[----:B------:R-:W-:-:S02]  /*1b40*/  UIMAD UR5, UR7, UR4, UR5 ;  /* 0x00000004070572a4 */ /* 0x000fc4000f8e0205 */
[----:B------:R-:W-:Y:S02]  /*1b50*/  USHF.R.S32.HI UR4, URZ, 0x1f, UR13 ;  /* 0x0000001fff047899 */ /* 0x000fe4000801140d */
[----:B------:R-:W-:Y:S02]  /*1b60*/  UIADD3 UR9, UPT, UPT, UR5, UR9, URZ ;  /* 0x0000000905097290 */ /* 0x000fe4000fffe0ff */
[----:B------:R-:W-:Y:S02]  /*1b70*/  UIMAD UR6, UR6, UR13, URZ ;  /* 0x0000000d060672a4 */ /* 0x000fe4000f8e02ff */
[----:B------:R-:W-:Y:S02]  /*1b80*/  UIMAD.WIDE.U32 UR8, UR10, UR13, UR8 ;  /* 0x0000000d0a0872a5 */ /* 0x000fe4000f8e0008 */
[----:B------:R-:W-:Y:S01]  /*1b90*/  UIMAD UR4, UR4, UR10, UR6 ;  /* 0x0000000a040472a4 */ /* 0x000fe2000f8e0206 */
[----:B------:R-:W2:Y:S01]  /*1ba0*/  LDCU UR5, c[0x0][0x360] ;  /* 0x00006c00ff0577ac */ /* 0x000ea20008000800 */
[----:B------:R-:W0:Y:S02]  /*1bb0*/  LDCU.64 UR12, c[0x0][0x3c8] ;  /* 0x00007900ff0c77ac */ /* 0x000e240008000a00 */
[----:B---34-:R-:W-:-:S12]  /*1bc0*/  UIADD3 UR4, UPT, UPT, UR4, UR9, URZ ;  /* 0x0000000904047290 */ /* 0x018fd8000fffe0ff */
.L_x_264:
[----:B------:R-:W-:-:S03]  /*1bd0*/  SHF.R.S32.HI R3, RZ, 0x1f, R2 ;  /* 0x0000001fff037819 */ /* 0x000fc60000011402 */
[----:B0--3--:R-:W-:-:S04]  /*1be0*/  IMAD.WIDE.U32 R4, R0, UR12, R2 ;  /* 0x0000000c00047c25 */ /* 0x009fc8000f8e0002 */
[----:B------:R-:W-:Y:S01]  /*1bf0*/  IMAD R5, R0, UR13, R5 ;  /* 0x0000000d00057c24 */ /* 0x000fe2000f8e0205 */
[----:B------:R-:W-:-:S04]  /*1c00*/  LEA R6, P0, R4, UR16, 0x1 ;  /* 0x0000001004067c11 */ /* 0x000fc8000f8008ff */
[----:B------:R-:W-:-:S06]  /*1c10*/  LEA.HI.X R7, R4, UR17, R5, 0x1, P0 ;  /* 0x0000001104077c11 */ /* 0x000fcc00080f0c05 */
[----:B------:R-:W3:Y:S01]  /*1c20*/  LDG.E.U16.CONSTANT R7, desc[UR14][R6.64] ;  /* 0x0000000e06077981 */ /* 0x000ee2000c1e9500 */
[C---:B------:R-:W-:Y:S01]  /*1c30*/  IADD3 R5, P0, PT, R2.reuse, UR8, RZ ;  /* 0x0000000802057c10 */ /* 0x040fe2000ff1e0ff */
[----:B--2---:R-:W-:-:S03]  /*1c40*/  VIADD R2, R2, UR5 ;  /* 0x0000000502027c36 */ /* 0x004fc60008000000 */
[----:B------:R-:W-:Y:S02]  /*1c50*/  IADD3.X R8, PT, PT, R3, UR4, RZ, P0, !PT ;  /* 0x0000000403087c10 */ /* 0x000fe400087fe4ff */
[----:B------:R-:W-:-:S04]  /*1c60*/  LEA R4, P0, R5, UR18, 0x1 ;  /* 0x0000001205047c11 */ /* 0x000fc8000f8008ff */
[----:B------:R-:W-:Y:S02]  /*1c70*/  LEA.HI.X R5, R5, UR19, R8, 0x1, P0 ;  /* 0x0000001305057c11 */ /* 0x000fe400080f0c08 */
[----:B------:R-:W-:-:S03]  /*1c80*/  ISETP.GE.AND P0, PT, R2, UR11, PT ;  /* 0x0000000b02007c0c */ /* 0x000fc6000bf06270 */
[----:B---3--:R3:W-:Y:S10]  /*1c90*/  STG.E.U16 desc[UR14][R4.64], R7 ;  /* 0x0000000704007986 */ /* 0x0087f4000c10150e */
[----:B------:R-:W-:Y:S05]  /*1ca0*/  @!P0 BRA `(.L_x_264) ;  /* 0xfffffffc00c88947 */ /* 0x000fea000383ffff */
[----:B------:R-:W-:Y:S05]  /*1cb0*/  BSYNC.RECONVERGENT B0 ;  /* 0x0000000000007941 */ /* 0x000fea0003800200 */
.L_x_263:
[----:B------:R-:W-:Y:S05]  /*1cc0*/  EXIT ;  /* 0x000000000000794d */ /* 0x000fea0003800000 */
        .weak           $__internal_0_$__cuda_sm20_div_s64
        .type           $__internal_0_$__cuda_sm20_div_s64,@function
        .size           $__internal_0_$__cuda_sm20_div_s64,(.L_x_498 - $__internal_0_$__cuda_sm20_div_s64)
$__internal_0_$__cuda_sm20_div_s64:
[----:B------:R-:W0:Y:S01]  /*1cd0*/  LDCU UR18, c[0x0][0x3f4] ;  /* 0x00007e80ff1277ac */ /* 0x000e220008000800 */
[----:B------:R-:W-:Y:S02]  /*1ce0*/  UISETP.GE.AND UP0, UPT, UR8, URZ, UPT ;  /* 0x000000ff0800728c */ /* 0x000fe4000bf06270 */
[----:B------:R-:W-:Y:S02]  /*1cf0*/  UISETP.GE.AND UP3, UPT, UR17, URZ, UPT ;  /* 0x000000ff1100728c */ /* 0x000fe4000bf66270 */
[----:B0-----:R-:W-:-:S04]  /*1d00*/  UIADD3 UR6, UP1, UPT, URZ, -UR18, URZ ;  /* 0x80000012ff067290 */ /* 0x001fc8000ff3e0ff */
[----:B------:R-:W-:Y:S02]  /*1d10*/  UIADD3.X UR4, UPT, UPT, URZ, ~UR8, URZ, UP1, !UPT ;  /* 0x80000008ff047290 */ /* 0x000fe40008ffe4ff */
[----:B------:R-:W-:Y:S02]  /*1d20*/  USEL UR6, UR6, UR18, !UP0 ;  /* 0x0000001206067287 */ /* 0x000fe4000c000000 */
[----:B------:R-:W-:-:S09]  /*1d30*/  USEL UR7, UR4, UR8, !UP0 ;  /* 0x0000000804077287 */ /* 0x000fd2000c000000 */
[----:B------:R-:W0:Y:S08]  /*1d40*/  I2F.U64.RP R8, UR6 ;  /* 0x0000000600087d12 */ /* 0x000e300008309000 */
[----:B0-----:R-:W0:Y:S02]  /*1d50*/  MUFU.RCP R8, R8 ;  /* 0x0000000800087308 */ /* 0x001e240000001000 */
[----:B0-----:R-:W-:-:S06]  /*1d60*/  IADD3 R4, PT, PT, R8, 0x1ffffffe, RZ ;  /* 0x1ffffffe08047810 */ /* 0x001fcc0007ffe0ff */
[----:B------:R-:W0:Y:S02]  /*1d70*/  F2I.U64.TRUNC R4, R4 ;  /* 0x0000000400047311 */ /* 0x000e24000020d800 */
[----:B0-----:R-:W-:Y:S01]  /*1d80*/  R2UR UR4, R4 ;  /* 0x00000000040472ca */ /* 0x001fe200000e0000 */
[----:B------:R-:W-:Y:S01]  /*1d90*/  IMAD.MOV.U32 R4, RZ, RZ, R9 ;  /* 0x000000ffff047224 */ /* 0x000fe200078e0009 */
[----:B------:R-:W-:Y:S01]  /*1da0*/  R2UR UR5, R5 ;  /* 0x00000000050572ca */ /* 0x000fe200000e0000 */
[----:B------:R-:W-:-:S10]  /*1db0*/  HFMA2 R5, -RZ, RZ, 0, 0 ;  /* 0x00000000ff057431 */ /* 0x000fd400000001ff */
[----:B------:R-:W-:-:S04]  /*1dc0*/  UIMAD.WIDE.U32 UR10, UR4, UR6, URZ ;  /* 0x00000006040a72a5 */ /* 0x000fc8000f8e00ff */
[----:B------:R-:W-:Y:S02]  /*1dd0*/  UIADD3 UR12, UP0, UPT, URZ, -UR10, URZ ;  /* 0x8000000aff0c7290 */ /* 0x000fe4000ff1e0ff */
[----:B------:R-:W-:Y:S02]  /*1de0*/  UIMAD UR9, UR4, UR7, UR11 ;  /* 0x00000007040972a4 */ /* 0x000fe4000f8e020b */
[----:B------:R-:W-:Y:S02]  /*1df0*/  UIMAD.WIDE.U32 UR10, UR4, UR12, URZ ;  /* 0x0000000c040a72a5 */ /* 0x000fe4000f8e00ff */
[----:B------:R-:W-:-:S04]  /*1e00*/  UIMAD UR9, UR5, UR6, UR9 ;  /* 0x00000006050972a4 */ /* 0x000fc8000f8e0209 */
[----:B------:R-:W-:Y:S01]  /*1e10*/  UIADD3.X UR9, UPT, UPT, URZ, ~UR9, URZ, UP0, !UPT ;  /* 0x80000009ff097290 */ /* 0x000fe200087fe4ff */
[----:B------:R-:W-:Y:S01]  /*1e20*/  UMOV UR10, UR11 ;  /* 0x0000000b000a7c82 */ /* 0x000fe20008000000 */
[----:B------:R-:W-:Y:S02]  /*1e30*/  UMOV UR11, UR4 ;  /* 0x00000004000b7c82 */ /* 0x000fe40008000000 */
[----:B------:R-:W-:-:S04]  /*1e40*/  UIMAD.WIDE.U32 UR10, UP0, UR4, UR9, UR10 ;  /* 0x00000009040a72a5 */ /* 0x000fc8000f80000a */
[----:B------:R-:W-:Y:S02]  /*1e50*/  UIMAD.WIDE.U32 UR10, UP1, UR5, UR12, UR10 ;  /* 0x0000000c050a72a5 */ /* 0x000fe4000f82000a */
[----:B------:R-:W-:Y:S02]  /*1e60*/  UIMAD.WIDE.U32 UR12, UR5, UR9, URZ ;  /* 0x00000009050c72a5 */ /* 0x000fe4000f8e00ff */
[----:B------:R-:W-:-:S04]  /*1e70*/  UIMAD UR9, UR5, UR9, URZ ;  /* 0x00000009050972a4 */ /* 0x000fc8000f8e02ff */
[----:B------:R-:W-:Y:S02]  /*1e80*/  UIADD3 UR11, UP2, UPT, UR9, UR11, URZ ;  /* 0x0000000b090b7290 */ /* 0x000fe4000ff5e0ff */
[----:B------:R-:W-:Y:S02]  /*1e90*/  UIADD3.X UR9, UPT, UPT, UR13, UR5, URZ, UP0, !UPT ;  /* 0x000000050d097290 */ /* 0x000fe400087fe4ff */
[----:B------:R-:W-:Y:S02]  /*1ea0*/  UIMAD.WIDE.U32 UR4, UR11, UR6, URZ ;  /* 0x000000060b0472a5 */ /* 0x000fe4000f8e00ff */
[----:B------:R-:W-:Y:S02]  /*1eb0*/  UIADD3.X UR9, UPT, UPT, URZ, URZ, UR9, UP2, UP1 ;  /* 0x000000ffff097290 */ /* 0x000fe400097e2409 */
[----:B------:R-:W-:Y:S02]  /*1ec0*/  UIADD3 UR4, UP0, UPT, URZ, -UR4, URZ ;  /* 0x80000004ff047290 */ /* 0x000fe4000ff1e0ff */
[----:B------:R-:W-:-:S02]  /*1ed0*/  UIMAD UR5, UR11, UR7, UR5 ;  /* 0x000000070b0572a4 */ /* 0x000fc4000f8e0205 */
[----:B------:R-:W-:Y:S02]  /*1ee0*/  UIMAD.WIDE.U32 UR20, UR11, UR4, URZ ;  /* 0x000000040b1472a5 */ /* 0x000fe4000f8e00ff */
[----:B------:R-:W-:Y:S02]  /*1ef0*/  UIMAD UR5, UR9, UR6, UR5 ;  /* 0x00000006090572a4 */ /* 0x000fe4000f8e0205 */
[----:B------:R-:W-:Y:S02]  /*1f00*/  UIADD3 UR13, UP4, UPT, URZ, -UR16, URZ ;  /* 0x80000010ff0d7290 */ /* 0x000fe4000ff9e0ff */
[----:B------:R-:W-:Y:S01]  /*1f10*/  UIADD3.X UR5, UPT, UPT, URZ, ~UR5, URZ, UP0, !UPT ;  /* 0x80000005ff057290 */ /* 0x000fe200087fe4ff */
[----:B------:R-:W-:Y:S01]  /*1f20*/  UMOV UR10, UR21 ;  /* 0x00000015000a7c82 */ /* 0x000fe20008000000 */
[----:B------:R-:W-:Y:S02]  /*1f30*/  USEL UR13, UR13, UR16, !UP3 ;  /* 0x000000100d0d7287 */ /* 0x000fe4000d800000 */
[----:B------:R-:W-:-:S02]  /*1f40*/  UIMAD.WIDE.U32 UR10, UP0, UR11, UR5, UR10 ;  /* 0x000000050b0a72a5 */ /* 0x000fc4000f80000a */
[----:B------:R-:W-:Y:S02]  /*1f50*/  UIMAD UR12, UR9, UR5, URZ ;  /* 0x00000005090c72a4 */ /* 0x000fe4000f8e02ff */
[----:B------:R-:W-:Y:S02]  /*1f60*/  UIMAD.WIDE.U32 UR10, UP1, UR9, UR4, UR10 ;  /* 0x00000004090a72a5 */ /* 0x000fe4000f82000a */
[----:B------:R-:W-:Y:S02]  /*1f70*/  UIMAD.WIDE.U32 UR4, UR9, UR5, URZ ;  /* 0x00000005090472a5 */ /* 0x000fe4000f8e00ff */
[----:B------:R-:W-:Y:S02]  /*1f80*/  UIADD3 UR12, UP2, UPT, UR12, UR11, URZ ;  /* 0x0000000b0c0c7290 */ /* 0x000fe4000ff5e0ff */
[----:B------:R-:W-:Y:S02]  /*1f90*/  UIADD3.X UR19, UPT, UPT, URZ, ~UR17, URZ, UP4, !UPT ;  /* 0x80000011ff137290 */ /* 0x000fe4000a7fe4ff */
[----:B------:R-:W-:-:S02]  /*1fa0*/  UIMAD.WIDE.U32 UR10, UR12, UR13, URZ ;  /* 0x0000000d0c0a72a5 */ /* 0x000fc4000f8e00ff */
[----:B------:R-:W-:Y:S02]  /*1fb0*/  UIADD3.X UR9, UPT, UPT, UR5, UR9, URZ, UP0, !UPT ;  /* 0x0000000905097290 */ /* 0x000fe400087fe4ff */
[----:B------:R-:W-:Y:S01]  /*1fc0*/  USEL UR19, UR19, UR17, !UP3 ;  /* 0x0000001113137287 */ /* 0x000fe2000d800000 */
[----:B------:R-:W-:Y:S02]  /*1fd0*/  UMOV UR5, URZ ;  /* 0x000000ff00057c82 */ /* 0x000fe40008000000 */
[----:B------:R-:W-:Y:S01]  /*1fe0*/  UMOV UR4, UR11 ;  /* 0x0000000b00047c82 */ /* 0x000fe20008000000 */
[----:B------:R-:W-:Y:S02]  /*1ff0*/  UIADD3.X UR9, UPT, UPT, URZ, URZ, UR9, UP2, UP1 ;  /* 0x000000ffff097290 */ /* 0x000fe400097e2409 */
[----:B------:R-:W-:Y:S02]  /*2000*/  UIMAD.WIDE.U32 UR4, UR12, UR19, UR4 ;  /* 0x000000130c0472a5 */ /* 0x000fe4000f8e0004 */
[----:B------:R-:W-:-:S02]  /*2010*/  UIMAD UR12, UR9, UR19, URZ ;  /* 0x00000013090c72a4 */ /* 0x000fc4000f8e02ff */
[----:B------:R-:W-:Y:S02]  /*2020*/  UIMAD.WIDE.U32 UR4, UP0, UR9, UR13, UR4 ;  /* 0x0000000d090472a5 */ /* 0x000fe4000f800004 */
[----:B------:R-:W-:Y:S02]  /*2030*/  UIMAD.WIDE.U32 UR10, UR9, UR19, URZ ;  /* 0x00000013090a72a5 */ /* 0x000fe4000f8e00ff */
[----:B------:R-:W-:Y:S02]  /*2040*/  UIADD3 UR12, UP1, UPT, UR12, UR5, URZ ;  /* 0x000000050c0c7290 */ /* 0x000fe4000ff3e0ff */
[----:B------:R-:W-:Y:S02]  /*2050*/  UIADD3.X UR9, UPT, UPT, UR11, URZ, URZ, UP0, !UPT ;  /* 0x000000ff0b097290 */ /* 0x000fe400087fe4ff */
[----:B------:R-:W-:Y:S02]  /*2060*/  UIMAD.WIDE.U32 UR4, UR12, UR6, URZ ;  /* 0x000000060c0472a5 */ /* 0x000fe4000f8e00ff */
[----:B------:R-:W-:-:S02]  /*2070*/  UIADD3.X UR9, UPT, UPT, URZ, UR9, URZ, UP1, !UPT ;  /* 0x00000009ff097290 */ /* 0x000fc40008ffe4ff */
[----:B------:R-:W-:Y:S02]  /*2080*/  UIMAD UR5, UR12, UR7, UR5 ;  /* 0x000000070c0572a4 */ /* 0x000fe4000f8e0205 */
[----:B------:R-:W-:Y:S02]  /*2090*/  UIADD3 UR10, UP0, UPT, UR12, 0x1, URZ ;  /* 0x000000010c0a7890 */ /* 0x000fe4000ff1e0ff */
[----:B------:R-:W-:Y:S02]  /*20a0*/  UIADD3 UR13, UP1, UPT, -UR4, UR13, URZ ;  /* 0x0000000d040d7290 */ /* 0x000fe4000ff3e1ff */
[----:B------:R-:W-:Y:S02]  /*20b0*/  UIMAD UR5, UR9, UR6, UR5 ;  /* 0x00000006090572a4 */ /* 0x000fe4000f8e0205 */
[----:B------:R-:W-:Y:S02]  /*20c0*/  UIADD3.X UR4, UPT, UPT, URZ, UR9, URZ, UP0, !UPT ;  /* 0x00000009ff047290 */ /* 0x000fe400087fe4ff */
[----:B------:R-:W-:-:S02]  /*20d0*/  UISETP.GE.U32.AND UP0, UPT, UR13, UR6, UPT ;  /* 0x000000060d00728c */ /* 0x000fc4000bf06070 */
[----:B------:R-:W-:Y:S02]  /*20e0*/  UIADD3.X UR19, UPT, UPT, ~UR5, UR19, URZ, UP1, !UPT ;  /* 0x0000001305137290 */ /* 0x000fe40008ffe5ff */
[----:B------:R-:W-:Y:S02]  /*20f0*/  UIADD3 UR5, UP1, UPT, UR13, -UR6, URZ ;  /* 0x800000060d057290 */ /* 0x000fe4000ff3e0ff */
[----:B------:R-:W-:Y:S02]  /*2100*/  UISETP.GE.U32.AND.EX UP0, UPT, UR19, UR7, UPT, UP0 ;  /* 0x000000071300728c */ /* 0x000fe4000bf06100 */
[----:B------:R-:W-:Y:S02]  /*2110*/  UIADD3.X UR11, UPT, UPT, UR19, ~UR7, URZ, UP1, !UPT ;  /* 0x80000007130b7290 */ /* 0x000fe40008ffe4ff */
[----:B------:R-:W-:Y:S02]  /*2120*/  USEL UR5, UR5, UR13, UP0 ;  /* 0x0000000d05057287 */ /* 0x000fe40008000000 */
[----:B------:R-:W-:-:S02]  /*2130*/  USEL UR11, UR11, UR19, UP0 ;  /* 0x000000130b0b7287 */ /* 0x000fc40008000000 */
[----:B------:R-:W-:Y:S02]  /*2140*/  USEL UR12, UR10, UR12, UP0 ;  /* 0x0000000c0a0c7287 */ /* 0x000fe40008000000 */
[----:B------:R-:W-:Y:S02]  /*2150*/  UISETP.GE.U32.AND UP1, UPT, UR5, UR6, UPT ;  /* 0x000000060500728c */ /* 0x000fe4000bf26070 */
[----:B------:R-:W-:Y:S02]  /*2160*/  USEL UR5, UR4, UR9, UP0 ;  /* 0x0000000904057287 */ /* 0x000fe40008000000 */
[----:B------:R-:W-:Y:S02]  /*2170*/  UIADD3 UR4, UP2, UPT, UR12, 0x1, URZ ;  /* 0x000000010c047890 */ /* 0x000fe4000ff5e0ff */
[----:B------:R-:W-:Y:S02]  /*2180*/  UISETP.GE.U32.AND.EX UP0, UPT, UR11, UR7, UPT, UP1 ;  /* 0x000000070b00728c */ /* 0x000fe4000bf06110 */
[----:B------:R-:W-:-:S02]  /*2190*/  UIADD3.X UR9, UPT, UPT, URZ, UR5, URZ, UP2, !UPT ;  /* 0x00000005ff097290 */ /* 0x000fc400097fe4ff */
[----:B------:R-:W-:Y:S02]  /*21a0*/  USEL UR7, UR4, UR12, UP0 ;  /* 0x0000000c04077287 */ /* 0x000fe40008000000 */
[----:B------:R-:W-:Y:S02]  /*21b0*/  ULOP3.LUT UR6, UR8, UR17, URZ, 0x3c, !UPT ;  /* 0x0000001108067292 */ /* 0x000fe4000f8e3cff */
[----:B------:R-:W-:Y:S02]  /*21c0*/  USEL UR9, UR9, UR5, UP0 ;  /* 0x0000000509097287 */ /* 0x000fe40008000000 */
[----:B------:R-:W-:Y:S02]  /*21d0*/  UIADD3 UR4, UP2, UPT, URZ, -UR7, URZ ;  /* 0x80000007ff047290 */ /* 0x000fe4000ff5e0ff */
[----:B------:R-:W-:Y:S02]  /*21e0*/  UISETP.NE.U32.AND UP0, UPT, UR18, URZ, UPT ;  /* 0x000000ff1200728c */ /* 0x000fe4000bf05070 */
[----:B------:R-:W-:-:S02]  /*21f0*/  UISETP.GE.AND UP1, UPT, UR6, URZ, UPT ;  /* 0x000000ff0600728c */ /* 0x000fc4000bf26270 */
[----:B------:R-:W-:Y:S02]  /*2200*/  UIADD3.X UR5, UPT, UPT, URZ, ~UR9, URZ, UP2, !UPT ;  /* 0x80000009ff057290 */ /* 0x000fe400097fe4ff */
[----:B------:R-:W-:Y:S02]  /*2210*/  UISETP.NE.AND.EX UP0, UPT, UR8, URZ, UPT, UP0 ;  /* 0x000000ff0800728c */ /* 0x000fe4000bf05300 */
[----:B------:R-:W-:Y:S02]  /*2220*/  USEL UR7, UR4, UR7, !UP1 ;  /* 0x0000000704077287 */ /* 0x000fe4000c800000 */
[----:B------:R-:W-:Y:S02]  /*2230*/  USEL UR9, UR5, UR9, !UP1 ;  /* 0x0000000905097287 */ /* 0x000fe4000c800000 */
[----:B------:R-:W-:Y:S02]  /*2240*/  USEL UR7, UR7, 0xffffffff, UP0 ;  /* 0xffffffff07077887 */ /* 0x000fe40008000000 */
[----:B------:R-:W-:Y:S01]  /*2250*/  USEL UR9, UR9, 0xffffffff, UP0 ;  /* 0xffffffff09097887 */ /* 0x000fe20008000000 */
[----:B------:R-:W-:Y:S11]  /*2260*/  RET.REL.NODEC R4 `(_ZN4vllm38concat_and_cache_mla_rope_fused_kernelIN3c108BFloat16ELb0E13__nv_bfloat16S3_LNS_18Fp8KVCacheDataTypeE0EEEvPKlPT_S8_PKS7_SA_illlliPT2_S6_iiiiPKf) ;  /* 0xffffffdc04647950 */ /* 0x000ff60003c3ffff */
.L_x_265:
        /* <DEDUP_REMOVED lines=9> */
.L_x_498:


//--------------------- .text._ZN4vllm38concat_and_cache_mla_rope_fused_kernelIN3c108BFloat16ELb1E13__nv_bfloat16S3_LNS_18Fp8KVCacheDataTypeE0EEEvPKlPT_S8_PKS7_SA_illlliPT2_S6_iiiiPKf --------------------------
	.section	.text._ZN4vllm38concat_and_cache_mla_rope_fused_kernelIN3c108BFloat16ELb1E13__nv_bfloat16S3_LNS_18Fp8KVCacheDataTypeE0EEEvPKlPT_S8_PKS7_SA_illlliPT2_S6_iiiiPKf,"ax",@progbits
	.align	128
        .global         _ZN4vllm38concat_and_cache_mla_rope_fused_kernelIN3c108BFloat16ELb1E13__nv_bfloat16S3_LNS_18Fp8KVCacheDataTypeE0EEEvPKlPT_S8_PKS7_SA_illlliPT2_S6_iiiiPKf
        .type           _ZN4vllm38concat_and_cache_mla_rope_fused_kernelIN3c108BFloat16ELb1E13__nv_bfloat16S3_LNS_18Fp8KVCacheDataTypeE0EEEvPKlPT_S8_PKS7_SA_illlliPT2_S6_iiiiPKf,@function
        .size           _ZN4vllm38concat_and_cache_mla_rope_fused_kernelIN3c108BFloat16ELb1E13__nv_bfloat16S3_LNS_18Fp8KVCacheDataTypeE0EEEvPKlPT_S8_PKS7_SA_illlliPT2_S6_iiiiPKf,(.L_x_499 - _ZN4vllm38concat_and_cache_mla_rope_fused_kernelIN3c108BFloat16ELb1E13__nv_bfloat16S3_LNS_18Fp8KVCacheDataTypeE0EEEvPKlPT_S8_PKS7_SA_illlliPT2_S6_iiiiPKf)
        .other          _ZN4vllm38concat_and_cache_mla_rope_fused_kernelIN3c108BFloat16ELb1E13__nv_bfloat16S3_LNS_18Fp8KVCacheDataTypeE0EEEvPKlPT_S8_PKS7_SA_illlliPT2_S6_iiiiPKf,@"STO_CUDA_ENTRY STV_DEFAULT"
_ZN4vllm38concat_and_cache_mla_rope_fused_kernelIN3c108BFloat16ELb1E13__nv_bfloat16S3_LNS_18Fp8KVCacheDataTypeE0EEEvPKlPT_S8_PKS7_SA_illlliPT2_S6_iiiiPKf:
.text._ZN4vllm38concat_and_cache_mla_rope_fused_kernelIN3c108BFloat16ELb1E13__nv_bfloat16S3_LNS_18Fp8KVCacheDataTypeE0EEEvPKlPT_S8_PKS7_SA_illlliPT2_S6_iiiiPKf:
[----:B------:R-:W-:Y:S01]  /*0000*/  LDC R1, c[0x0][0x37c] ;  /* 0x0000df00ff017b82 */ /* 0x000fe20000000800 */
[----:B------:R-:W0:Y:S07]  /*0010*/  S2R R0, SR_CTAID.X ;  /* 0x0000000000007919 */ /* 0x000e2e0000002500 */
[----:B------:R-:W0:Y:S01]  /*0020*/  LDC.64 R4, c[0x0][0x380] ;  /* 0x0000e000ff047b82 */ /* 0x000e220000000a00 */
[----:B------:R-:W1:Y:S07]  /*0030*/  LDCU.64 UR12, c[0x0][0x358] ;  /* 0x00006b00ff0c77ac */ /* 0x000e6e0008000a00 */
[----:B------:R-:W2:Y:S01]  /*0040*/  LDC.64 R6, c[0x0][0x3e0] ;  /* 0x0000f800ff067b82 */ /* 0x000ea20000000a00 */
[----:B------:R-:W3:Y:S01]  /*0050*/  LDCU UR7, c[0x0][0x3a8] ;  /* 0x00007500ff0777ac */ /* 0x000ee20008000800 */
[----:B------:R-:W4:Y:S01]  /*0060*/  S2R R2, SR_TID.X ;  /* 0x0000000000027919 */ /* 0x000f220000002100 */
[----:B------:R-:W3:Y:S01]  /*0070*/  LDCU UR14, c[0x0][0x3d0] ;  /* 0x00007a00ff0e77ac */ /* 0x000ee20008000800 */
[----:B------:R-:W4:Y:S01]  /*0080*/  LDCU.64 UR10, c[0x0][0x3a0] ;  /* 0x00007400ff0a77ac */ /* 0x000f220008000a00 */
[----:B------:R-:W0:Y:S02]  /*0090*/  LDCU.64 UR16, c[0x0][0x388] ;  /* 0x00007100ff1077ac */ /* 0x000e240008000a00 */
[----:B0-----:R-:W-:-:S06]  /*00a0*/  IMAD.WIDE.U32 R4, R0, 0x8, R4 ;  /* 0x0000000800047825 */ /* 0x001fcc00078e0004 */
[----:B-1----:R-:W4:Y:S01]  /*00b0*/  LDG.E.64.CONSTANT R4, desc[UR12][R4.64] ;  /* 0x0000000c04047981 */ /* 0x002f22000c1e9b00 */
[----:B--2---:R-:W-:-:S04]  /*00c0*/  LEA R6, P0, R0, R6, 0x3 ;  /* 0x0000000600067211 */ /* 0x004fc800078018ff */
[----:B------:R-:W-:-:S06]  /*00d0*/  LEA.HI.X R7, R0, R7, RZ, 0x3, P0 ;  /* 0x0000000700077211 */ /* 0x000fcc00000f1cff */
[----:B------:R-:W5:Y:S01]  /*00e0*/  LDG.E.64.CONSTANT R6, desc[UR12][R6.64] ;  /* 0x0000000c06067981 */ /* 0x000f62000c1e9b00 */
[----:B---3--:R-:W-:Y:S01]  /*00f0*/  ULEA.HI UR6, UR7, UR7, URZ, 0x1 ;  /* 0x0000000707067291 */ /* 0x008fe2000f8f08ff */
[----:B------:R-:W-:Y:S01]  /*0100*/  IMAD.U32 R3, RZ, RZ, UR14 ;  /* 0x0000000eff037e24 */ /* 0x000fe2000f8e00ff */
[----:B------:R-:W-:Y:S01]  /*0110*/  USHF.R.S32.HI UR9, URZ, 0x1f, UR7 ;  /* 0x0000001fff097899 */ /* 0x000fe20008011407 */
[----:B------:R-:W-:Y:S01]  /*0120*/  BSSY.RECONVERGENT B0, `(.L_x_266) ;  /* 0x000005f000007945 */ /* 0x000fe20003800200 */
[----:B------:R-:W-:-:S06]  /*0130*/  USHF.R.S32.HI UR8, URZ, 0x1, UR6 ;  /* 0x00000001ff087899 */ /* 0x000fcc0008011406 */
[----:B------:R-:W-:-:S05]  /*0140*/  IMAD R3, R3, UR8, RZ ;  /* 0x0000000803037c24 */ /* 0x000fca000f8e02ff */
[----:B----4-:R-:W-:Y:S02]  /*0150*/  ISETP.GE.AND P0, PT, R2, R3, PT ;  /* 0x000000030200720c */ /* 0x010fe40003f06270 */
[----:B------:R-:W-:Y:S02]  /*0160*/  R2UR UR5, R5 ;  /* 0x00000000050572ca */ /* 0x000fe400000e0000 */
[----:B------:R-:W-:-:S11]  /*0170*/  R2UR UR4, R4 ;  /* 0x00000000040472ca */ /* 0x000fd600000e0000 */
[----:B------:R-:W-:Y:S02]  /*0180*/  UIMAD UR5, UR5, UR7, URZ ;  /* 0x00000007050572a4 */ /* 0x000fe4000f8e02ff */
[----:B------:R-:W-:Y:S02]  /*0190*/  UIMAD.WIDE.U32 UR6, UR4, UR7, URZ ;  /* 0x00000007040672a5 */ /* 0x000fe4000f8e00ff */
[----:B------:R-:W-:Y:S02]  /*01a0*/  UIMAD UR9, UR4, UR9, UR5 ;  /* 0x00000009040972a4 */ /* 0x000fe4000f8e0205 */
[----:B------:R-:W-:Y:S02]  /*01b0*/  USHF.L.U32 UR14, UR6, 0x1, URZ ;  /* 0x00000001060e7899 */ /* 0x000fe400080006ff */
[----:B------:R-:W-:Y:S02]  /*01c0*/  UIADD3 UR9, UPT, UPT, UR7, UR9, URZ ;  /* 0x0000000907097290 */ /* 0x000fe4000fffe0ff */
[----:B------:R-:W-:-:S02]  /*01d0*/  UIADD3 UR4, UP0, UPT, UR14, UR10, URZ ;  /* 0x0000000a0e047290 */ /* 0x000fc4000ff1e0ff */
[----:B------:R-:W-:-:S04]  /*01e0*/  USHF.L.U64.HI UR9, UR6, 0x1, UR9 ;  /* 0x0000000106097899 */ /* 0x000fc80008010209 */
[----:B------:R-:W-:Y:S01]  /*01f0*/  UIADD3.X UR5, UPT, UPT, UR9, UR11, URZ, UP0, !UPT ;  /* 0x0000000b09057290 */ /* 0x000fe200087fe4ff */
[----:B------:R-:W0:Y:S01]  /*0200*/  LDCU.64 UR10, c[0x0][0x3b8] ;  /* 0x00007700ff0a77ac */ /* 0x000e220008000a00 */
[----:B------:R-:W-:Y:S10]  /*0210*/  @P0 BRA `(.L_x_267) ;  /* 0x00000004003c0947 */ /* 0x000ff40003800000 */
[----:B------:R-:W-:Y:S01]  /*0220*/  IABS R8, UR8 ;  /* 0x0000000800087c13 */ /* 0x000fe20008000000 */
[----:B------:R-:W1:Y:S01]  /*0230*/  LDCU.64 UR6, c[0x0][0x3b0] ;  /* 0x00007600ff0677ac */ /* 0x000e620008000a00 */
[----:B------:R-:W2:Y:S01]  /*0240*/  LDC R9, c[0x0][0x360] ;  /* 0x0000d800ff097b82 */ /* 0x000ea20000000800 */
[----:B------:R-:W-:Y:S01]  /*0250*/  IMAD.MOV.U32 R14, RZ, RZ, RZ ;  /* 0x000000ffff0e7224 */ /* 0x000fe200078e00ff */
[----:B------:R-:W3:Y:S01]  /*0260*/  I2F.RP R10, R8 ;  /* 0x00000008000a7306 */ /* 0x000ee20000209400 */
[----:B------:R-:W-:Y:S01]  /*0270*/  ISETP.NE.AND P0, PT, RZ, UR8, PT ;  /* 0x00000008ff007c0c */ /* 0x000fe2000bf05270 */
[----:B------:R-:W-:Y:S01]  /*0280*/  IMAD.MOV.U32 R18, RZ, RZ, R2 ;  /* 0x000000ffff127224 */ /* 0x000fe200078e0002 */
[----:B------:R-:W-:-:S05]  /*0290*/  LOP3.LUT R16, RZ, UR8, RZ, 0x33, !PT ;  /* 0x00000008ff107c12 */ /* 0x000fca000f8e33ff */
[----:B---3--:R-:W3:Y:S01]  /*02a0*/  MUFU.RCP R10, R10 ;  /* 0x0000000a000a7308 */ /* 0x008ee20000001000 */
[----:B-1----:R-:W-:-:S04]  /*02b0*/  IMAD.WIDE.U32 R4, R0, UR6, RZ ;  /* 0x0000000600047c25 */ /* 0x002fc8000f8e00ff */
[----:B---3--:R-:W-:-:S04]  /*02c0*/  VIADD R11, R10, 0xffffffe ;  /* 0x0ffffffe0a0b7836 */ /* 0x008fc80000000000 */
[----:B------:R-:W1:Y:S02]  /*02d0*/  F2I.FTZ.U32.TRUNC.NTZ R15, R11 ;  /* 0x0000000b000f7305 */ /* 0x000e64000021f000 */
[----:B-1----:R-:W-:-:S05]  /*02e0*/  IADD3 R13, PT, PT, RZ, -R15, RZ ;  /* 0x8000000fff0d7210 */ /* 0x002fca0007ffe0ff */
[----:B------:R-:W-:-:S04]  /*02f0*/  IMAD R13, R13, R8, RZ ;  /* 0x000000080d0d7224 */ /* 0x000fc800078e02ff */
[----:B------:R-:W-:-:S04]  /*0300*/  IMAD.HI.U32 R14, R15, R13, R14 ;  /* 0x0000000d0f0e7227 */ /* 0x000fc800078e000e */
[----:B--2---:R-:W-:-:S07]  /*0310*/  IMAD R15, R0, UR7, R5 ;  /* 0x00000007000f7c24 */ /* 0x004fce000f8e0205 */
.L_x_268:
[----:B-1----:R-:W-:Y:S01]  /*0320*/  IABS R10, UR8 ;  /* 0x00000008000a7c13 */ /* 0x002fe20008000000 */
[----:B------:R-:W-:Y:S01]  /*0330*/  IMAD.MOV.U32 R20, RZ, RZ, 0x2 ;  /* 0x00000002ff147424 */ /* 0x000fe200078e00ff */
[----:B------:R-:W-:Y:S02]  /*0340*/  IABS R11, R18 ;  /* 0x00000012000b7213 */ /* 0x000fe40000000000 */
[----:B------:R-:W-:Y:S02]  /*0350*/  IADD3 R12, PT, PT, RZ, -R10, RZ ;  /* 0x8000000aff0c7210 */ /* 0x000fe40007ffe0ff */
[----:B------:R-:W-:Y:S01]  /*0360*/  MOV R23, UR8 ;  /* 0x0000000800177c02 */ /* 0x000fe20008000f00 */
[----:B------:R-:W-:-:S04]  /*0370*/  IMAD.HI.U32 R10, R14, R11, RZ ;  /* 0x0000000b0e0a7227 */ /* 0x000fc800078e00ff */
[----:B------:R-:W-:Y:S01]  /*0380*/  IMAD R11, R10, R12, R11 ;  /* 0x0000000c0a0b7224 */ /* 0x000fe200078e020b */
[----:B------:R-:W-:-:S04]  /*0390*/  IABS R12, UR8 ;  /* 0x00000008000c7c13 */ /* 0x000fc80008000000 */
[----:B------:R-:W-:-:S13]  /*03a0*/  ISETP.GT.U32.AND P2, PT, R8, R11, PT ;  /* 0x0000000b0800720c */ /* 0x000fda0003f44070 */
[----:B------:R-:W-:Y:S02]  /*03b0*/  @!P2 IMAD.IADD R11, R11, 0x1, -R12 ;  /* 0x000000010b0ba824 */ /* 0x000fe400078e0a0c */
[----:B------:R-:W-:-:S03]  /*03c0*/  @!P2 VIADD R10, R10, 0x1 ;  /* 0x000000010a0aa836 */ /* 0x000fc60000000000 */
[----:B------:R-:W-:Y:S02]  /*03d0*/  ISETP.GE.U32.AND P1, PT, R11, R8, PT ;  /* 0x000000080b00720c */ /* 0x000fe40003f26070 */
[----:B------:R-:W-:-:S04]  /*03e0*/  LOP3.LUT R11, R18, UR8, RZ, 0x3c, !PT ;  /* 0x00000008120b7c12 */ /* 0x000fc8000f8e3cff */
[----:B------:R-:W-:Y:S01]  /*03f0*/  ISETP.GE.AND P3, PT, R11, RZ, PT ;  /* 0x000000ff0b00720c */ /* 0x000fe20003f66270 */
[----:B------:R-:W-:-:S06]  /*0400*/  IMAD.MOV.U32 R11, RZ, RZ, R15 ;  /* 0x000000ffff0b7224 */ /* 0x000fcc00078e000f */
[----:B------:R-:W-:-:S06]  /*0410*/  @P1 IADD3 R10, PT, PT, R10, 0x1, RZ ;  /* 0x000000010a0a1810 */ /* 0x000fcc0007ffe0ff */
[----:B------:R-:W-:-:S05]  /*0420*/  @!P3 IMAD.MOV R10, RZ, RZ, -R10 ;  /* 0x000000ffff0ab224 */ /* 0x000fca00078e0a0a */
[----:B------:R-:W-:Y:S02]  /*0430*/  SEL R13, R16, R10, !P0 ;  /* 0x0000000a100d7207 */ /* 0x000fe40004000000 */
[----:B------:R-:W-:Y:S02]  /*0440*/  MOV R10, R4 ;  /* 0x00000004000a7202 */ /* 0x000fe40000000f00 */
[--C-:B------:R-:W-:Y:S01]  /*0450*/  SHF.R.S32.HI R12, RZ, 0x1f, R13.reuse ;  /* 0x0000001fff0c7819 */ /* 0x100fe2000001140d */
[----:B------:R-:W-:Y:S02]  /*0460*/  IMAD.MOV R21, RZ, RZ, -R13 ;  /* 0x000000ffff157224 */ /* 0x000fe400078e0a0d */
[----:B0-----:R-:W-:-:S04]  /*0470*/  IMAD.WIDE.U32 R10, R13, UR10, R10 ;  /* 0x0000000a0d0a7c25 */ /* 0x001fc8000f8e000a */
[----:B------:R-:W-:Y:S02]  /*0480*/  IMAD R21, R21, UR8, R18 ;  /* 0x0000000815157c24 */ /* 0x000fe4000f8e0212 */
[----:B------:R-:W-:-:S04]  /*0490*/  IMAD R12, R12, UR10, RZ ;  /* 0x0000000a0c0c7c24 */ /* 0x000fc8000f8e02ff */
[----:B------:R-:W-:Y:S01]  /*04a0*/  IMAD R17, R13, UR11, R12 ;  /* 0x0000000b0d117c24 */ /* 0x000fe2000f8e020c */
[----:B------:R-:W-:Y:S02]  /*04b0*/  SHF.R.S32.HI R13, RZ, 0x1f, R21 ;  /* 0x0000001fff0d7819 */ /* 0x000fe40000011415 */
[C---:B------:R-:W-:Y:S01]  /*04c0*/  IADD3 R12, P1, PT, R21.reuse, R10, RZ ;  /* 0x0000000a150c7210 */ /* 0x040fe20007f3e0ff */
[----:B------:R-:W-:-:S03]  /*04d0*/  IMAD.WIDE R20, R21, R20, UR4 ;  /* 0x0000000415147e25 */ /* 0x000fc6000f8e0214 */
[----:B------:R-:W-:Y:S02]  /*04e0*/  IADD3.X R13, PT, PT, R13, R11, R17, P1, !PT ;  /* 0x0000000b0d0d7210 */ /* 0x000fe40000ffe411 */
[C---:B------:R-:W-:Y:S01]  /*04f0*/  LEA R10, P1, R12.reuse, UR16, 0x1 ;  /* 0x000000100c0a7c11 */ /* 0x040fe2000f8208ff */
[----:B------:R-:W-:Y:S01]  /*0500*/  IMAD.WIDE R22, R23, 0x2, R20 ;  /* 0x0000000217167825 */ /* 0x000fe200078e0214 */
[----:B------:R-:W2:Y:S02]  /*0510*/  LDG.E.U16.CONSTANT R17, desc[UR12][R20.64] ;  /* 0x0000000c14117981 */ /* 0x000ea4000c1e9500 */
[----:B------:R-:W-:Y:S01]  /*0520*/  LEA.HI.X R11, R12, UR17, R13, 0x1, P1 ;  /* 0x000000110c0b7c11 */ /* 0x000fe200088f0c0d */
[----:B------:R-:W-:Y:S02]  /*0530*/  IMAD.U32 R13, RZ, RZ, UR8 ;  /* 0x00000008ff0d7e24 */ /* 0x000fe4000f8e00ff */
[----:B------:R-:W3:Y:S02]  /*0540*/  LDG.E.U16.CONSTANT R22, desc[UR12][R22.64] ;  /* 0x0000000c16167981 */ /* 0x000ee4000c1e9500 */
[----:B------:R-:W-:-:S02]  /*0550*/  IMAD.WIDE R12, R13, 0x2, R10 ;  /* 0x000000020d0c7825 */ /* 0x000fc400078e020a */
[----:B------:R-:W4:Y:S04]  /*0560*/  LDG.E.U16 R19, desc[UR12][R10.64] ;  /* 0x0000000c0a137981 */ /* 0x000f28000c1e1500 */
[----:B------:R-:W4:Y:S01]  /*0570*/  LDG.E.U16 R24, desc[UR12][R12.64] ;  /* 0x0000000c0c187981 */ /* 0x000f22000c1e1500 */
[----:B------:R-:W-:-:S04]  /*0580*/  IADD3 R18, PT, PT, R9, R18, RZ ;  /* 0x0000001209127210 */ /* 0x000fc80007ffe0ff */
[----:B------:R-:W-:Y:S02]  /*0590*/  ISETP.GE.AND P1, PT, R18, R3, PT ;  /* 0x000000031200720c */ /* 0x000fe40003f26270 */
[----:B--2---:R-:W-:Y:S02]  /*05a0*/  SHF.L.U32 R26, R17, 0x10, RZ ;  /* 0x00000010111a7819 */ /* 0x004fe400000006ff */
[----:B---3--:R-:W-:Y:S01]  /*05b0*/  SHF.L.U32 R28, R22, 0x10, RZ ;  /* 0x00000010161c7819 */ /* 0x008fe200000006ff */
[----:B----4-:R-:W-:-:S04]  /*05c0*/  IMAD.U32 R19, R19, 0x10000, RZ ;  /* 0x0001000013137824 */ /* 0x010fc800078e00ff */
[C---:B------:R-:W-:Y:S01]  /*05d0*/  FMUL.FTZ R17, R19.reuse, R26 ;  /* 0x0000001a13117220 */ /* 0x040fe20000410000 */
[----:B------:R-:W-:Y:S01]  /*05e0*/  FMUL.FTZ R21, R19, R28 ;  /* 0x0000001c13157220 */ /* 0x000fe20000410000 */
[----:B------:R-:W-:-:S04]  /*05f0*/  IMAD.U32 R19, R24, 0x10000, RZ ;  /* 0x0001000018137824 */ /* 0x000fc800078e00ff */
[----:B------:R-:W-:Y:S01]  /*0600*/  FMUL.FTZ R28, R19, R28 ;  /* 0x0000001c131c7220 */ /* 0x000fe20000410000 */
[----:B------:R-:W-:Y:S01]  /*0610*/  FMUL.FTZ R26, R26, R19 ;  /* 0x000000131a1a7220 */ /* 0x000fe20000410000 */
        /* <DEDUP_REMOVED lines=11> */
[----:B------:R-:W-:Y:S01]  /*06d0*/  PRMT R17, R19, 0x7632, R17 ;  /* 0x0000763213117816 */ /* 0x000fe20000000011 */
[----:B------:R1:W-:Y:S04]  /*06e0*/  STG.E.U16 desc[UR12][R10.64], R19 ;  /* 0x000000130a007986 */ /* 0x0003e8000c10150c */
[----:B------:R1:W-:Y:S01]  /*06f0*/  STG.E.U16 desc[UR12][R12.64], R17 ;  /* 0x000000110c007986 */ /* 0x0003e2000c10150c */
[----:B------:R-:W-:Y:S05]  /*0700*/  @!P1 BRA `(.L_x_268) ;  /* 0xfffffffc00049947 */ /* 0x000fea000383ffff */
.L_x_267:
[----:B0-----:R-:W-:Y:S05]  /*0710*/  BSYNC.RECONVERGENT B0 ;  /* 0x0000000000007941 */ /* 0x001fea0003800200 */
.L_x_266:
[----:B------:R-:W0:Y:S02]  /*0720*/  LDCU UR6, c[0x0][0x3f4] ;  /* 0x00007e80ff0677ac */ /* 0x000e240008000800 */
[----:B0-----:R-:W-:-:S06]  /*0730*/  USHF.R.S32.HI UR10, URZ, 0x1f, UR6 ;  /* 0x0000001fff0a7899 */ /* 0x001fcc0008011406 */
[----:B-----5:R-:W-:-:S04]  /*0740*/  LOP3.LUT R3, R7, UR10, RZ, 0xfc, !PT ;  /* 0x0000000a07037c12 */ /* 0x020fc8000f8efcff */
[----:B------:R-:W-:-:S13]  /*0750*/  ISETP.NE.U32.AND P0, PT, R3, RZ, PT ;  /* 0x000000ff0300720c */ /* 0x000fda0003f05070 */
[----:B------:R-:W-:Y:S05]  /*0760*/  @P0 BRA `(.L_x_269) ;  /* 0x00000000005c0947 */ /* 0x000fea0003800000 */
[----:B------:R-:W0:Y:S01]  /*0770*/  I2F.U32.RP R3, UR6 ;  /* 0x0000000600037d06 */ /* 0x000e220008209000 */
[----:B------:R-:W-:Y:S01]  /*0780*/  ISETP.NE.U32.AND P2, PT, RZ, UR6, PT ;  /* 0x00000006ff007c0c */ /* 0x000fe2000bf45070 */
[----:B------:R-:W-:-:S06]  /*0790*/  HFMA2 R15, -RZ, RZ, 0, 0 ;  /* 0x00000000ff0f7431 */ /* 0x000fcc00000001ff */
[----:B0-----:R-:W0:Y:S02]  /*07a0*/  MUFU.RCP R3, R3 ;  /* 0x0000000300037308 */ /* 0x001e240000001000 */
[----:B0-----:R-:W-:Y:S02]  /*07b0*/  VIADD R4, R3, 0xffffffe ;  /* 0x0ffffffe03047836 */ /* 0x001fe40000000000 */
[----:B------:R-:W-:-:S04]  /*07c0*/  IMAD.MOV.U32 R3, RZ, RZ, RZ ;  /* 0x000000ffff037224 */ /* 0x000fc800078e00ff */
[----:B------:R0:W2:Y:S02]  /*07d0*/  F2I.FTZ.U32.TRUNC.NTZ R5, R4 ;  /* 0x0000000400057305 */ /* 0x0000a4000021f000 */
[----:B0-----:R-:W-:Y:S01]  /*07e0*/  IMAD.MOV.U32 R4, RZ, RZ, RZ ;  /* 0x000000ffff047224 */ /* 0x001fe200078e00ff */
[----:B--2---:R-:W-:-:S05]  /*07f0*/  IADD3 R9, PT, PT, RZ, -R5, RZ ;  /* 0x80000005ff097210 */ /* 0x004fca0007ffe0ff */
[----:B------:R-:W-:-:S04]  /*0800*/  IMAD R9, R9, UR6, RZ ;  /* 0x0000000609097c24 */ /* 0x000fc8000f8e02ff */
[----:B------:R-:W-:-:S06]  /*0810*/  IMAD.HI.U32 R5, R5, R9, R4 ;  /* 0x0000000905057227 */ /* 0x000fcc00078e0004 */
[----:B------:R-:W-:-:S05]  /*0820*/  IMAD.HI.U32 R14, R5, R6, RZ ;  /* 0x00000006050e7227 */ /* 0x000fca00078e00ff */
[----:B------:R-:W-:-:S05]  /*0830*/  IADD3 R5, PT, PT, -R14, RZ, RZ ;  /* 0x000000ff0e057210 */ /* 0x000fca0007ffe1ff */
[----:B------:R-:W-:-:S05]  /*0840*/  IMAD R5, R5, UR6, R6 ;  /* 0x0000000605057c24 */ /* 0x000fca000f8e0206 */
[----:B------:R-:W-:-:S13]  /*0850*/  ISETP.GE.U32.AND P0, PT, R5, UR6, PT ;  /* 0x0000000605007c0c */ /* 0x000fda000bf06070 */
[----:B------:R-:W-:Y:S01]  /*0860*/  @P0 VIADD R5, R5, -UR6 ;  /* 0x8000000605050c36 */ /* 0x000fe20008000000 */
[----:B------:R-:W-:-:S04]  /*0870*/  @P0 IADD3 R14, PT, PT, R14, 0x1, RZ ;  /* 0x000000010e0e0810 */ /* 0x000fc80007ffe0ff */
[----:B------:R-:W-:-:S13]  /*0880*/  ISETP.GE.U32.AND P1, PT, R5, UR6, PT ;  /* 0x0000000605007c0c */ /* 0x000fda000bf26070 */
[----:B------:R-:W-:Y:S01]  /*0890*/  @P1 VIADD R14, R14, 0x1 ;  /* 0x000000010e0e1836 */ /* 0x000fe20000000000 */
[----:B------:R-:W-:-:S04]  /*08a0*/  @!P2 LOP3.LUT R14, RZ, UR6, RZ, 0x33, !PT ;  /* 0x00000006ff0eac12 */ /* 0x000fc8000f8e33ff */
[----:B------:R-:W-:-:S05]  /*08b0*/  IADD3 R5, PT, PT, -R14, RZ, RZ ;  /* 0x000000ff0e057210 */ /* 0x000fca0007ffe1ff */
[----:B------:R-:W-:Y:S01]  /*08c0*/  IMAD R4, R5, UR6, R6 ;  /* 0x0000000605047c24 */ /* 0x000fe2000f8e0206 */
[----:B------:R-:W-:Y:S06]  /*08d0*/  BRA `(.L_x_270) ;  /* 0x0000000000247947 */ /* 0x000fec0003800000 */
.L_x_269:
[----:B------:R-:W-:-:S07]  /*08e0*/  MOV R4, 0x900 ;  /* 0x0000090000047802 */ /* 0x000fce0000000f00 */
[----:B-1----:R-:W-:Y:S05]  /*08f0*/  CALL.REL.NOINC `($__internal_1_$__cuda_sm20_div_s64) ;  /* 0x0000001400607944 */ /* 0x002fea0003c00000 */
[----:B------:R-:W0:Y:S01]  /*0900*/  LDC R5, c[0x0][0x3f4] ;  /* 0x0000fd00ff057b82 */ /* 0x000e220000000800 */
[----:B------:R-:W-:-:S05]  /*0910*/  IADD3 R8, P0, PT, RZ, -R14, RZ ;  /* 0x8000000eff087210 */ /* 0x000fca0007f1e0ff */
[----:B------:R-:W-:-:S04]  /*0920*/  IMAD.X R3, RZ, RZ, ~R15, P0 ;  /* 0x000000ffff037224 */ /* 0x000fc800000e0e0f */
[-C--:B0-----:R-:W-:Y:S02]  /*0930*/  IMAD R3, R3, R5.reuse, RZ ;  /* 0x0000000503037224 */ /* 0x081fe400078e02ff */
[----:B------:R-:W-:-:S04]  /*0940*/  IMAD.WIDE.U32 R4, R8, R5, R6 ;  /* 0x0000000508047225 */ /* 0x000fc800078e0006 */
[----:B------:R-:W-:-:S05]  /*0950*/  IMAD R3, R8, UR10, R3 ;  /* 0x0000000a08037c24 */ /* 0x000fca000f8e0203 */
[----:B------:R-:W-:-:S07]  /*0960*/  IADD3 R3, PT, PT, R5, R3, RZ ;  /* 0x0000000305037210 */ /* 0x000fce0007ffe0ff */
.L_x_270:
[----:B------:R-:W-:-:S13]  /*0970*/  ISETP.GE.AND P0, PT, R7, RZ, PT ;  /* 0x000000ff0700720c */ /* 0x000fda0003f06270 */
[----:B------:R-:W-:Y:S05]  /*0980*/  @!P0 EXIT ;  /* 0x000000000000894d */ /* 0x000fea0003800000 */
[----:B------:R-:W-:Y:S01]  /*0990*/  ISETP.GE.AND P0, PT, R2, UR8, PT ;  /* 0x0000000802007c0c */ /* 0x000fe2000bf06270 */
[----:B------:R-:W-:-:S12]  /*09a0*/  BSSY.RECONVERGENT B0, `(.L_x_271) ;  /* 0x000012c000007945 */ /* 0x000fd80003800200 */
[----:B------:R-:W-:Y:S05]  /*09b0*/  @P0 BRA `(.L_x_272) ;  /* 0x0000001000a80947 */ /* 0x000fea0003800000 */
[----:B------:R-:W1:Y:S01]  /*09c0*/  LDC R5, c[0x0][0x360] ;  /* 0x0000d800ff057b82 */ /* 0x000e620000000800 */
[----:B------:R-:W0:Y:S01]  /*09d0*/  LDCU UR15, c[0x0][0x3f0] ;  /* 0x00007e00ff0f77ac */ /* 0x000e220008000800 */
[----:B------:R-:W-:Y:S01]  /*09e0*/  BSSY.RECONVERGENT B1, `(.L_x_273) ;  /* 0x000007b000017945 */ /* 0x000fe20003800200 */
[----:B------:R-:W-:Y:S01]  /*09f0*/  MOV R32, R2 ;  /* 0x0000000200207202 */ /* 0x000fe20000000f00 */
[----:B------:R-:W2:Y:S04]  /*0a00*/  LDCU.64 UR16, c[0x0][0x3e8] ;  /* 0x00007d00ff1077ac */ /* 0x000ea80008000a00 */
[----:B------:R-:W3:Y:S01]  /*0a10*/  LDC.64 R28, c[0x0][0x3d8] ;  /* 0x0000f600ff1c7b82 */ /* 0x000ee20000000a00 */
[----:B------:R-:W4:Y:S01]  /*0a20*/  LDCU.64 UR10, c[0x0][0x3c0] ;  /* 0x00007800ff0a77ac */ /* 0x000f220008000a00 */
[----:B0-----:R-:W-:-:S02]  /*0a30*/  USHF.R.S32.HI UR7, URZ, 0x1f, UR15 ;  /* 0x0000001fff077899 */ /* 0x001fc4000801140f */
[----:B--2---:R-:W-:Y:S01]  /*0a40*/  USHF.R.S32.HI UR6, URZ, 0x1f, UR16 ;  /* 0x0000001fff067899 */ /* 0x004fe20008011410 */
[----:B-1----:R-:W0:Y:S01]  /*0a50*/  I2F.U32.RP R10, R5 ;  /* 0x00000005000a7306 */ /* 0x002e220000209000 */
[----:B------:R-:W-:Y:S01]  /*0a60*/  IMAD.IADD R8, R2, 0x1, R5 ;  /* 0x0000000102087824 */ /* 0x000fe200078e0205 */
[----:B------:R-:W-:Y:S01]  /*0a70*/  ISETP.NE.U32.AND P2, PT, R5, RZ, PT ;  /* 0x000000ff0500720c */ /* 0x000fe20003f45070 */
[----:B------:R-:W-:-:S03]  /*0a80*/  IMAD R19, R3, UR17, RZ ;  /* 0x0000001103137c24 */ /* 0x000fc6000f8e02ff */
[C---:B------:R-:W-:Y:S02]  /*0a90*/  ISETP.GE.U32.AND P0, PT, R8.reuse, UR8, PT ;  /* 0x0000000808007c0c */ /* 0x040fe4000bf06070 */
[----:B------:R-:W-:Y:S01]  /*0aa0*/  VIMNMX.U32 R9, PT, PT, R8, UR8, !PT ;  /* 0x0000000808097c48 */ /* 0x000fe2000ffe0000 */
[----:B0-----:R-:W0:Y:S02]  /*0ab0*/  MUFU.RCP R10, R10 ;  /* 0x0000000a000a7308 */ /* 0x001e240000001000 */
[----:B0-----:R-:W-:Y:S02]  /*0ac0*/  VIADD R6, R10, 0xffffffe ;  /* 0x0ffffffe0a067836 */ /* 0x001fe40000000000 */
[----:B------:R-:W-:-:S04]  /*0ad0*/  IMAD.U32 R10, RZ, RZ, UR15 ;  /* 0x0000000fff0a7e24 */ /* 0x000fc8000f8e00ff */
[----:B------:R0:W1:Y:S02]  /*0ae0*/  F2I.FTZ.U32.TRUNC.NTZ R7, R6 ;  /* 0x0000000600077305 */ /* 0x000064000021f000 */
[----:B0-----:R-:W-:Y:S02]  /*0af0*/  MOV R6, RZ ;  /* 0x000000ff00067202 */ /* 0x001fe40000000f00 */
[----:B-1----:R-:W-:-:S05]  /*0b00*/  IADD3 R12, PT, PT, RZ, -R7, RZ ;  /* 0x80000007ff0c7210 */ /* 0x002fca0007ffe0ff */
[----:B------:R-:W-:Y:S01]  /*0b10*/  IMAD R11, R12, R5, RZ ;  /* 0x000000050c0b7224 */ /* 0x000fe200078e02ff */
[----:B------:R-:W-:-:S03]  /*0b20*/  SEL R12, RZ, 0x1, P0 ;  /* 0x00000001ff0c7807 */ /* 0x000fc60000000000 */
[----:B------:R-:W-:Y:S01]  /*0b30*/  IMAD.HI.U32 R7, R7, R11, R6 ;  /* 0x0000000b07077227 */ /* 0x000fe200078e0006 */
[----:B------:R-:W-:Y:S02]  /*0b40*/  IADD3 R8, PT, PT, R9, -R8, -R12 ;  /* 0x8000000809087210 */ /* 0x000fe40007ffe80c */
[----:B------:R-:W-:-:S03]  /*0b50*/  MOV R11, UR7 ;  /* 0x00000007000b7c02 */ /* 0x000fc60008000f00 */
[----:B------:R-:W-:-:S04]  /*0b60*/  IMAD.HI.U32 R13, R7, R8, RZ ;  /* 0x00000008070d7227 */ /* 0x000fc800078e00ff */
[----:B------:R-:W-:Y:S02]  /*0b70*/  IMAD.MOV R6, RZ, RZ, -R13 ;  /* 0x000000ffff067224 */ /* 0x000fe400078e0a0d */
[----:B------:R-:W-:Y:S02]  /*0b80*/  IMAD R7, R15, UR16, RZ ;  /* 0x000000100f077c24 */ /* 0x000fe4000f8e02ff */
[----:B------:R-:W-:Y:S02]  /*0b90*/  IMAD R8, R5, R6, R8 ;  /* 0x0000000605087224 */ /* 0x000fe400078e0208 */
[----:B------:R-:W-:Y:S01]  /*0ba0*/  IMAD R9, R14, UR6, R7 ;  /* 0x000000060e097c24 */ /* 0x000fe2000f8e0207 */
[----:B------:R-:W-:Y:S01]  /*0bb0*/  USHF.R.S32.HI UR6, URZ, 0x1f, UR17 ;  /* 0x0000001fff067899 */ /* 0x000fe20008011411 */
[----:B------:R-:W0:Y:S01]  /*0bc0*/  LDC.64 R6, c[0x0][0x390] ;  /* 0x0000e400ff067b82 */ /* 0x000e220000000a00 */
[----:B------:R-:W-:Y:S01]  /*0bd0*/  ISETP.GE.U32.AND P0, PT, R8, R5, PT ;  /* 0x000000050800720c */ /* 0x000fe20003f06070 */
[----:B------:R-:W-:-:S04]  /*0be0*/  IMAD.WIDE.U32 R10, R14, UR16, R10 ;  /* 0x000000100e0a7c25 */ /* 0x000fc8000f8e000a */
[----:B------:R-:W-:Y:S02]  /*0bf0*/  IMAD.IADD R11, R11, 0x1, R9 ;  /* 0x000000010b0b7824 */ /* 0x000fe400078e0209 */
[C---:B------:R-:W-:Y:S02]  /*0c00*/  IMAD R19, R4.reuse, UR6, R19 ;  /* 0x0000000604137c24 */ /* 0x040fe4000f8e0213 */
[----:B------:R-:W-:-:S04]  /*0c10*/  IMAD.WIDE.U32 R16, R4, UR17, R10 ;  /* 0x0000001104107c25 */ /* 0x000fc8000f8e000a */
[----:B------:R-:W-:Y:S01]  /*0c20*/  @P0 IADD3 R8, PT, PT, R8, -R5, RZ ;  /* 0x8000000508080210 */ /* 0x000fe20007ffe0ff */
[----:B------:R-:W-:-:S03]  /*0c30*/  @P0 VIADD R13, R13, 0x1 ;  /* 0x000000010d0d0836 */ /* 0x000fc60000000000 */
[----:B------:R-:W-:Y:S01]  /*0c40*/  ISETP.GE.U32.AND P1, PT, R8, R5, PT ;  /* 0x000000050800720c */ /* 0x000fe20003f26070 */
[----:B----4-:R-:W-:-:S04]  /*0c50*/  IMAD.WIDE.U32 R8, R0, UR10, RZ ;  /* 0x0000000a00087c25 */ /* 0x010fc8000f8e00ff */
[----:B------:R-:W-:Y:S02]  /*0c60*/  IMAD R9, R0, UR11, R9 ;  /* 0x0000000b00097c24 */ /* 0x000fe4000f8e0209 */
[----:B------:R-:W-:-:S03]  /*0c70*/  IMAD.SHL.U32 R24, R8, 0x2, RZ ;  /* 0x0000000208187824 */ /* 0x000fc600078e00ff */
[----:B------:R-:W-:Y:S02]  /*0c80*/  SHF.L.U64.HI R25, R8, 0x1, R9 ;  /* 0x0000000108197819 */ /* 0x000fe40000010209 */
[----:B------:R-:W-:Y:S02]  /*0c90*/  IADD3 R9, PT, PT, R17, R19, RZ ;  /* 0x0000001311097210 */ /* 0x000fe40007ffe0ff */
[----:B------:R-:W-:Y:S02]  /*0ca0*/  @P1 IADD3 R13, PT, PT, R13, 0x1, RZ ;  /* 0x000000010d0d1810 */ /* 0x000fe40007ffe0ff */
[----:B------:R-:W-:Y:S02]  /*0cb0*/  @!P2 LOP3.LUT R13, RZ, R5, RZ, 0x33, !PT ;  /* 0x00000005ff0da212 */ /* 0x000fe400078e33ff */
[----:B------:R-:W-:Y:S02]  /*0cc0*/  SHF.L.U64.HI R11, R16, 0x1, R9 ;  /* 0x00000001100b7819 */ /* 0x000fe40000010209 */
[----:B------:R-:W-:-:S04]  /*0cd0*/  IADD3 R12, PT, PT, R12, R13, RZ ;  /* 0x0000000d0c0c7210 */ /* 0x000fc80007ffe0ff */
[C---:B------:R-:W-:Y:S02]  /*0ce0*/  LOP3.LUT R10, R12.reuse, 0x3, RZ, 0xc0, !PT ;  /* 0x000000030c0a7812 */ /* 0x040fe400078ec0ff */
[----:B------:R-:W-:Y:S02]  /*0cf0*/  ISETP.GE.U32.AND P0, PT, R12, 0x3, PT ;  /* 0x000000030c00780c */ /* 0x000fe40003f06070 */
[----:B------:R-:W-:Y:S01]  /*0d00*/  ISETP.NE.AND P1, PT, R10, 0x3, PT ;  /* 0x000000030a00780c */ /* 0x000fe20003f25270 */
[----:B------:R-:W-:Y:S01]  /*0d10*/  IMAD.SHL.U32 R10, R16, 0x2, RZ ;  /* 0x00000002100a7824 */ /* 0x000fe200078e00ff */
[----:B0-----:R-:W-:-:S04]  /*0d20*/  IADD3 R16, P2, PT, R24, R6, RZ ;  /* 0x0000000618107210 */ /* 0x001fc80007f5e0ff */
[----:B---3--:R-:W-:Y:S01]  /*0d30*/  IADD3 R18, P3, PT, R10, R28, RZ ;  /* 0x0000001c0a127210 */ /* 0x008fe20007f7e0ff */
[----:B------:R-:W-:-:S03]  /*0d40*/  IMAD.X R17, R25, 0x1, R7, P2 ;  /* 0x0000000119117824 */ /* 0x000fc600010e0607 */
[----:B------:R-:W-:-:S03]  /*0d50*/  IADD3.X R19, PT, PT, R11, R29, RZ, P3, !PT ;  /* 0x0000001d0b137210 */ /* 0x000fc60001ffe4ff */
[----:B------:R-:W-:Y:S06]  /*0d60*/  @!P1 BRA `(.L_x_274) ;  /* 0x0000000400089947 */ /* 0x000fec0003800000 */
[----:B------:R-:W0:Y:S01]  /*0d70*/  LDCU.64 UR6, c[0x0][0x3a0] ;  /* 0x00007400ff0677ac */ /* 0x000e220008000a00 */
[----:B------:R-:W-:Y:S01]  /*0d80*/  MOV R21, UR8 ;  /* 0x0000000800157c02 */ /* 0x000fe20008000f00 */
[----:B------:R-:W-:Y:S01]  /*0d90*/  IMAD.U32 R13, RZ, RZ, UR8 ;  /* 0x00000008ff0d7e24 */ /* 0x000fe2000f8e00ff */
[----:B------:R-:W-:Y:S01]  /*0da0*/  MOV R9, UR9 ;  /* 0x0000000900097c02 */ /* 0x000fe20008000f00 */
[----:B------:R-:W-:Y:S01]  /*0db0*/  IMAD.U32 R8, RZ, RZ, UR14 ;  /* 0x0000000eff087e24 */ /* 0x000fe2000f8e00ff */
[----:B------:R-:W-:Y:S01]  /*0dc0*/  IADD3 R12, PT, PT, R12, 0x1, RZ ;  /* 0x000000010c0c7810 */ /* 0x000fe20007ffe0ff */
[----:B------:R-:W-:Y:S02]  /*0dd0*/  IMAD.U32 R23, RZ, RZ, UR8 ;  /* 0x00000008ff177e24 */ /* 0x000fe4000f8e00ff */
[----:B------:R-:W-:Y:S01]  /*0de0*/  IMAD.WIDE R10, R13, 0x2, R10 ;  /* 0x000000020d0a7825 */ /* 0x000fe200078e020a */
[----:B------:R-:W-:-:S03]  /*0df0*/  LOP3.LUT R12, R12, 0x3, RZ, 0xc0, !PT ;  /* 0x000000030c0c7812 */ /* 0x000fc600078ec0ff */
[----:B------:R-:W-:-:S04]  /*0e00*/  IMAD.WIDE R24, R21, 0x2, R24 ;  /* 0x0000000215187825 */ /* 0x000fc800078e0218 */
[----:B------:R-:W-:Y:S01]  /*0e10*/  IMAD.WIDE.U32 R8, R23, 0x2, R8 ;  /* 0x0000000217087825 */ /* 0x000fe200078e0008 */
[----:B------:R-:W-:Y:S02]  /*0e20*/  IADD3 R23, P1, PT, R10, R28, RZ ;  /* 0x0000001c0a177210 */ /* 0x000fe40007f3e0ff */
[----:B------:R-:W-:Y:S01]  /*0e30*/  IADD3 R21, P2, PT, R24, R6, RZ ;  /* 0x0000000618157210 */ /* 0x000fe20007f5e0ff */
[----:B------:R-:W-:Y:S01]  /*0e40*/  IMAD R32, R12, R5, R2 ;  /* 0x000000050c207224 */ /* 0x000fe200078e0202 */
[----:B0-----:R-:W-:Y:S01]  /*0e50*/  IADD3 R13, P3, PT, R8, UR6, RZ ;  /* 0x00000006080d7c10 */ /* 0x001fe2000ff7e0ff */
[----:B------:R-:W-:Y:S01]  /*0e60*/  IMAD.X R29, R11, 0x1, R29, P1 ;  /* 0x000000010b1d7824 */ /* 0x000fe200008e061d */
[----:B------:R-:W-:Y:S01]  /*0e70*/  IADD3.X R31, PT, PT, R25, R7, RZ, P2, !PT ;  /* 0x00000007191f7210 */ /* 0x000fe200017fe4ff */
[----:B------:R-:W-:Y:S01]  /*0e80*/  IMAD.WIDE.U32 R6, R2, 0x2, RZ ;  /* 0x0000000202067825 */ /* 0x000fe200078e00ff */
[----:B------:R-:W-:-:S03]  /*0e90*/  IADD3.X R33, PT, PT, R9, UR7, RZ, P3, !PT ;  /* 0x0000000709217c10 */ /* 0x000fc60009ffe4ff */
[----:B------:R-:W-:-:S07]  /*0ea0*/  IMAD.MOV R12, RZ, RZ, -R12 ;  /* 0x000000ffff0c7224 */ /* 0x000fce00078e0a0c */
.L_x_275:
[C---:B------:R-:W-:Y:S02]  /*0eb0*/  IADD3 R26, P1, PT, R6.reuse, UR4, RZ ;  /* 0x00000004061a7c10 */ /* 0x040fe4000ff3e0ff */
[C---:B------:R-:W-:Y:S02]  /*0ec0*/  IADD3 R8, P2, PT, R6.reuse, R16, RZ ;  /* 0x0000001006087210 */ /* 0x040fe40007f5e0ff */
[C---:B------:R-:W-:Y:S02]  /*0ed0*/  IADD3.X R27, PT, PT, R7.reuse, UR5, RZ, P1, !PT ;  /* 0x00000005071b7c10 */ /* 0x040fe40008ffe4ff */
[----:B------:R-:W-:Y:S02]  /*0ee0*/  IADD3.X R9, PT, PT, R7, R17, RZ, P2, !PT ;  /* 0x0000001107097210 */ /* 0x000fe400017fe4ff */
[C---:B------:R-:W-:Y:S01]  /*0ef0*/  IADD3 R24, P1, PT, R6.reuse, R13, RZ ;  /* 0x0000000d06187210 */ /* 0x040fe20007f3e0ff */
[----:B------:R0:W2:Y:S01]  /*0f00*/  LDG.E.U16.CONSTANT R20, desc[UR12][R26.64] ;  /* 0x0000000c1a147981 */ /* 0x0000a2000c1e9500 */
[----:B------:R-:W-:-:S03]  /*0f10*/  IADD3 R10, P2, PT, R6, R21, RZ ;  /* 0x00000015060a7210 */ /* 0x000fc60007f5e0ff */
[C---:B------:R-:W-:Y:S01]  /*0f20*/  IMAD.X R25, R7.reuse, 0x1, R33, P1 ;  /* 0x0000000107197824 */ /* 0x040fe200008e0621 */
[----:B------:R-:W-:Y:S01]  /*0f30*/  IADD3.X R11, PT, PT, R7, R31, RZ, P2, !PT ;  /* 0x0000001f070b7210 */ /* 0x000fe200017fe4ff */
[----:B------:R-:W3:Y:S04]  /*0f40*/  LDG.E.U16 R22, desc[UR12][R8.64] ;  /* 0x0000000c08167981 */ /* 0x000ee8000c1e1500 */
[----:B------:R-:W4:Y:S04]  /*0f50*/  LDG.E.U16 R28, desc[UR12][R10.64] ;  /* 0x0000000c0a1c7981 */ /* 0x000f28000c1e1500 */
[----:B------:R-:W5:Y:S01]  /*0f60*/  LDG.E.U16.CONSTANT R24, desc[UR12][R24.64] ;  /* 0x0000000c18187981 */ /* 0x000f62000c1e9500 */
[----:B0-----:R-:W-:Y:S01]  /*0f70*/  IADD3 R26, P2, PT, R6, R23, RZ ;  /* 0x00000017061a7210 */ /* 0x001fe20007f5e0ff */
[----:B------:R-:W-:-:S02]  /*0f80*/  VIADD R12, R12, 0x1 ;  /* 0x000000010c0c7836 */ /* 0x000fc40000000000 */
[----:B--2---:R-:W-:Y:S01]  /*0f90*/  IMAD.U32 R20, R20, 0x10000, RZ ;  /* 0x0001000014147824 */ /* 0x004fe200078e00ff */
[----:B---3--:R-:W-:Y:S02]  /*0fa0*/  SHF.L.U32 R35, R22, 0x10, RZ ;  /* 0x0000001016237819 */ /* 0x008fe400000006ff */
[----:B----4-:R-:W-:-:S03]  /*0fb0*/  SHF.L.U32 R27, R28, 0x10, RZ ;  /* 0x000000101c1b7819 */ /* 0x010fc600000006ff */
[C---:B------:R-:W-:Y:S01]  /*0fc0*/  FMUL.FTZ R22, R35.reuse, R20 ;  /* 0x0000001423167220 */ /* 0x040fe20000410000 */
[----:B-----5:R-:W-:Y:S02]  /*0fd0*/  IMAD.U32 R30, R24, 0x10000, RZ ;  /* 0x00010000181e7824 */ /* 0x020fe400078e00ff */
[----:B------:R-:W-:Y:S02]  /*0fe0*/  FMUL.FTZ R28, R20, R27 ;  /* 0x0000001b141c7220 */ /* 0x000fe40000410000 */
[-C--:B------:R-:W-:Y:S01]  /*0ff0*/  FMUL.FTZ R35, R35, R30.reuse ;  /* 0x0000001e23237220 */ /* 0x080fe20000410000 */
[----:B------:R-:W-:Y:S01]  /*1000*/  FMUL.FTZ R30, R27, R30 ;  /* 0x0000001e1b1e7220 */ /* 0x000fe20000410000 */
        /* <DEDUP_REMOVED lines=8> */
[----:B------:R-:W-:Y:S01]  /*1090*/  FADD.FTZ R27, R22, R27 ;  /* 0x0000001b161b7221 */ /* 0x000fe20000010000 */
[----:B------:R-:W-:Y:S01]  /*10a0*/  FADD.FTZ R20, R20, -R25 ;  /* 0x8000001914147221 */ /* 0x000fe20000010000 */
[----:B------:R-:W-:-:S04]  /*10b0*/  IADD3 R24, P1, PT, R6, R18, RZ ;  /* 0x0000001206187210 */ /* 0x000fc80007f3e0ff */
[----:B------:R-:W-:Y:S01]  /*10c0*/  F2FP.BF16.F32.PACK_AB R20, R27, R20 ;  /* 0x000000141b14723e */ /* 0x000fe200000010ff */
[C---:B------:R-:W-:Y:S01]  /*10d0*/  IMAD.X R25, R7.reuse, 0x1, R19, P1 ;  /* 0x0000000107197824 */ /* 0x040fe200008e0613 */
[----:B------:R-:W-:-:S03]  /*10e0*/  IADD3.X R27, PT, PT, R7, R29, RZ, P2, !PT ;  /* 0x0000001d071b7210 */ /* 0x000fc600017fe4ff */
[----:B------:R0:W-:Y:S01]  /*10f0*/  STG.E.U16 desc[UR12][R8.64], R20 ;  /* 0x0000001408007986 */ /* 0x0001e2000c10150c */
[C---:B------:R-:W-:Y:S02]  /*1100*/  PRMT R22, R20.reuse, 0x7610, R22 ;  /* 0x0000761014167816 */ /* 0x040fe40000000016 */
[C---:B------:R-:W-:Y:S02]  /*1110*/  PRMT R28, R20.reuse, 0x7632, R28 ;  /* 0x00007632141c7816 */ /* 0x040fe4000000001c */
[----:B0-----:R-:W-:-:S05]  /*1120*/  PRMT R9, R20, 0x7632, R9 ;  /* 0x0000763214097816 */ /* 0x001fca0000000009 */
[----:B------:R0:W-:Y:S04]  /*1130*/  STG.E.U16 desc[UR12][R10.64], R9 ;  /* 0x000000090a007986 */ /* 0x0001e8000c10150c */
[----:B------:R0:W-:Y:S04]  /*1140*/  STG.E.U16 desc[UR12][R24.64], R22 ;  /* 0x0000001618007986 */ /* 0x0001e8000c10150c */
[----:B------:R0:W-:Y:S01]  /*1150*/  STG.E.U16 desc[UR12][R26.64], R28 ;  /* 0x0000001c1a007986 */ /* 0x0001e2000c10150c */
[----:B------:R-:W-:Y:S01]  /*1160*/  ISETP.NE.AND P1, PT, R12, RZ, PT ;  /* 0x000000ff0c00720c */ /* 0x000fe20003f25270 */
[----:B------:R-:W-:-:S12]  /*1170*/  IMAD.WIDE.U32 R6, R5, 0x2, R6 ;  /* 0x0000000205067825 */ /* 0x000fd800078e0006 */
[----:B0-----:R-:W-:Y:S05]  /*1180*/  @P1 BRA `(.L_x_275) ;  /* 0xfffffffc00481947 */ /* 0x001fea000383ffff */
.L_x_274:
[----:B------:R-:W-:Y:S05]  /*1190*/  BSYNC.RECONVERGENT B1 ;  /* 0x0000000000017941 */ /* 0x000fea0003800200 */
.L_x_273:
[----:B------:R-:W-:Y:S05]  /*11a0*/  @!P0 BRA `(.L_x_272) ;  /* 0x0000000800ac8947 */ /* 0x000fea0003800000 */
[C---:B------:R-:W-:Y:S01]  /*11b0*/  SHF.L.U32 R7, R5.reuse, 0x1, RZ ;  /* 0x0000000105077819 */ /* 0x040fe200000006ff */
[----:B------:R-:W-:Y:S01]  /*11c0*/  IMAD R10, R5, 0x3, R32 ;  /* 0x00000003050a7824 */ /* 0x000fe200078e0220 */
[C---:B------:R-:W-:Y:S01]  /*11d0*/  IADD3 R6, PT, PT, R32.reuse, UR8, RZ ;  /* 0x0000000820067c10 */ /* 0x040fe2000fffe0ff */
[C---:B------:R-:W-:Y:S02]  /*11e0*/  IMAD.IADD R8, R32.reuse, 0x1, R5 ;  /* 0x0000000120087824 */ /* 0x040fe400078e0205 */
[----:B------:R-:W-:-:S07]  /*11f0*/  IMAD.IADD R12, R32, 0x1, R7 ;  /* 0x00000001200c7824 */ /* 0x000fce00078e0207 */
.L_x_276:
[----:B0-----:R-:W-:Y:S02]  /*1200*/  HFMA2 R21, -RZ, RZ, 0, 1.1920928955078125e-07 ;  /* 0x00000002ff157431 */ /* 0x001fe400000001ff */
[----:B------:R-:W-:Y:S02]  /*1210*/  IMAD.U32 R23, RZ, RZ, UR8 ;  /* 0x00000008ff177e24 */ /* 0x000fe4000f8e00ff */
[----:B------:R-:W-:-:S04]  /*1220*/  IMAD.WIDE.U32 R26, R32, 0x2, R16 ;  /* 0x00000002201a7825 */ /* 0x000fc800078e0010 */
[----:B------:R-:W-:Y:S01]  /*1230*/  IMAD.WIDE R30, R6, 0x2, R16 ;  /* 0x00000002061e7825 */ /* 0x000fe200078e0210 */
[----:B------:R-:W2:Y:S03]  /*1240*/  LDG.E.U16 R11, desc[UR12][R26.64] ;  /* 0x0000000c1a0b7981 */ /* 0x000ea6000c1e1500 */
[----:B------:R-:W-:Y:S01]  /*1250*/  IMAD.WIDE.U32 R20, R32, R21, UR4 ;  /* 0x0000000420147e25 */ /* 0x000fe2000f8e0015 */
[----:B------:R-:W3:Y:S04]  /*1260*/  LDG.E.U16 R13, desc[UR12][R30.64] ;  /* 0x0000000c1e0d7981 */ /* 0x000ee8000c1e1500 */
[----:B------:R-:W4:Y:S01]  /*1270*/  LDG.E.U16.CONSTANT R9, desc[UR12][R20.64] ;  /* 0x0000000c14097981 */ /* 0x000f22000c1e9500 */
[----:B------:R-:W-:-:S06]  /*1280*/  IMAD.WIDE.U32 R22, R23, 0x2, R20 ;  /* 0x0000000217167825 */ /* 0x000fcc00078e0014 */
[----:B------:R-:W5:Y:S01]  /*1290*/  LDG.E.U16.CONSTANT R22, desc[UR12][R22.64] ;  /* 0x0000000c16167981 */ /* 0x000f62000c1e9500 */
[----:B------:R-:W-:Y:S01]  /*12a0*/  MOV R25, 0x2 ;  /* 0x0000000200197802 */ /* 0x000fe20000000f00 */
[----:B------:R-:W-:-:S04]  /*12b0*/  IMAD.WIDE.U32 R34, R32, 0x2, R18 ;  /* 0x0000000220227825 */ /* 0x000fc800078e0012 */
[----:B------:R-:W-:Y:S01]  /*12c0*/  IMAD.U32 R29, RZ, RZ, UR8 ;  /* 0x00000008ff1d7e24 */ /* 0x000fe2000f8e00ff */
[----:B--2---:R-:W-:Y:S02]  /*12d0*/  SHF.L.U32 R11, R11, 0x10, RZ ;  /* 0x000000100b0b7819 */ /* 0x004fe400000006ff */
[----:B---3--:R-:W-:Y:S01]  /*12e0*/  SHF.L.U32 R13, R13, 0x10, RZ ;  /* 0x000000100d0d7819 */ /* 0x008fe200000006ff */
[----:B----4-:R-:W-:-:S04]  /*12f0*/  IMAD.U32 R24, R9, 0x10000, RZ ;  /* 0x0001000009187824 */ /* 0x010fc800078e00ff */
[----:B------:R-:W-:Y:S01]  /*1300*/  FMUL.FTZ R9, R11, R24 ;  /* 0x000000180b097220 */ /* 0x000fe20000410000 */
        /* <DEDUP_REMOVED lines=14> */
[----:B------:R-:W-:Y:S01]  /*13f0*/  F2FP.BF16.F32.PACK_AB R11, R22, R11 ;  /* 0x0000000b160b723e */ /* 0x000fe200000010ff */
[----:B------:R-:W-:-:S03]  /*1400*/  IMAD.WIDE.U32 R24, R8, R25, UR4 ;  /* 0x0000000408187e25 */ /* 0x000fc6000f8e0019 */
[C---:B------:R-:W-:Y:S01]  /*1410*/  PRMT R13, R11.reuse, 0x7632, R13 ;  /* 0x000076320b0d7816 */ /* 0x040fe2000000000d */
[----:B------:R0:W-:Y:S01]  /*1420*/  STG.E.U16 desc[UR12][R26.64], R11 ;  /* 0x0000000b1a007986 */ /* 0x0001e2000c10150c */
[----:B------:R-:W-:Y:S01]  /*1430*/  PRMT R23, R11, 0x7610, R23 ;  /* 0x000076100b177816 */ /* 0x000fe20000000017 */
[----:B------:R-:W-:Y:S02]  /*1440*/  IMAD.WIDE R20, R6, 0x2, R18 ;  /* 0x0000000206147825 */ /* 0x000fe400078e0212 */
[----:B------:R-:W-:Y:S02]  /*1450*/  STG.E.U16 desc[UR12][R30.64], R13 ;  /* 0x0000000d1e007986 */ /* 0x000fe4000c10150c */
[----:B------:R-:W-:Y:S02]  /*1460*/  IMAD.WIDE.U32 R28, R29, 0x2, R24 ;  /* 0x000000021d1c7825 */ /* 0x000fe400078e0018 */
[----:B------:R1:W-:Y:S01]  /*1470*/  STG.E.U16 desc[UR12][R34.64], R23 ;  /* 0x0000001722007986 */ /* 0x0003e2000c10150c */
[----:B0-----:R-:W-:-:S03]  /*1480*/  PRMT R27, R11, 0x7632, R27 ;  /* 0x000076320b1b7816 */ /* 0x001fc6000000001b */
[----:B------:R-:W2:Y:S01]  /*1490*/  LDG.E.U16.CONSTANT R28, desc[UR12][R28.64] ;  /* 0x0000000c1c1c7981 */ /* 0x000ea2000c1e9500 */
[----:B------:R-:W-:-:S03]  /*14a0*/  IADD3 R26, P0, PT, R7, R30, RZ ;  /* 0x0000001e071a7210 */ /* 0x000fc60007f1e0ff */
[----:B------:R0:W-:Y:S01]  /*14b0*/  STG.E.U16 desc[UR12][R20.64], R27 ;  /* 0x0000001b14007986 */ /* 0x0001e2000c10150c */
[----:B-1----:R-:W-:-:S03]  /*14c0*/  IMAD.WIDE.U32 R22, R8, 0x2, R16 ;  /* 0x0000000208167825 */ /* 0x002fc600078e0010 */
[----:B------:R-:W3:Y:S04]  /*14d0*/  LDG.E.U16.CONSTANT R9, desc[UR12][R24.64] ;  /* 0x0000000c18097981 */ /* 0x000ee8000c1e9500 */
[----:B------:R-:W4:Y:S01]  /*14e0*/  LDG.E.U16 R11, desc[UR12][R22.64] ;  /* 0x0000000c160b7981 */ /* 0x000f22000c1e1500 */
[----:B0-----:R-:W-:-:S05]  /*14f0*/  IADD3.X R27, PT, PT, RZ, R31, RZ, P0, !PT ;  /* 0x0000001fff1b7210 */ /* 0x001fca00007fe4ff */
[----:B------:R-:W5:Y:S01]  /*1500*/  LDG.E.U16 R13, desc[UR12][R26.64] ;  /* 0x0000000c1a0d7981 */ /* 0x000f62000c1e1500 */
[----:B------:R-:W-:Y:S01]  /*1510*/  HFMA2 R31, -RZ, RZ, 0, 1.1920928955078125e-07 ;  /* 0x00000002ff1f7431 */ /* 0x000fe200000001ff */
[----:B------:R-:W-:-:S05]  /*1520*/  IADD3 R20, P0, PT, R7, R20, RZ ;  /* 0x0000001407147210 */ /* 0x000fca0007f1e0ff */
[----:B------:R-:W-:Y:S02]  /*1530*/  IMAD.X R21, RZ, RZ, R21, P0 ;  /* 0x000000ffff157224 */ /* 0x000fe400000e0615 */
[----:B--2---:R-:W-:Y:S02]  /*1540*/  IMAD.U32 R34, R28, 0x10000, RZ ;  /* 0x000100001c227824 */ /* 0x004fe400078e00ff */
[----:B---3--:R-:W-:Y:S01]  /*1550*/  IMAD.U32 R30, R9, 0x10000, RZ ;  /* 0x00010000091e7824 */ /* 0x008fe200078e00ff */
[----:B----4-:R-:W-:-:S05]  /*1560*/  SHF.L.U32 R11, R11, 0x10, RZ ;  /* 0x000000100b0b7819 */ /* 0x010fca00000006ff */
[----:B------:R-:W-:Y:S01]  /*1570*/  FMUL.FTZ R25, R11, R34 ;  /* 0x000000220b197220 */ /* 0x000fe20000410000 */
[----:B-----5:R-:W-:Y:S01]  /*1580*/  SHF.L.U32 R13, R13, 0x10, RZ ;  /* 0x000000100d0d7819 */ /* 0x020fe200000006ff */
[----:B------:R-:W-:-:S04]  /*1590*/  FMUL.FTZ R9, R11, R30 ;  /* 0x0000001e0b097220 */ /* 0x000fc80000410000 */
[----:B------:R-:W-:Y:S01]  /*15a0*/  FMUL.FTZ R34, R13, R34 ;  /* 0x000000220d227220 */ /* 0x000fe20000410000 */
        /* <DEDUP_REMOVED lines=10> */
[----:B------:R-:W-:-:S05]  /*1650*/  FADD.FTZ R11, R11, -R24 ;  /* 0x800000180b0b7221 */ /* 0x000fca0000010000 */
[----:B------:R-:W-:Y:S01]  /*1660*/  F2FP.BF16.F32.PACK_AB R11, R28, R11 ;  /* 0x0000000b1c0b723e */ /* 0x000fe200000010ff */
[----:B------:R-:W-:-:S03]  /*1670*/  IMAD.WIDE.U32 R34, R8, 0x2, R18 ;  /* 0x0000000208227825 */ /* 0x000fc600078e0012 */
[C---:B------:R-:W-:Y:S01]  /*1680*/  PRMT R25, R11.reuse, 0x7632, R25 ;  /* 0x000076320b197816 */ /* 0x040fe20000000019 */
[----:B------:R0:W-:Y:S01]  /*1690*/  STG.E.U16 desc[UR12][R22.64], R11 ;  /* 0x0000000b16007986 */ /* 0x0001e2000c10150c */
[----:B------:R-:W-:Y:S01]  /*16a0*/  PRMT R29, R11, 0x7610, R29 ;  /* 0x000076100b1d7816 */ /* 0x000fe2000000001d */
[----:B------:R-:W-:Y:S01]  /*16b0*/  IMAD.WIDE.U32 R30, R12, R31, UR4 ;  /* 0x000000040c1e7e25 */ /* 0x000fe2000f8e001f */
[----:B------:R-:W-:Y:S01]  /*16c0*/  IADD3 R24, P0, PT, R7, R26, RZ ;  /* 0x0000001a07187210 */ /* 0x000fe20007f1e0ff */
[----:B------:R1:W-:Y:S02]  /*16d0*/  STG.E.U16 desc[UR12][R26.64], R25 ;  /* 0x000000191a007986 */ /* 0x0003e4000c10150c */
[----:B------:R-:W-:Y:S02]  /*16e0*/  IMAD.U32 R13, RZ, RZ, UR8 ;  /* 0x00000008ff0d7e24 */ /* 0x000fe4000f8e00ff */
[----:B------:R2:W-:Y:S01]  /*16f0*/  STG.E.U16 desc[UR12][R34.64], R29 ;  /* 0x0000001d22007986 */ /* 0x0005e2000c10150c */
[----:B0-----:R-:W-:-:S03]  /*1700*/  PRMT R23, R11, 0x7632, R23 ;  /* 0x000076320b177816 */ /* 0x001fc60000000017 */
[----:B------:R0:W3:Y:S04]  /*1710*/  LDG.E.U16.CONSTANT R9, desc[UR12][R30.64] ;  /* 0x0000000c1e097981 */ /* 0x0000e8000c1e9500 */
[----:B------:R4:W-:Y:S01]  /*1720*/  STG.E.U16 desc[UR12][R20.64], R23 ;  /* 0x0000001714007986 */ /* 0x0009e2000c10150c */
[----:B-1----:R-:W-:Y:S01]  /*1730*/  IADD3.X R25, PT, PT, RZ, R27, RZ, P0, !PT ;  /* 0x0000001bff197210 */ /* 0x002fe200007fe4ff */
[----:B--2---:R-:W-:-:S05]  /*1740*/  IMAD.WIDE.U32 R28, R12, 0x2, R16 ;  /* 0x000000020c1c7825 */ /* 0x004fca00078e0010 */
[----:B------:R-:W2:Y:S01]  /*1750*/  LDG.E.U16 R11, desc[UR12][R28.64] ;  /* 0x0000000c1c0b7981 */ /* 0x000ea2000c1e1500 */
[----:B----4-:R-:W-:-:S03]  /*1760*/  IMAD.WIDE.U32 R22, R13, 0x2, R30 ;  /* 0x000000020d167825 */ /* 0x010fc600078e001e */
[----:B------:R-:W4:Y:S04]  /*1770*/  LDG.E.U16 R13, desc[UR12][R24.64] ;  /* 0x0000000c180d7981 */ /* 0x000f28000c1e1500 */
[----:B------:R-:W5:Y:S01]  /*1780*/  LDG.E.U16.CONSTANT R22, desc[UR12][R22.64] ;  /* 0x0000000c16167981 */ /* 0x000f62000c1e9500 */
[----:B0-----:R-:W-:Y:S02]  /*1790*/  IMAD.U32 R31, RZ, RZ, UR8 ;  /* 0x00000008ff1f7e24 */ /* 0x001fe4000f8e00ff */
[----:B---3--:R-:W-:Y:S01]  /*17a0*/  IMAD.U32 R26, R9, 0x10000, RZ ;  /* 0x00010000091a7824 */ /* 0x008fe200078e00ff */
[----:B--2---:R-:W-:Y:S02]  /*17b0*/  SHF.L.U32 R11, R11, 0x10, RZ ;  /* 0x000000100b0b7819 */ /* 0x004fe400000006ff */
[----:B----4-:R-:W-:Y:S01]  /*17c0*/  SHF.L.U32 R13, R13, 0x10, RZ ;  /* 0x000000100d0d7819 */ /* 0x010fe200000006ff */
[----:B-----5:R-:W-:-:S02]  /*17d0*/  IMAD.U32 R34, R22, 0x10000, RZ ;  /* 0x0001000016227824 */ /* 0x020fc400078e00ff */
[C---:B------:R-:W-:Y:S02]  /*17e0*/  FMUL.FTZ R9, R11.reuse, R26 ;  /* 0x0000001a0b097220 */ /* 0x040fe40000410000 */
        /* <DEDUP_REMOVED lines=14> */
[----:B------:R-:W-:Y:S01]  /*18d0*/  IMAD.MOV.U32 R27, RZ, RZ, 0x2 ;  /* 0x00000002ff1b7424 */ /* 0x000fe200078e00ff */
[----:B------:R-:W-:Y:S02]  /*18e0*/  IADD3 R22, P0, PT, R7, R20, RZ ;  /* 0x0000001407167210 */ /* 0x000fe40007f1e0ff */
[C---:B------:R-:W-:Y:S01]  /*18f0*/  PRMT R23, R11.reuse, 0x7632, R23 ;  /* 0x000076320b177816 */ /* 0x040fe20000000017 */
[----:B------:R0:W-:Y:S01]  /*1900*/  STG.E.U16 desc[UR12][R28.64], R11 ;  /* 0x0000000b1c007986 */ /* 0x0001e2000c10150c */
[----:B------:R-:W-:Y:S01]  /*1910*/  IMAD.WIDE.U32 R34, R12, 0x2, R18 ;  /* 0x000000020c227825 */ /* 0x000fe200078e0012 */
[----:B------:R-:W-:Y:S02]  /*1920*/  PRMT R13, R11, 0x7610, R13 ;  /* 0x000076100b0d7816 */ /* 0x000fe4000000000d */
[----:B------:R1:W-:Y:S01]  /*1930*/  STG.E.U16 desc[UR12][R24.64], R23 ;  /* 0x0000001718007986 */ /* 0x0003e2000c10150c */
[----:B------:R-:W-:-:S03]  /*1940*/  IMAD.WIDE.U32 R26, R10, R27, UR4 ;  /* 0x000000040a1a7e25 */ /* 0x000fc6000f8e001b */
[----:B------:R-:W-:Y:S01]  /*1950*/  STG.E.U16 desc[UR12][R34.64], R13 ;  /* 0x0000000d22007986 */ /* 0x000fe2000c10150c */
[----:B0-----:R-:W-:Y:S02]  /*1960*/  PRMT R29, R11, 0x7632, R29 ;  /* 0x000076320b1d7816 */ /* 0x001fe4000000001d */
[----:B-1----:R-:W-:Y:S01]  /*1970*/  IADD3.X R23, PT, PT, RZ, R21, RZ, P0, !PT ;  /* 0x00000015ff177210 */ /* 0x002fe200007fe4ff */
[----:B------:R-:W-:Y:S01]  /*1980*/  IMAD.WIDE.U32 R30, R31, 0x2, R26 ;  /* 0x000000021f1e7825 */ /* 0x000fe200078e001a */
[----:B------:R-:W-:Y:S01]  /*1990*/  IADD3 R28, P0, PT, R7, R24, RZ ;  /* 0x00000018071c7210 */ /* 0x000fe20007f1e0ff */
[----:B------:R-:W2:Y:S02]  /*19a0*/  LDG.E.U16.CONSTANT R9, desc[UR12][R26.64] ;  /* 0x0000000c1a097981 */ /* 0x000ea4000c1e9500 */
[----:B------:R-:W-:Y:S02]  /*19b0*/  IMAD.WIDE.U32 R20, R10, 0x2, R16 ;  /* 0x000000020a147825 */ /* 0x000fe400078e0010 */
[----:B------:R0:W-:Y:S04]  /*19c0*/  STG.E.U16 desc[UR12][R22.64], R29 ;  /* 0x0000001d16007986 */ /* 0x0001e8000c10150c */
[----:B------:R-:W3:Y:S04]  /*19d0*/  LDG.E.U16 R11, desc[UR12][R20.64] ;  /* 0x0000000c140b7981 */ /* 0x000ee8000c1e1500 */
[----:B------:R-:W4:Y:S01]  /*19e0*/  LDG.E.U16.CONSTANT R30, desc[UR12][R30.64] ;  /* 0x0000000c1e1e7981 */ /* 0x000f22000c1e9500 */
[----:B0-----:R-:W-:-:S05]  /*19f0*/  IADD3.X R29, PT, PT, RZ, R25, RZ, P0, !PT ;  /* 0x00000019ff1d7210 */ /* 0x001fca00007fe4ff */
[----:B------:R-:W5:Y:S01]  /*1a00*/  LDG.E.U16 R13, desc[UR12][R28.64] ;  /* 0x0000000c1c0d7981 */ /* 0x000f62000c1e1500 */
[----:B------:R-:W-:Y:S02]  /*1a10*/  IADD3 R22, P0, PT, R7, R22, RZ ;  /* 0x0000001607167210 */ /* 0x000fe40007f1e0ff */
[----:B------:R-:W-:-:S03]  /*1a20*/  IADD3 R32, PT, PT, R5, R32, R5 ;  /* 0x0000002005207210 */ /* 0x000fc60007ffe005 */
[----:B------:R-:W-:Y:S01]  /*1a30*/  IMAD.X R23, RZ, RZ, R23, P0 ;  /* 0x000000ffff177224 */ /* 0x000fe200000e0617 */
[----:B------:R-:W-:-:S04]  /*1a40*/  IADD3 R32, PT, PT, R5, R32, R5 ;  /* 0x0000002005207210 */ /* 0x000fc80007ffe005 */
[----:B------:R-:W-:Y:S01]  /*1a50*/  ISETP.GE.AND P0, PT, R32, UR8, PT ;  /* 0x0000000820007c0c */ /* 0x000fe2000bf06270 */
[C---:B------:R-:W-:Y:S01]  /*1a60*/  IMAD R12, R5.reuse, 0x4, R12 ;  /* 0x00000004050c7824 */ /* 0x040fe200078e020c */
[C---:B------:R-:W-:Y:S01]  /*1a70*/  LEA R6, R5.reuse, R6, 0x2 ;  /* 0x0000000605067211 */ /* 0x040fe200078e10ff */
[----:B------:R-:W-:Y:S02]  /*1a80*/  IMAD R8, R5, 0x4, R8 ;  /* 0x0000000405087824 */ /* 0x000fe400078e0208 */
[----:B--2---:R-:W-:Y:S01]  /*1a90*/  IMAD.U32 R24, R9, 0x10000, RZ ;  /* 0x0001000009187824 */ /* 0x004fe200078e00ff */
[----:B---3--:R-:W-:Y:S01]  /*1aa0*/  SHF.L.U32 R11, R11, 0x10, RZ ;  /* 0x000000100b0b7819 */ /* 0x008fe200000006ff */
[----:B----4-:R-:W-:-:S04]  /*1ab0*/  IMAD.U32 R34, R30, 0x10000, RZ ;  /* 0x000100001e227824 */ /* 0x010fc800078e00ff */
[C---:B------:R-:W-:Y:S01]  /*1ac0*/  FMUL.FTZ R9, R11.reuse, R24 ;  /* 0x000000180b097220 */ /* 0x040fe20000410000 */
[----:B------:R-:W-:Y:S01]  /*1ad0*/  FMUL.FTZ R25, R11, R34 ;  /* 0x000000220b197220 */ /* 0x000fe20000410000 */
[----:B-----5:R-:W-:-:S05]  /*1ae0*/  SHF.L.U32 R13, R13, 0x10, RZ ;  /* 0x000000100d0d7819 */ /* 0x020fca00000006ff */
        /* <DEDUP_REMOVED lines=21> */
[----:B------:R-:W-:Y:S01]  /*1c40*/  LEA R10, R5, R10, 0x2 ;  /* 0x0000000a050a7211 */ /* 0x000fe200078e10ff */
[----:B------:R-:W-:Y:S06]  /*1c50*/  @!P0 BRA `(.L_x_276) ;  /* 0xfffffff400688947 */ /* 0x000fec000383ffff */
.L_x_272:
[----:B------:R-:W-:Y:S05]  /*1c60*/  BSYNC.RECONVERGENT B0 ;  /* 0x0000000000007941 */ /* 0x000fea0003800200 */
.L_x_271:
[----:B------:R-:W2:Y:S02]  /*1c70*/  LDCU UR10, c[0x0][0x3f0] ;  /* 0x00007e00ff0a77ac */ /* 0x000ea40008000800 */
[----:B--2---:R-:W-:-:S13]  /*1c80*/  ISETP.GE.AND P0, PT, R2, UR10, PT ;  /* 0x0000000a02007c0c */ /* 0x004fda000bf06270 */
[----:B------:R-:W-:Y:S05]  /*1c90*/  @P0 EXIT ;  /* 0x000000000000094d */ /* 0x000fea0003800000 */
[----:B------:R-:W2:Y:S01]  /*1ca0*/  LDCU.64 UR14, c[0x0][0x3e8] ;  /* 0x00007d00ff0e77ac */ /* 0x000ea20008000a00 */
[----:B------:R-:W3:Y:S01]  /*1cb0*/  LDCU UR4, c[0x0][0x360] ;  /* 0x00006c00ff0477ac */ /* 0x000ee20008000800 */
[----:B------:R-:W4:Y:S01]  /*1cc0*/  LDCU.64 UR16, c[0x0][0x3d8] ;  /* 0x00007b00ff1077ac */ /* 0x000f220008000a00 */
[----:B------:R-:W0:Y:S01]  /*1cd0*/  LDCU.64 UR6, c[0x0][0x3c8] ;  /* 0x00007900ff0677ac */ /* 0x000e220008000a00 */
[----:B------:R-:W0:Y:S01]  /*1ce0*/  LDCU.64 UR8, c[0x0][0x398] ;  /* 0x00007300ff0877ac */ /* 0x000e220008000a00 */
[----:B--2---:R-:W-:Y:S01]  /*1cf0*/  IMAD R5, R15, UR14, RZ ;  /* 0x0000000e0f057c24 */ /* 0x004fe2000f8e02ff */
[----:B------:R-:W-:Y:S01]  /*1d00*/  USHF.R.S32.HI UR5, URZ, 0x1f, UR14 ;  /* 0x0000001fff057899 */ /* 0x000fe2000801140e */
[----:B------:R-:W-:-:S05]  /*1d10*/  IMAD R3, R3, UR15, RZ ;  /* 0x0000000f03037c24 */ /* 0x000fca000f8e02ff */
[C---:B------:R-:W-:Y:S01]  /*1d20*/  IMAD R5, R14.reuse, UR5, R5 ;  /* 0x000000050e057c24 */ /* 0x040fe2000f8e0205 */
[----:B------:R-:W-:Y:S01]  /*1d30*/  USHF.R.S32.HI UR5, URZ, 0x1f, UR15 ;  /* 0x0000001fff057899 */ /* 0x000fe2000801140f */
[----:B------:R-:W-:-:S05]  /*1d40*/  IMAD.WIDE.U32 R14, R14, UR14, RZ ;  /* 0x0000000e0e0e7c25 */ /* 0x000fca000f8e00ff */
[----:B------:R-:W-:Y:S01]  /*1d50*/  IADD3 R15, PT, PT, R5, R15, RZ ;  /* 0x0000000f050f7210 */ /* 0x000fe20007ffe0ff */
[C---:B------:R-:W-:Y:S02]  /*1d60*/  IMAD R3, R4.reuse, UR5, R3 ;  /* 0x0000000504037c24 */ /* 0x040fe4000f8e0203 */
[----:B------:R-:W-:-:S04]  /*1d70*/  IMAD.WIDE.U32 R14, R4, UR15, R14 ;  /* 0x0000000f040e7c25 */ /* 0x000fc8000f8e000e */
[----:B0--34-:R-:W-:-:S07]  /*1d80*/  IMAD.IADD R9, R3, 0x1, R15 ;  /* 0x0000000103097824 */ /* 0x019fce00078e020f */
.L_x_277:
[----:B------:R-:W-:-:S03]  /*1d90*/  SHF.R.S32.HI R3, RZ, 0x1f, R2 ;  /* 0x0000001fff037819 */ /* 0x000fc60000011402 */
[----:B0-----:R-:W-:-:S04]  /*1da0*/  IMAD.WIDE.U32 R4, R0, UR6, R2 ;  /* 0x0000000600047c25 */ /* 0x001fc8000f8e0002 */
[----:B------:R-:W-:Y:S01]  /*1db0*/  IMAD R5, R0, UR7, R5 ;  /* 0x0000000700057c24 */ /* 0x000fe2000f8e0205 */
[----:B------:R-:W-:-:S04]  /*1dc0*/  LEA R6, P0, R4, UR8, 0x1 ;  /* 0x0000000804067c11 */ /* 0x000fc8000f8008ff */
[----:B------:R-:W-:-:S06]  /*1dd0*/  LEA.HI.X R7, R4, UR9, R5, 0x1, P0 ;  /* 0x0000000904077c11 */ /* 0x000fcc00080f0c05 */
[----:B------:R-:W2:Y:S01]  /*1de0*/  LDG.E.U16.CONSTANT R7, desc[UR12][R6.64] ;  /* 0x0000000c06077981 */ /* 0x000ea2000c1e9500 */
[C---:B------:R-:W-:Y:S01]  /*1df0*/  IADD3 R5, P0, PT, R2.reuse, R14, RZ ;  /* 0x0000000e02057210 */ /* 0x040fe20007f1e0ff */
[----:B------:R-:W-:-:S03]  /*1e00*/  VIADD R2, R2, UR4 ;  /* 0x0000000402027c36 */ /* 0x000fc60008000000 */
[----:B------:R-:W-:Y:S02]  /*1e10*/  IADD3.X R8, PT, PT, R3, R9, RZ, P0, !PT ;  /* 0x0000000903087210 */ /* 0x000fe400007fe4ff */
[----:B------:R-:W-:-:S04]  /*1e20*/  LEA R4, P0, R5, UR16, 0x1 ;  /* 0x0000001005047c11 */ /* 0x000fc8000f8008ff */
[----:B------:R-:W-:Y:S02]  /*1e30*/  LEA.HI.X R5, R5, UR17, R8, 0x1, P0 ;  /* 0x0000001105057c11 */ /* 0x000fe400080f0c08 */
[----:B------:R-:W-:-:S03]  /*1e40*/  ISETP.GE.AND P0, PT, R2, UR10, PT ;  /* 0x0000000a02007c0c */ /* 0x000fc6000bf06270 */
[----:B--2---:R0:W-:Y:S10]  /*1e50*/  STG.E.U16 desc[UR12][R4.64], R7 ;  /* 0x0000000704007986 */ /* 0x0041f4000c10150c */
[----:B------:R-:W-:Y:S05]  /*1e60*/  @!P0 BRA `(.L_x_277) ;  /* 0xfffffffc00c88947 */ /* 0x000fea000383ffff */
[----:B------:R-:W-:Y:S05]  /*1e70*/  EXIT ;  /* 0x000000000000794d */ /* 0x000fea0003800000 */
        .weak           $__internal_1_$__cuda_sm20_div_s64
        .type           $__internal_1_$__cuda_sm20_div_s64,@function
        .size           $__internal_1_$__cuda_sm20_div_s64,(.L_x_499 - $__internal_1_$__cuda_sm20_div_s64)
$__internal_1_$__cuda_sm20_div_s64:
[----:B------:R-:W0:Y:S01]  /*1e80*/  LDCU UR11, c[0x0][0x3f4] ;  /* 0x00007e80ff0b77ac */ /* 0x000e220008000800 */
[----:B------:R-:W-:Y:S01]  /*1e90*/  ISETP.GE.AND P3, PT, R7, RZ, PT ;  /* 0x000000ff0700720c */ /* 0x000fe20003f66270 */
        /* <DEDUP_REMOVED lines=9> */
[----:B0-----:R-:W-:-:S04]  /*1f30*/  IMAD.WIDE.U32 R10, R8, UR6, RZ ;  /* 0x00000006080a7c25 */ /* 0x001fc8000f8e00ff */
[C---:B------:R-:W-:Y:S01]  /*1f40*/  IMAD R5, R8.reuse, UR7, R11 ;  /* 0x0000000708057c24 */ /* 0x040fe2000f8e020b */
[----:B------:R-:W-:Y:S02]  /*1f50*/  IADD3 R13, P0, PT, RZ, -R10, RZ ;  /* 0x8000000aff0d7210 */ /* 0x000fe40007f1e0ff */
[----:B------:R-:W-:Y:S01]  /*1f60*/  MOV R11, R8 ;  /* 0x00000008000b7202 */ /* 0x000fe20000000f00 */
[----:B------:R-:W-:Y:S02]  /*1f70*/  IMAD R5, R9, UR6, R5 ;  /* 0x0000000609057c24 */ /* 0x000fe4000f8e0205 */
[----:B------:R-:W-:-:S04]  /*1f80*/  IMAD.HI.U32 R10, R8, R13, RZ ;  /* 0x0000000d080a7227 */ /* 0x000fc800078e00ff */
[----:B------:R-:W-:-:S04]  /*1f90*/  IMAD.X R5, RZ, RZ, ~R5, P0 ;  /* 0x000000ffff057224 */ /* 0x000fc800000e0e05 */
[----:B------:R-:W-:-:S04]  /*1fa0*/  IMAD.WIDE.U32 R10, P0, R8, R5, R10 ;  /* 0x00000005080a7225 */ /* 0x000fc8000780000a */
[C---:B------:R-:W-:Y:S02]  /*1fb0*/  IMAD R15, R9.reuse, R5, RZ ;  /* 0x00000005090f7224 */ /* 0x040fe400078e02ff */
[----:B------:R-:W-:-:S04]  /*1fc0*/  IMAD.HI.U32 R10, P1, R9, R13, R10 ;  /* 0x0000000d090a7227 */ /* 0x000fc8000782000a */
[----:B------:R-:W-:Y:S01]  /*1fd0*/  IMAD.HI.U32 R3, R9, R5, RZ ;  /* 0x0000000509037227 */ /* 0x000fe200078e00ff */
[----:B------:R-:W-:-:S03]  /*1fe0*/  IADD3 R11, P2, PT, R15, R10, RZ ;  /* 0x0000000a0f0b7210 */ /* 0x000fc60007f5e0ff */
[----:B------:R-:W-:Y:S02]  /*1ff0*/  IMAD.X R3, R3, 0x1, R9, P0 ;  /* 0x0000000103037824 */ /* 0x000fe400000e0609 */
[----:B------:R-:W-:-:S03]  /*2000*/  IMAD.WIDE.U32 R8, R11, UR6, RZ ;  /* 0x000000060b087c25 */ /* 0x000fc6000f8e00ff */
[----:B------:R-:W-:Y:S01]  /*2010*/  IADD3.X R3, PT, PT, RZ, RZ, R3, P2, P1 ;  /* 0x000000ffff037210 */ /* 0x000fe200017e2403 */
[----:B------:R-:W-:Y:S01]  /*2020*/  IMAD R10, R11, UR7, R9 ;  /* 0x000000070b0a7c24 */ /* 0x000fe2000f8e0209 */
[----:B------:R-:W-:Y:S02]  /*2030*/  IADD3 R13, P0, PT, RZ, -R8, RZ ;  /* 0x80000008ff0d7210 */ /* 0x000fe40007f1e0ff */
[-C--:B------:R-:W-:Y:S01]  /*2040*/  IADD3 R9, P4, PT, RZ, -R6.reuse, RZ ;  /* 0x80000006ff097210 */ /* 0x080fe20007f9e0ff */
[----:B------:R-:W-:Y:S02]  /*2050*/  IMAD R5, R3, UR6, R10 ;  /* 0x0000000603057c24 */ /* 0x000fe4000f8e020a */
[----:B------:R-:W-:Y:S01]  /*2060*/  IMAD.HI.U32 R10, R11, R13, RZ ;  /* 0x0000000d0b0a7227 */ /* 0x000fe200078e00ff */
[----:B------:R-:W-:Y:S02]  /*2070*/  SEL R12, R9, R6, !P3 ;  /* 0x00000006090c7207 */ /* 0x000fe40005800000 */
[----:B------:R-:W-:Y:S01]  /*2080*/  IADD3.X R8, PT, PT, RZ, ~R5, RZ, P0, !PT ;  /* 0x80000005ff087210 */ /* 0x000fe200007fe4ff */
[----:B------:R-:W-:-:S04]  /*2090*/  IMAD.X R9, RZ, RZ, ~R7, P4 ;  /* 0x000000ffff097224 */ /* 0x000fc800020e0e07 */
[----:B------:R-:W-:Y:S01]  /*20a0*/  IMAD.WIDE.U32 R10, P0, R11, R8, R10 ;  /* 0x000000080b0a7225 */ /* 0x000fe2000780000a */
[----:B------:R-:W-:-:S03]  /*20b0*/  SEL R14, R9, R7, !P3 ;  /* 0x00000007090e7207 */ /* 0x000fc60005800000 */
[----:B------:R-:W-:Y:S02]  /*20c0*/  IMAD.MOV.U32 R9, RZ, RZ, RZ ;  /* 0x000000ffff097224 */ /* 0x000fe400078e00ff */
[----:B------:R-:W-:-:S04]  /*20d0*/  IMAD.HI.U32 R5, P1, R3, R13, R10 ;  /* 0x0000000d03057227 */ /* 0x000fc8000782000a */
[CC--:B------:R-:W-:Y:S02]  /*20e0*/  IMAD R10, R3.reuse, R8.reuse, RZ ;  /* 0x00000008030a7224 */ /* 0x0c0fe400078e02ff */
[----:B------:R-:W-:-:S03]  /*20f0*/  IMAD.HI.U32 R8, R3, R8, RZ ;  /* 0x0000000803087227 */ /* 0x000fc600078e00ff */
[----:B------:R-:W-:Y:S02]  /*2100*/  IADD3 R5, P2, PT, R10, R5, RZ ;  /* 0x000000050a057210 */ /* 0x000fe40007f5e0ff */
[----:B------:R-:W-:-:S03]  /*2110*/  IADD3.X R3, PT, PT, R8, R3, RZ, P0, !PT ;  /* 0x0000000308037210 */ /* 0x000fc600007fe4ff */
[----:B------:R-:W-:Y:S01]  /*2120*/  IMAD.HI.U32 R8, R5, R12, RZ ;  /* 0x0000000c05087227 */ /* 0x000fe200078e00ff */
[----:B------:R-:W-:-:S03]  /*2130*/  IADD3.X R3, PT, PT, RZ, RZ, R3, P2, P1 ;  /* 0x000000ffff037210 */ /* 0x000fc600017e2403 */
[----:B------:R-:W-:-:S04]  /*2140*/  IMAD.WIDE.U32 R8, R5, R14, R8 ;  /* 0x0000000e05087225 */ /* 0x000fc800078e0008 */
[C---:B------:R-:W-:Y:S02]  /*2150*/  IMAD R10, R3.reuse, R14, RZ ;  /* 0x0000000e030a7224 */ /* 0x040fe400078e02ff */
[----:B------:R-:W-:-:S04]  /*2160*/  IMAD.HI.U32 R5, P0, R3, R12, R8 ;  /* 0x0000000c03057227 */ /* 0x000fc80007800008 */
[----:B------:R-:W-:Y:S01]  /*2170*/  IMAD.HI.U32 R3, R3, R14, RZ ;  /* 0x0000000e03037227 */ /* 0x000fe200078e00ff */
[----:B------:R-:W-:-:S04]  /*2180*/  IADD3 R5, P1, PT, R10, R5, RZ ;  /* 0x000000050a057210 */ /* 0x000fc80007f3e0ff */
[----:B------:R-:W-:Y:S01]  /*2190*/  IADD3.X R3, PT, PT, R3, RZ, RZ, P0, !PT ;  /* 0x000000ff03037210 */ /* 0x000fe200007fe4ff */
[----:B------:R-:W-:-:S04]  /*21a0*/  IMAD.WIDE.U32 R8, R5, UR6, RZ ;  /* 0x0000000605087c25 */ /* 0x000fc8000f8e00ff */
[----:B------:R-:W-:Y:S01]  /*21b0*/  IMAD.X R3, RZ, RZ, R3, P1 ;  /* 0x000000ffff037224 */ /* 0x000fe200008e0603 */
[----:B------:R-:W-:Y:S01]  /*21c0*/  IADD3 R12, P1, PT, -R8, R12, RZ ;  /* 0x0000000c080c7210 */ /* 0x000fe20007f3e1ff */
[C---:B------:R-:W-:Y:S01]  /*21d0*/  IMAD R10, R5.reuse, UR7, R9 ;  /* 0x00000007050a7c24 */ /* 0x040fe2000f8e0209 */
[----:B------:R-:W-:Y:S02]  /*21e0*/  IADD3 R8, P2, PT, R5, 0x1, RZ ;  /* 0x0000000105087810 */ /* 0x000fe40007f5e0ff */
[----:B------:R-:W-:Y:S01]  /*21f0*/  ISETP.GE.U32.AND P0, PT, R12, UR6, PT ;  /* 0x000000060c007c0c */ /* 0x000fe2000bf06070 */
[----:B------:R-:W-:-:S05]  /*2200*/  IMAD R10, R3, UR6, R10 ;  /* 0x00000006030a7c24 */ /* 0x000fca000f8e020a */
[----:B------:R-:W-:Y:S01]  /*2210*/  IADD3.X R14, PT, PT, ~R10, R14, RZ, P1, !PT ;  /* 0x0000000e0a0e7210 */ /* 0x000fe20000ffe5ff */
[----:B------:R-:W-:Y:S01]  /*2220*/  IMAD.X R10, RZ, RZ, R3, P2 ;  /* 0x000000ffff0a7224 */ /* 0x000fe200010e0603 */
[----:B------:R-:W-:Y:S02]  /*2230*/  IADD3 R9, P1, PT, R12, -UR6, RZ ;  /* 0x800000060c097c10 */ /* 0x000fe4000ff3e0ff */
[C---:B------:R-:W-:Y:S02]  /*2240*/  ISETP.GE.U32.AND.EX P0, PT, R14.reuse, UR7, PT, P0 ;  /* 0x000000070e007c0c */ /* 0x040fe4000bf06100 */
[----:B------:R-:W-:Y:S02]  /*2250*/  IADD3.X R11, PT, PT, R14, ~UR7, RZ, P1, !PT ;  /* 0x800000070e0b7c10 */ /* 0x000fe40008ffe4ff */
[----:B------:R-:W-:Y:S02]  /*2260*/  SEL R9, R9, R12, P0 ;  /* 0x0000000c09097207 */ /* 0x000fe40000000000 */
[----:B------:R-:W-:-:S02]  /*2270*/  SEL R11, R11, R14, P0 ;  /* 0x0000000e0b0b7207 */ /* 0x000fc40000000000 */
[----:B------:R-:W-:Y:S02]  /*2280*/  SEL R5, R8, R5, P0 ;  /* 0x0000000508057207 */ /* 0x000fe40000000000 */
[----:B------:R-:W-:Y:S02]  /*2290*/  ISETP.GE.U32.AND P1, PT, R9, UR6, PT ;  /* 0x0000000609007c0c */ /* 0x000fe4000bf26070 */
[----:B------:R-:W-:Y:S02]  /*22a0*/  SEL R8, R10, R3, P0 ;  /* 0x000000030a087207 */ /* 0x000fe40000000000 */
[----:B------:R-:W-:Y:S02]  /*22b0*/  IADD3 R14, P2, PT, R5, 0x1, RZ ;  /* 0x00000001050e7810 */ /* 0x000fe40007f5e0ff */
[----:B------:R-:W-:Y:S02]  /*22c0*/  ISETP.GE.U32.AND.EX P0, PT, R11, UR7, PT, P1 ;  /* 0x000000070b007c0c */ /* 0x000fe4000bf06110 */
[----:B------:R-:W-:-:S02]  /*22d0*/  IADD3.X R15, PT, PT, RZ, R8, RZ, P2, !PT ;  /* 0x00000008ff0f7210 */ /* 0x000fc400017fe4ff */
[----:B------:R-:W-:Y:S02]  /*22e0*/  SEL R14, R14, R5, P0 ;  /* 0x000000050e0e7207 */ /* 0x000fe40000000000 */
[----:B------:R-:W-:Y:S02]  /*22f0*/  SEL R15, R15, R8, P0 ;  /* 0x000000080f0f7207 */ /* 0x000fe40000000000 */
[----:B------:R-:W-:Y:S02]  /*2300*/  IADD3 R3, P2, PT, RZ, -R14, RZ ;  /* 0x8000000eff037210 */ /* 0x000fe40007f5e0ff */
[----:B------:R-:W-:Y:S02]  /*2310*/  LOP3.LUT R5, R7, UR10, RZ, 0x3c, !PT ;  /* 0x0000000a07057c12 */ /* 0x000fe4000f8e3cff */
[----:B------:R-:W-:Y:S01]  /*2320*/  ISETP.NE.U32.AND P0, PT, RZ, UR11, PT ;  /* 0x0000000bff007c0c */ /* 0x000fe2000bf05070 */
[----:B------:R-:W-:Y:S01]  /*2330*/  IMAD.X R8, RZ, RZ, ~R15, P2 ;  /* 0x000000ffff087224 */ /* 0x000fe200010e0e0f */
[----:B------:R-:W-:Y:S01]  /*2340*/  ISETP.GE.AND P1, PT, R5, RZ, PT ;  /* 0x000000ff0500720c */ /* 0x000fe20003f26270 */
[----:B------:R-:W-:Y:S01]  /*2350*/  HFMA2 R5, -RZ, RZ, 0, 0 ;  /* 0x00000000ff057431 */ /* 0x000fe200000001ff */
[----:B------:R-:W-:-:S02]  /*2360*/  ISETP.NE.AND.EX P0, PT, RZ, UR10, PT, P0 ;  /* 0x0000000aff007c0c */ /* 0x000fc4000bf05300 */
[----:B------:R-:W-:Y:S02]  /*2370*/  SEL R14, R3, R14, !P1 ;  /* 0x0000000e030e7207 */ /* 0x000fe40004800000 */
[----:B------:R-:W-:Y:S02]  /*2380*/  SEL R15, R8, R15, !P1 ;  /* 0x0000000f080f7207 */ /* 0x000fe40004800000 */
[----:B------:R-:W-:Y:S02]  /*2390*/  SEL R14, R14, 0xffffffff, P0 ;  /* 0xffffffff0e0e7807 */ /* 0x000fe40000000000 */
[----:B------:R-:W-:Y:S01]  /*23a0*/  SEL R15, R15, 0xffffffff, P0 ;  /* 0xffffffff0f0f7807 */ /* 0x000fe20000000000 */
[----:B------:R-:W-:Y:S06]  /*23b0*/  RET.REL.NODEC R4 `(_ZN4vllm38concat_and_cache_mla_rope_fused_kernelIN3c108BFloat16ELb1E13__nv_bfloat16S3_LNS_18Fp8KVCacheDataTypeE0EEEvPKlPT_S8_PKS7_SA_illlliPT2_S6_iiiiPKf) ;  /* 0xffffffdc04107950 */ /* 0x000fec0003c3ffff */
.L_x_278:
        /* <DEDUP_REMOVED lines=12> */
.L_x_499:


//--------------------- .text._ZN4vllm38concat_and_cache_mla_rope_fused_kernelIN3c104HalfELb0E13__nv_bfloat16S3_LNS_18Fp8KVCacheDataTypeE0EEEvPKlPT_S8_PKS7_SA_illlliPT2_S6_iiiiPKf --------------------------
	.section	.text._ZN4vllm38concat_and_cache_mla_rope_fused_kernelIN3c104HalfELb0E13__nv_bfloat16S3_LNS_18Fp8KVCacheDataTypeE0EEEvPKlPT_S8_PKS7_SA_illlliPT2_S6_iiiiPKf,"ax",@progbits
	.align	128
        .global         _ZN4vllm38concat_and_cache_mla_rope_fused_kernelIN3c104HalfELb0E13__nv_bfloat16S3_LNS_18Fp8KVCacheDataTypeE0EEEvPKlPT_S8_PKS7_SA_illlliPT2_S6_iiiiPKf
        .type           _ZN4vllm38concat_and_cache_mla_rope_fused_kernelIN3c104HalfELb0E13__nv_bfloat16S3_LNS_18Fp8KVCacheDataTypeE0EEEvPKlPT_S8_PKS7_SA_illlliPT2_S6_iiiiPKf,@function
        .size           _ZN4vllm38concat_and_cache_mla_rope_fused_kernelIN3c104HalfELb0E13__nv_bfloat16S3_LNS_18Fp8KVCacheDataTypeE0EEEvPKlPT_S8_PKS7_SA_illlliPT2_S6_iiiiPKf,(.L_x_500 - _ZN4vllm38concat_and_cache_mla_rope_fused_kernelIN3c104HalfELb0E13__nv_bfloat16S3_LNS_18Fp8KVCacheDataTypeE0EEEvPKlPT_S8_PKS7_SA_illlliPT2_S6_iiiiPKf)
        .other          _ZN4vllm38concat_and_cache_mla_rope_fused_kernelIN3c104HalfELb0E13__nv_bfloat16S3_LNS_18Fp8KVCacheDataTypeE0EEEvPKlPT_S8_PKS7_SA_illlliPT2_S6_iiiiPKf,@"STO_CUDA_ENTRY STV_DEFAULT"
_ZN4vllm38concat_and_cache_mla_rope_fused_kernelIN3c104HalfELb0E13__nv_bfloat16S3_LNS_18Fp8KVCacheDataTypeE0EEEvPKlPT_S8_PKS7_SA_illlliPT2_S6_iiiiPKf:
.text._ZN4vllm38concat_and_cache_mla_rope_fused_kernelIN3c104HalfELb0E13__nv_bfloat16S3_LNS_18Fp8KVCacheDataTypeE0EEEvPKlPT_S8_PKS7_SA_illlliPT2_S6_iiiiPKf:
        /* <DEDUP_REMOVED lines=20> */
[----:B------:R-:W-:Y:S01]  /*0140*/  IMAD R7, R4, R7, R6 ;  /* 0x0000000704077224 */ /* 0x000fe200078e0206 */
[----:B------:R-:W-:-:S04]  /*0150*/  SHF.L.U32 R6, R8, 0x1, RZ ;  /* 0x0000000108067819 */ /* 0x000fc800000006ff */
[----:B------:R-:W-:Y:S02]  /*0160*/  IADD3 R5, PT, PT, R9, R7, RZ ;  /* 0x0000000709057210 */ /* 0x000fe40007ffe0ff */
[----:B------:R-:W-:Y:S02]  /*0170*/  IADD3 R16, P1, PT, R6, UR4, RZ ;  /* 0x0000000406107c10 */ /* 0x000fe4000ff3e0ff */
[----:B------:R-:W-:-:S04]  /*0180*/  SHF.L.U64.HI R7, R8, 0x1, R5 ;  /* 0x0000000108077819 */ /* 0x000fc80000010205 */
[----:B------:R-:W-:Y:S01]  /*0190*/  IADD3.X R17, PT, PT, R7, UR5, RZ, P1, !PT ;  /* 0x0000000507117c10 */ /* 0x000fe20008ffe4ff */
[----:B0-----:R-:W-:Y:S06]  /*01a0*/  @P0 BRA `(.L_x_280) ;  /* 0x0000000400280947 */ /* 0x001fec0003800000 */
        /* <DEDUP_REMOVED lines=9> */
[----:B------:R-:W-:Y:S01]  /*0240*/  IMAD R21, R0, UR5, R5 ;  /* 0x0000000500157c24 */ /* 0x000fe2000f8e0205 */
[----:B--2---:R-:W-:-:S04]  /*0250*/  IADD3 R8, PT, PT, R10, 0xffffffe, RZ ;  /* 0x0ffffffe0a087810 */ /* 0x004fc80007ffe0ff */
[----:B------:R0:W2:Y:S02]  /*0260*/  F2I.FTZ.U32.TRUNC.NTZ R9, R8 ;  /* 0x0000000800097305 */ /* 0x0000a4000021f000 */
[----:B0-----:R-:W-:Y:S02]  /*0270*/  HFMA2 R8, -RZ, RZ, 0, 0 ;  /* 0x00000000ff087431 */ /* 0x001fe400000001ff */
[----:B--2---:R-:W-:-:S04]  /*0280*/  IMAD.MOV R19, RZ, RZ, -R9 ;  /* 0x000000ffff137224 */ /* 0x004fc800078e0a09 */
[----:B------:R-:W-:-:S04]  /*0290*/  IMAD R19, R19, R14, RZ ;  /* 0x0000000e13137224 */ /* 0x000fc800078e02ff */
[----:B-1----:R-:W-:-:S07]  /*02a0*/  IMAD.HI.U32 R19, R9, R19, R8 ;  /* 0x0000001309137227 */ /* 0x002fce00078e0008 */
.L_x_281:
[----:B0-----:R-:W-:Y:S02]  /*02b0*/  IABS R8, R3 ;  /* 0x0000000300087213 */ /* 0x001fe40000000000 */
[----:B------:R-:W-:Y:S02]  /*02c0*/  IABS R9, R22 ;  /* 0x0000001600097213 */ /* 0x000fe40000000000 */
[----:B------:R-:W-:-:S03]  /*02d0*/  IADD3 R10, PT, PT, RZ, -R8, RZ ;  /* 0x80000008ff0a7210 */ /* 0x000fc60007ffe0ff */
        /* <DEDUP_REMOVED lines=8> */
[----:B------:R-:W-:Y:S02]  /*0360*/  ISETP.GE.AND P3, PT, R9, RZ, PT ;  /* 0x000000ff0900720c */ /* 0x000fe40003f66270 */
[----:B------:R-:W-:-:S05]  /*0370*/  MOV R9, R21 ;  /* 0x0000001500097202 */ /* 0x000fca0000000f00 */
[----:B------:R-:W-:-:S06]  /*0380*/  @P1 IADD3 R8, PT, PT, R8, 0x1, RZ ;  /* 0x0000000108081810 */ /* 0x000fcc0007ffe0ff */
[----:B------:R-:W-:-:S04]  /*0390*/  @!P3 IADD3 R8, PT, PT, -R8, RZ, RZ ;  /* 0x000000ff0808b210 */ /* 0x000fc80007ffe1ff */
[----:B------:R-:W-:Y:S02]  /*03a0*/  SEL R13, R20, R8, !P0 ;  /* 0x00000008140d7207 */ /* 0x000fe40004000000 */
[----:B------:R-:W-:Y:S02]  /*03b0*/  MOV R8, R4 ;  /* 0x0000000400087202 */ /* 0x000fe40000000f00 */
[--C-:B------:R-:W-:Y:S01]  /*03c0*/  SHF.R.S32.HI R12, RZ, 0x1f, R13.reuse ;  /* 0x0000001fff0c7819 */ /* 0x100fe2000001140d */
[----:B------:R-:W-:Y:S02]  /*03d0*/  IMAD.MOV R23, RZ, RZ, -R13 ;  /* 0x000000ffff177224 */ /* 0x000fe400078e0a0d */
[----:B------:R-:W-:-:S04]  /*03e0*/  IMAD.WIDE.U32 R10, R13, UR6, R8 ;  /* 0x000000060d0a7c25 */ /* 0x000fc8000f8e0008 */
[----:B------:R-:W-:Y:S02]  /*03f0*/  IMAD R23, R3, R23, R22 ;  /* 0x0000001703177224 */ /* 0x000fe400078e0216 */
[----:B------:R-:W-:-:S03]  /*0400*/  IMAD R12, R12, UR6, RZ ;  /* 0x000000060c0c7c24 */ /* 0x000fc6000f8e02ff */
[----:B------:R-:W-:Y:S01]  /*0410*/  SHF.L.U32 R9, R23, 0x1, RZ ;  /* 0x0000000117097819 */ /* 0x000fe200000006ff */
[----:B------:R-:W-:-:S03]  /*0420*/  IMAD R12, R13, UR7, R12 ;  /* 0x000000070d0c7c24 */ /* 0x000fc6000f8e020c */
[----:B------:R-:W-:Y:S02]  /*0430*/  SHF.R.S32.HI R13, RZ, 0x1f, R9 ;  /* 0x0000001fff0d7819 */ /* 0x000fe40000011409 */
[----:B------:R-:W-:Y:S01]  /*0440*/  IADD3 R24, P1, PT, R9, R10, RZ ;  /* 0x0000000a09187210 */ /* 0x000fe20007f3e0ff */
[----:B------:R-:W-:-:S03]  /*0450*/  IMAD.WIDE R8, R23, 0x2, R16 ;  /* 0x0000000217087825 */ /* 0x000fc600078e0210 */
[----:B------:R-:W-:Y:S02]  /*0460*/  IADD3.X R11, PT, PT, R13, R11, R12, P1, !PT ;  /* 0x0000000b0d0b7210 */ /* 0x000fe40000ffe40c */
[C---:B------:R-:W-:Y:S01]  /*0470*/  LEA R10, P1, R24.reuse, UR8, 0x1 ;  /* 0x00000008180a7c11 */ /* 0x040fe2000f8208ff */
[----:B------:R-:W-:Y:S01]  /*0480*/  IMAD.WIDE R12, R3, 0x2, R8 ;  /* 0x00000002030c7825 */ /* 0x000fe200078e0208 */
[----:B------:R-:W2:Y:S02]  /*0490*/  LDG.E.U16.CONSTANT R23, desc[UR14][R8.64] ;  /* 0x0000000e08177981 */ /* 0x000ea4000c1e9500 */
[----:B------:R-:W-:-:S03]  /*04a0*/  LEA.HI.X R11, R24, UR9, R11, 0x1, P1 ;  /* 0x00000009180b7c11 */ /* 0x000fc600088f0c0b */
[----:B------:R-:W3:Y:S04]  /*04b0*/  LDG.E.U16.CONSTANT R12, desc[UR14][R12.64] ;  /* 0x0000000e0c0c7981 */ /* 0x000ee8000c1e9500 */
[----:B------:R-:W4:Y:S04]  /*04c0*/  LDG.E.U16 R24, desc[UR14][R10.64] ;  /* 0x0000000e0a187981 */ /* 0x000f28000c1e1500 */
[----:B------:R-:W5:Y:S01]  /*04d0*/  LDG.E.U16 R25, desc[UR14][R10.64+0x2] ;  /* 0x0000020e0a197981 */ /* 0x000f62000c1e1500 */
[----:B------:R-:W-:-:S05]  /*04e0*/  IMAD.IADD R22, R18, 0x1, R22 ;  /* 0x0000000112167824 */ /* 0x000fca00078e0216 */
        /* <DEDUP_REMOVED lines=22> */
.L_x_280:
[----:B------:R-:W-:Y:S05]  /*0650*/  BSYNC.RECONVERGENT B0 ;  /* 0x0000000000007941 */ /* 0x000fea0003800200 */
.L_x_279:
        /* <DEDUP_REMOVED lines=15> */
[----:B-1----:R-:W-:-:S06]  /*0750*/  IADD3 R5, PT, PT, R4, 0xffffffe, RZ ;  /* 0x0ffffffe04057810 */ /* 0x002fcc0007ffe0ff */
        /* <DEDUP_REMOVED lines=20> */
.L_x_282:
[----:B0-----:R-:W-:-:S07]  /*08a0*/  MOV R9, 0x8c0 ;  /* 0x000008c000097802 */ /* 0x001fce0000000f00 */
[----:B------:R-:W-:Y:S05]  /*08b0*/  CALL.REL.NOINC `($__internal_2_$__cuda_sm20_div_s64) ;  /* 0x0000001000d07944 */ /* 0x000fea0003c00000 */
        /* <DEDUP_REMOVED lines=10> */
.L_x_283:
        /* <DEDUP_REMOVED lines=16> */
[----:B------:R-:W-:Y:S01]  /*0a60*/  IMAD.IADD R4, R2, 0x1, R5 ;  /* 0x0000000102047824 */ /* 0x000fe200078e0205 */
[----:B------:R-:W-:Y:S01]  /*0a70*/  ISETP.NE.U32.AND P2, PT, R5, RZ, PT ;  /* 0x000000ff0500720c */ /* 0x000fe20003f45070 */
[----:B------:R-:W-:-:S02]  /*0a80*/  UIMAD UR11, UR5, UR12, URZ ;  /* 0x0000000c050b72a4 */ /* 0x000fc4000f8e02ff */
[----:B------:R-:W-:Y:S01]  /*0a90*/  UIMAD.WIDE.U32 UR8, UR4, UR12, UR8 ;  /* 0x0000000c040872a5 */ /* 0x000fe2000f8e0008 */
[----:B------:R-:W-:Y:S01]  /*0aa0*/  ISETP.GE.U32.AND P0, PT, R4, R3, PT ;  /* 0x000000030400720c */ /* 0x000fe20003f06070 */
[----:B------:R-:W-:Y:S01]  /*0ab0*/  UIMAD UR7, UR7, UR4, UR11 ;  /* 0x00000004070772a4 */ /* 0x000fe2000f8e020b */
[----:B0-----:R-:W-:Y:S01]  /*0ac0*/  VIMNMX.U32 R11, PT, PT, R3, R4, !PT ;  /* 0x00000004030b7248 */ /* 0x001fe20007fe0000 */
[----:B------:R-:W-:Y:S02]  /*0ad0*/  UIMAD UR11, UR6, UR13, URZ ;  /* 0x0000000d060b72a4 */ /* 0x000fe4000f8e02ff */
[----:B------:R-:W-:Y:S02]  /*0ae0*/  UIADD3 UR9, UPT, UPT, UR9, UR7, URZ ;  /* 0x0000000709097290 */ /* 0x000fe4000fffe0ff */
[----:B------:R-:W-:Y:S01]  /*0af0*/  USHF.R.S32.HI UR7, URZ, 0x1f, UR13 ;  /* 0x0000001fff077899 */ /* 0x000fe2000801140d */
[----:B-1----:R-:W0:Y:S01]  /*0b00*/  MUFU.RCP R12, R12 ;  /* 0x0000000c000c7308 */ /* 0x002e220000001000 */
[----:B------:R-:W-:-:S02]  /*0b10*/  UIMAD.WIDE.U32 UR8, UR10, UR13, UR8 ;  /* 0x0000000d0a0872a5 */ /* 0x000fc4000f8e0008 */
[----:B------:R-:W-:-:S04]  /*0b20*/  UIMAD UR7, UR7, UR10, UR11 ;  /* 0x0000000a070772a4 */ /* 0x000fc8000f8e020b */
[----:B------:R-:W-:Y:S01]  /*0b30*/  UIADD3 UR7, UPT, UPT, UR9, UR7, URZ ;  /* 0x0000000709077290 */ /* 0x000fe2000fffe0ff */
[----:B0-----:R-:W-:-:S04]  /*0b40*/  IADD3 R8, PT, PT, R12, 0xffffffe, RZ ;  /* 0x0ffffffe0c087810 */ /* 0x001fc80007ffe0ff */
[----:B------:R0:W1:Y:S02]  /*0b50*/  F2I.FTZ.U32.TRUNC.NTZ R9, R8 ;  /* 0x0000000800097305 */ /* 0x000064000021f000 */
[----:B0-----:R-:W-:Y:S01]  /*0b60*/  HFMA2 R8, -RZ, RZ, 0, 0 ;  /* 0x00000000ff087431 */ /* 0x001fe200000001ff */
[----:B-1----:R-:W-:-:S05]  /*0b70*/  IADD3 R10, PT, PT, RZ, -R9, RZ ;  /* 0x80000009ff0a7210 */ /* 0x002fca0007ffe0ff */
        /* <DEDUP_REMOVED lines=10> */
[----:B------:R-:W-:Y:S01]  /*0c20*/  @P0 IADD3 R4, PT, PT, R4, -R5, RZ ;  /* 0x8000000504040210 */ /* 0x000fe20007ffe0ff */
[----:B------:R-:W-:-:S03]  /*0c30*/  @P0 VIADD R11, R11, 0x1 ;  /* 0x000000010b0b0836 */ /* 0x000fc60000000000 */
[----:B------:R-:W-:-:S13]  /*0c40*/  ISETP.GE.U32.AND P1, PT, R4, R5, PT ;  /* 0x000000050400720c */ /* 0x000fda0003f26070 */
[----:B------:R-:W-:Y:S02]  /*0c50*/  @P1 IADD3 R11, PT, PT, R11, 0x1, RZ ;  /* 0x000000010b0b1810 */ /* 0x000fe40007ffe0ff */
[----:B------:R-:W-:Y:S02]  /*0c60*/  @!P2 LOP3.LUT R11, RZ, R5, RZ, 0x33, !PT ;  /* 0x00000005ff0ba212 */ /* 0x000fe400078e33ff */
[----:B-----5:R-:W-:Y:S02]  /*0c70*/  LEA R14, P1, R8, UR18, 0x1 ;  /* 0x00000012080e7c11 */ /* 0x020fe4000f8208ff */
[----:B------:R-:W-:Y:S01]  /*0c80*/  IADD3 R4, PT, PT, R10, R11, RZ ;  /* 0x0000000b0a047210 */ /* 0x000fe20007ffe0ff */
[----:B------:R-:W-:Y:S01]  /*0c90*/  IMAD.U32 R11, RZ, RZ, UR9 ;  /* 0x00000009ff0b7e24 */ /* 0x000fe2000f8e00ff */
[----:B------:R-:W-:Y:S02]  /*0ca0*/  MOV R10, UR8 ;  /* 0x00000008000a7c02 */ /* 0x000fe40008000f00 */
[----:B------:R-:W-:-:S02]  /*0cb0*/  LOP3.LUT R13, R4, 0x3, RZ, 0xc0, !PT ;  /* 0x00000003040d7812 */ /* 0x000fc400078ec0ff */
[----:B------:R-:W-:Y:S02]  /*0cc0*/  MOV R11, UR7 ;  /* 0x00000007000b7c02 */ /* 0x000fe40008000f00 */
[----:B------:R-:W-:Y:S02]  /*0cd0*/  ISETP.NE.AND P0, PT, R13, 0x3, PT ;  /* 0x000000030d00780c */ /* 0x000fe40003f05270 */
[----:B------:R-:W-:Y:S02]  /*0ce0*/  LEA R12, P2, R10, UR20, 0x1 ;  /* 0x000000140a0c7c11 */ /* 0x000fe4000f8408ff */
[----:B------:R-:W-:Y:S02]  /*0cf0*/  LEA.HI.X R15, R8, UR19, R9, 0x1, P1 ;  /* 0x00000013080f7c11 */ /* 0x000fe400088f0c09 */
[----:B------:R-:W-:-:S07]  /*0d00*/  LEA.HI.X R13, R10, UR21, R11, 0x1, P2 ;  /* 0x000000150a0d7c11 */ /* 0x000fce00090f0c0b */
[----:B------:R-:W-:Y:S05]  /*0d10*/  @!P0 BRA `(.L_x_287) ;  /* 0x0000000000cc8947 */ /* 0x000fea0003800000 */
[----:B------:R-:W0:Y:S01]  /*0d20*/  LDCU.64 UR8, c[0x0][0x3a0] ;  /* 0x00007400ff0877ac */ /* 0x000e220008000a00 */
[----:B------:R-:W-:Y:S01]  /*0d30*/  IADD3 R10, PT, PT, R4, 0x1, RZ ;  /* 0x00000001040a7810 */ /* 0x000fe20007ffe0ff */
[----:B------:R-:W-:Y:S01]  /*0d40*/  IMAD.WIDE.U32 R8, R2, 0x2, R6 ;  /* 0x0000000202087825 */ /* 0x000fe200078e0006 */
[----:B------:R-:W-:Y:S02]  /*0d50*/  BSSY.RECONVERGENT B2, `(.L_x_287) ;  /* 0x000002f000027945 */ /* 0x000fe40003800200 */
[----:B------:R-:W-:Y:S01]  /*0d60*/  LOP3.LUT R28, R10, 0x3, RZ, 0xc0, !PT ;  /* 0x000000030a1c7812 */ /* 0x000fe200078ec0ff */
[----:B------:R-:W-:-:S04]  /*0d70*/  IMAD.WIDE.U32 R6, R2, 0x4, RZ ;  /* 0x0000000402067825 */ /* 0x000fc800078e00ff */
[----:B------:R-:W-:Y:S02]  /*0d80*/  IMAD.MOV R10, RZ, RZ, -R28 ;  /* 0x000000ffff0a7224 */ /* 0x000fe400078e0a1c */
[----:B------:R-:W-:Y:S01]  /*0d90*/  IMAD R28, R28, R5, R2 ;  /* 0x000000051c1c7224 */ /* 0x000fe200078e0202 */
[----:B0-----:R-:W-:-:S04]  /*0da0*/  IADD3 R8, P0, PT, R8, UR8, RZ ;  /* 0x0000000808087c10 */ /* 0x001fc8000ff1e0ff */
[----:B------:R-:W-:-:S09]  /*0db0*/  IADD3.X R9, PT, PT, R9, UR9, RZ, P0, !PT ;  /* 0x0000000909097c10 */ /* 0x000fd200087fe4ff */
.L_x_288:
[----:B------:R-:W-:Y:S01]  /*0dc0*/  IADD3 R20, P0, PT, R6, R14, RZ ;  /* 0x0000000e06147210 */ /* 0x000fe20007f1e0ff */
[----:B------:R-:W-:Y:S01]  /*0dd0*/  IMAD.WIDE.U32 R18, R3, 0x2, R8 ;  /* 0x0000000203127825 */ /* 0x000fe200078e0008 */
[----:B------:R0:W2:Y:S02]  /*0de0*/  LDG.E.U16.CONSTANT R11, desc[UR14][R8.64] ;  /* 0x0000000e080b7981 */ /* 0x0000a4000c1e9500 */
[----:B------:R-:W-:-:S03]  /*0df0*/  IADD3.X R21, PT, PT, R7, R15, RZ, P0, !PT ;  /* 0x0000000f07157210 */ /* 0x000fc600007fe4ff */
[----:B------:R-:W3:Y:S04]  /*0e00*/  LDG.E.U16.CONSTANT R18, desc[UR14][R18.64] ;  /* 0x0000000e12127981 */ /* 0x000ee8000c1e9500 */
[----:B------:R-:W4:Y:S04]  /*0e10*/  LDG.E.U16 R22, desc[UR14][R20.64] ;  /* 0x0000000e14167981 */ /* 0x000f28000c1e1500 */
[----:B------:R-:W5:Y:S01]  /*0e20*/  LDG.E.U16 R23, desc[UR14][R20.64+0x2] ;  /* 0x0000020e14177981 */ /* 0x000f62000c1e1500 */
[----:B------:R-:W-:Y:S02]  /*0e30*/  VIADD R10, R10, 0x1 ;  /* 0x000000010a0a7836 */ /* 0x000fe40000000000 */
[----:B0-----:R-:W-:-:S04]  /*0e40*/  IMAD.WIDE.U32 R8, R5, 0x2, R8 ;  /* 0x0000000205087825 */ /* 0x001fc800078e0008 */
        /* <DEDUP_REMOVED lines=17> */
[----:B------:R-:W-:-:S04]  /*0f60*/  IADD3 R18, P0, PT, R6, R14, RZ ;  /* 0x0000000e06127210 */ /* 0x000fc80007f1e0ff */
[----:B------:R-:W-:Y:S02]  /*0f70*/  F2FP.F16.F32.PACK_AB R22, RZ, R19 ;  /* 0x00000013ff16723e */ /* 0x000fe400000000ff */
[C---:B------:R-:W-:Y:S02]  /*0f80*/  IADD3.X R19, PT, PT, R7.reuse, R15, RZ, P0, !PT ;  /* 0x0000000f07137210 */ /* 0x040fe400007fe4ff */
[----:B------:R-:W-:Y:S02]  /*0f90*/  IADD3 R20, P0, PT, R6, R12, RZ ;  /* 0x0000000c06147210 */ /* 0x000fe40007f1e0ff */
[----:B------:R-:W-:Y:S01]  /*0fa0*/  PRMT R23, R22, 0x7610, R23 ;  /* 0x0000761016177816 */ /* 0x000fe20000000017 */
[----:B------:R-:W-:Y:S01]  /*0fb0*/  STG.E.U16 desc[UR14][R18.64], R11 ;  /* 0x0000000b12007986 */ /* 0x000fe2000c10150e */
[----:B------:R-:W-:-:S03]  /*0fc0*/  IADD3.X R21, PT, PT, R7, R13, RZ, P0, !PT ;  /* 0x0000000d07157210 */ /* 0x000fc600007fe4ff */
[----:B------:R0:W-:Y:S04]  /*0fd0*/  STG.E.U16 desc[UR14][R18.64+0x2], R22 ;  /* 0x0000021612007986 */ /* 0x0001e8000c10150e */
[----:B------:R1:W-:Y:S01]  /*0fe0*/  STG.E.U16 desc[UR14][R20.64+0x2], R23 ;  /* 0x0000021714007986 */ /* 0x0003e2000c10150e */
[----:B0-----:R-:W-:-:S05]  /*0ff0*/  PRMT R19, R11, 0x7610, R19 ;  /* 0x000076100b137816 */ /* 0x001fca0000000013 */
[----:B------:R1:W-:Y:S01]  /*1000*/  STG.E.U16 desc[UR14][R20.64], R19 ;  /* 0x0000001314007986 */ /* 0x0003e2000c10150e */
[----:B------:R-:W-:Y:S01]  /*1010*/  ISETP.NE.AND P0, PT, R10, RZ, PT ;  /* 0x000000ff0a00720c */ /* 0x000fe20003f05270 */
[----:B------:R-:W-:-:S12]  /*1020*/  IMAD.WIDE.U32 R6, R5, 0x4, R6 ;  /* 0x0000000405067825 */ /* 0x000fd800078e0006 */
[----:B-1----:R-:W-:Y:S05]  /*1030*/  @P0 BRA `(.L_x_288) ;  /* 0xfffffffc00600947 */ /* 0x002fea000383ffff */
[----:B------:R-:W-:Y:S05]  /*1040*/  BSYNC.RECONVERGENT B2 ;  /* 0x0000000000027941 */ /* 0x000fea0003800200 */
.L_x_287:
[----:B------:R-:W-:Y:S05]  /*1050*/  BSYNC.RECONVERGENT B1 ;  /* 0x0000000000017941 */ /* 0x000fea0003800200 */
.L_x_286:
[----:B------:R-:W-:-:S13]  /*1060*/  ISETP.GE.U32.AND P0, PT, R4, 0x3, PT ;  /* 0x000000030400780c */ /* 0x000fda0003f06070 */
[----:B------:R-:W-:Y:S05]  /*1070*/  @!P0 BRA `(.L_x_285) ;  /* 0x0000000800508947 */ /* 0x000fea0003800000 */
[C---:B------:R-:W-:Y:S01]  /*1080*/  SHF.L.U32 R10, R28.reuse, 0x1, RZ ;  /* 0x000000011c0a7819 */ /* 0x040fe200000006ff */
[C---:B------:R-:W-:Y:S01]  /*1090*/  IMAD R9, R5.reuse, 0x3, R28 ;  /* 0x0000000305097824 */ /* 0x040fe200078e021c */
[----:B------:R-:W-:Y:S02]  /*10a0*/  IADD3 R6, PT, PT, R28, R5, RZ ;  /* 0x000000051c067210 */ /* 0x000fe40007ffe0ff */
[C---:B------:R-:W-:Y:S01]  /*10b0*/  LEA R4, R5.reuse, R28, 0x1 ;  /* 0x0000001c05047211 */ /* 0x040fe200078e08ff */
[C-C-:B------:R-:W-:Y:S01]  /*10c0*/  IMAD R8, R5.reuse, 0x4, R10.reuse ;  /* 0x0000000405087824 */ /* 0x140fe200078e020a */
[----:B------:R-:W-:Y:S01]  /*10d0*/  SHF.L.U32 R11, R6, 0x1, RZ ;  /* 0x00000001060b7819 */ /* 0x000fe200000006ff */
[----:B------:R-:W-:-:S07]  /*10e0*/  IMAD R7, R5, 0x6, R10 ;  /* 0x0000000605077824 */ /* 0x000fce00078e020a */
.L_x_289:
[----:B-1----:R-:W-:-:S04]  /*10f0*/  IMAD.WIDE.U32 R20, R28, 0x2, R16 ;  /* 0x000000021c147825 */ /* 0x002fc800078e0010 */
[----:B------:R-:W-:Y:S01]  /*1100*/  IMAD.WIDE.U32 R26, R10, 0x2, R14 ;  /* 0x000000020a1a7825 */ /* 0x000fe200078e000e */
[----:B------:R-:W2:Y:S03]  /*1110*/  LDG.E.U16.CONSTANT R22, desc[UR14][R20.64] ;  /* 0x0000000e14167981 */ /* 0x000ea6000c1e9500 */
[----:B------:R-:W-:Y:S01]  /*1120*/  IMAD.WIDE.U32 R18, R3, 0x2, R20 ;  /* 0x0000000203127825 */ /* 0x000fe200078e0014 */
[----:B------:R-:W3:Y:S04]  /*1130*/  LDG.E.U16 R23, desc[UR14][R26.64] ;  /* 0x0000000e1a177981 */ /* 0x000ee8000c1e1500 */
[----:B------:R-:W4:Y:S04]  /*1140*/  LDG.E.U16 R25, desc[UR14][R26.64+0x2] ;  /* 0x0000020e1a197981 */ /* 0x000f28000c1e1500 */
[----:B------:R-:W5:Y:S01]  /*1150*/  LDG.E.U16.CONSTANT R18, desc[UR14][R18.64] ;  /* 0x0000000e12127981 */ /* 0x000f62000c1e9500 */
[----:B--2---:R-:W-:-:S02]  /*1160*/  HADD2.F32 R22, -RZ, R22.H0_H0 ;  /* 0x20000016ff167230 */ /* 0x004fc40000004100 */
        /* <DEDUP_REMOVED lines=14> */
[----:B------:R-:W-:Y:S01]  /*1250*/  HADD2.F32 R19, -RZ, R18.H1_H1 ;  /* 0x30000012ff137230 */ /* 0x000fe20000004100 */
[----:B------:R-:W-:-:S04]  /*1260*/  PRMT R21, R18, 0x7610, R21 ;  /* 0x0000761012157816 */ /* 0x000fc80000000015 */
[----:B------:R-:W-:Y:S01]  /*1270*/  FADD.FTZ R19, R19, R20 ;  /* 0x0000001413137221 */ /* 0x000fe20000010000 */
[----:B------:R0:W-:Y:S04]  /*1280*/  STG.E.U16 desc[UR14][R26.64], R21 ;  /* 0x000000151a007986 */ /* 0x0001e8000c10150e */
[----:B------:R-:W-:Y:S01]  /*1290*/  F2FP.F16.F32.PACK_AB R19, RZ, R19 ;  /* 0x00000013ff13723e */ /* 0x000fe200000000ff */
[----:B------:R-:W-:Y:S01]  /*12a0*/  IMAD.WIDE.U32 R22, R10, 0x2, R12 ;  /* 0x000000020a167825 */ /* 0x000fe200078e000c */
[----:B------:R-:W-:Y:S02]  /*12b0*/  PRMT R25, R18, 0x7610, R25 ;  /* 0x0000761012197816 */ /* 0x000fe40000000019 */
[----:B------:R-:W-:Y:S01]  /*12c0*/  PRMT R24, R19, 0x7610, R24 ;  /* 0x0000761013187816 */ /* 0x000fe20000000018 */
[----:B0-----:R-:W-:Y:S01]  /*12d0*/  IMAD.WIDE.U32 R20, R6, 0x2, R16 ;  /* 0x0000000206147825 */ /* 0x001fe200078e0010 */
[----:B------:R0:W-:Y:S04]  /*12e0*/  STG.E.U16 desc[UR14][R26.64+0x2], R19 ;  /* 0x000002131a007986 */ /* 0x0001e8000c10150e */
[----:B------:R-:W-:Y:S04]  /*12f0*/  STG.E.U16 desc[UR14][R22.64], R25 ;  /* 0x0000001916007986 */ /* 0x000fe8000c10150e */
[----:B------:R1:W-:Y:S01]  /*1300*/  STG.E.U16 desc[UR14][R22.64+0x2], R24 ;  /* 0x0000021816007986 */ /* 0x0003e2000c10150e */
[----:B0-----:R-:W-:-:S03]  /*1310*/  IMAD.WIDE.U32 R18, R3, 0x2, R20 ;  /* 0x0000000203127825 */ /* 0x001fc600078e0014 */
[----:B------:R-:W2:Y:S04]  /*1320*/  LDG.E.U16.CONSTANT R20, desc[UR14][R20.64] ;  /* 0x0000000e14147981 */ /* 0x000ea8000c1e9500 */
[----:B------:R-:W3:Y:S01]  /*1330*/  LDG.E.U16.CONSTANT R18, desc[UR14][R18.64] ;  /* 0x0000000e12127981 */ /* 0x000ee2000c1e9500 */
[----:B-1----:R-:W-:-:S05]  /*1340*/  IMAD.WIDE.U32 R24, R11, 0x2, R14 ;  /* 0x000000020b187825 */ /* 0x002fca00078e000e */
[----:B------:R-:W4:Y:S04]  /*1350*/  LDG.E.U16 R29, desc[UR14][R24.64] ;  /* 0x0000000e181d7981 */ /* 0x000f28000c1e1500 */
[----:B------:R-:W5:Y:S01]  /*1360*/  LDG.E.U16 R19, desc[UR14][R24.64+0x2] ;  /* 0x0000020e18137981 */ /* 0x000f62000c1e1500 */
[----:B--2---:R-:W-:Y:S02]  /*1370*/  HADD2.F32 R26, -RZ, R20.H0_H0 ;  /* 0x20000014ff1a7230 */ /* 0x004fe40000004100 */
[----:B---3--:R-:W-:Y:S02]  /*1380*/  HADD2.F32 R27, -RZ, R18.H0_H0 ;  /* 0x20000012ff1b7230 */ /* 0x008fe40000004100 */
[----:B----4-:R-:W-:Y:S02]  /*1390*/  HADD2.F32 R29, -RZ, R29.H0_H0 ;  /* 0x2000001dff1d7230 */ /* 0x010fe40000004100 */
[----:B-----5:R-:W-:-:S03]  /*13a0*/  HADD2.F32 R18, -RZ, R19.H0_H0 ;  /* 0x20000013ff127230 */ /* 0x020fc60000004100 */
[----:B------:R-:W-:Y:S02]  /*13b0*/  FMUL.FTZ R22, R29, R26 ;  /* 0x0000001a1d167220 */ /* 0x000fe40000410000 */
[----:B------:R-:W-:-:S05]  /*13c0*/  FMUL.FTZ R23, R18, R27 ;  /* 0x0000001b12177220 */ /* 0x000fca0000410000 */
[----:B------:R-:W-:Y:S01]  /*13d0*/  F2FP.F16.F32.PACK_AB R22, R23, R22 ;  /* 0x000000161716723e */ /* 0x000fe200000000ff */
[----:B------:R-:W-:-:S04]  /*13e0*/  FMUL.FTZ R21, R26, R18 ;  /* 0x000000121a157220 */ /* 0x000fc80000410000 */
[--C-:B------:R-:W-:Y:S02]  /*13f0*/  HADD2.F32 R20, -RZ, R22.reuse.H0_H0 ;  /* 0x20000016ff147230 */ /* 0x100fe40000004100 */
[----:B------:R-:W-:Y:S02]  /*1400*/  HADD2.F32 R19, -RZ, R22.H1_H1 ;  /* 0x30000016ff137230 */ /* 0x000fe40000004100 */
[----:B------:R-:W-:-:S03]  /*1410*/  FMUL.FTZ R27, R29, R27 ;  /* 0x0000001b1d1b7220 */ /* 0x000fc60000410000 */
[----:B------:R-:W-:Y:S02]  /*1420*/  FADD.FTZ R18, R20, -R19 ;  /* 0x8000001314127221 */ /* 0x000fe40000010000 */
[----:B------:R-:W-:-:S03]  /*1430*/  F2FP.F16.F32.PACK_AB R27, RZ, R27 ;  /* 0x0000001bff1b723e */ /* 0x000fc600000000ff */
[----:B------:R-:W-:Y:S02]  /*1440*/  F2FP.F16.F32.PACK_AB R18, R21, R18 ;  /* 0x000000121512723e */ /* 0x000fe400000000ff */
[----:B------:R-:W-:-:S03]  /*1450*/  HADD2.F32 R20, -RZ, R27.H0_H0 ;  /* 0x2000001bff147230 */ /* 0x000fc60000004100 */
[----:B------:R-:W-:Y:S01]  /*1460*/  HADD2.F32 R19, -RZ, R18.H1_H1 ;  /* 0x30000012ff137230 */ /* 0x000fe20000004100 */
[----:B------:R-:W-:-:S04]  /*1470*/  PRMT R21, R18, 0x7610, R21 ;  /* 0x0000761012157816 */ /* 0x000fc80000000015 */
[----:B------:R-:W-:Y:S01]  /*1480*/  FADD.FTZ R19, R19, R20 ;  /* 0x0000001413137221 */ /* 0x000fe20000010000 */
[----:B------:R0:W-:Y:S01]  /*1490*/  STG.E.U16 desc[UR14][R24.64], R21 ;  /* 0x0000001518007986 */ /* 0x0001e2000c10150e */
[----:B------:R-:W-:-:S03]  /*14a0*/  IMAD.WIDE.U32 R22, R11, 0x2, R12 ;  /* 0x000000020b167825 */ /* 0x000fc600078e000c */
[----:B------:R-:W-:Y:S02]  /*14b0*/  F2FP.F16.F32.PACK_AB R19, RZ, R19 ;  /* 0x00000013ff13723e */ /* 0x000fe400000000ff */
[----:B------:R-:W-:Y:S01]  /*14c0*/  PRMT R27, R18, 0x7610, R27 ;  /* 0x00007610121b7816 */ /* 0x000fe2000000001b */
[----:B0-----:R-:W-:Y:S02]  /*14d0*/  IMAD.WIDE.U32 R20, R4, 0x2, R16 ;  /* 0x0000000204147825 */ /* 0x001fe400078e0010 */
[----:B------:R0:W-:Y:S04]  /*14e0*/  STG.E.U16 desc[UR14][R24.64+0x2], R19 ;  /* 0x0000021318007986 */ /* 0x0001e8000c10150e */
[----:B------:R1:W-:Y:S01]  /*14f0*/  STG.E.U16 desc[UR14][R22.64], R27 ;  /* 0x0000001b16007986 */ /* 0x0003e2000c10150e */
[----:B0-----:R-:W-:Y:S01]  /*1500*/  PRMT R25, R19, 0x7610, R25 ;  /* 0x0000761013197816 */ /* 0x001fe20000000019 */
[----:B------:R-:W-:-:S02]  /*1510*/  IMAD.WIDE.U32 R18, R3, 0x2, R20 ;  /* 0x0000000203127825 */ /* 0x000fc400078e0014 */
[----:B------:R-:W2:Y:S02]  /*1520*/  LDG.E.U16.CONSTANT R20, desc[UR14][R20.64] ;  /* 0x0000000e14147981 */ /* 0x000ea4000c1e9500 */
[----:B-1----:R-:W-:Y:S02]  /*1530*/  IMAD.WIDE.U32 R26, R8, 0x2, R14 ;  /* 0x00000002081a7825 */ /* 0x002fe400078e000e */
[----:B------:R0:W-:Y:S04]  /*1540*/  STG.E.U16 desc[UR14][R22.64+0x2], R25 ;  /* 0x0000021916007986 */ /* 0x0001e8000c10150e */
[----:B------:R-:W0:Y:S04]  /*1550*/  LDG.E.U16.CONSTANT R18, desc[UR14][R18.64] ;  /* 0x0000000e12127981 */ /* 0x000e28000c1e9500 */
[----:B------:R-:W3:Y:S04]  /*1560*/  LDG.E.U16 R29, desc[UR14][R26.64] ;  /* 0x0000000e1a1d7981 */ /* 0x000ee8000c1e1500 */
[----:B------:R-:W4:Y:S01]  /*1570*/  LDG.E.U16 R19, desc[UR14][R26.64+0x2] ;  /* 0x0000020e1a137981 */ /* 0x000f22000c1e1500 */
[----:B--2---:R-:W-:-:S02]  /*1580*/  HADD2.F32 R24, -RZ, R20.H0_H0 ;  /* 0x20000014ff187230 */ /* 0x004fc40000004100 */
[----:B0-----:R-:W-:Y:S02]  /*1590*/  HADD2.F32 R25, -RZ, R18.H0_H0 ;  /* 0x20000012ff197230 */ /* 0x001fe40000004100 */
[----:B---3--:R-:W-:Y:S02]  /*15a0*/  HADD2.F32 R29, -RZ, R29.H0_H0 ;  /* 0x2000001dff1d7230 */ /* 0x008fe40000004100 */
[----:B----4-:R-:W-:-:S03]  /*15b0*/  HADD2.F32 R18, -RZ, R19.H0_H0 ;  /* 0x20000013ff127230 */ /* 0x010fc60000004100 */
        /* <DEDUP_REMOVED lines=15> */
[----:B------:R-:W-:Y:S01]  /*16b0*/  IMAD.WIDE.U32 R24, R8, 0x2, R12 ;  /* 0x0000000208187825 */ /* 0x000fe200078e000c */
[----:B------:R-:W-:Y:S02]  /*16c0*/  PRMT R23, R20, 0x7610, R23 ;  /* 0x0000761014177816 */ /* 0x000fe40000000017 */
[----:B------:R-:W-:Y:S01]  /*16d0*/  F2FP.F16.F32.PACK_AB R21, RZ, R18 ;  /* 0x00000012ff15723e */ /* 0x000fe200000000ff */
[----:B0-----:R-:W-:-:S04]  /*16e0*/  IMAD.WIDE.U32 R18, R9, 0x2, R16 ;  /* 0x0000000209127825 */ /* 0x001fc800078e0010 */
[----:B------:R-:W-:Y:S04]  /*16f0*/  STG.E.U16 desc[UR14][R26.64+0x2], R21 ;  /* 0x000002151a007986 */ /* 0x000fe8000c10150e */
[----:B------:R0:W-:Y:S04]  /*1700*/  STG.E.U16 desc[UR14][R24.64+0x2], R21 ;  /* 0x0000021518007986 */ /* 0x0001e8000c10150e */
[----:B------:R1:W-:Y:S01]  /*1710*/  STG.E.U16 desc[UR14][R24.64], R23 ;  /* 0x0000001718007986 */ /* 0x0003e2000c10150e */
[----:B0-----:R-:W-:-:S03]  /*1720*/  IMAD.WIDE.U32 R20, R3, 0x2, R18 ;  /* 0x0000000203147825 */ /* 0x001fc600078e0012 */
[----:B------:R-:W2:Y:S01]  /*1730*/  LDG.E.U16.CONSTANT R18, desc[UR14][R18.64] ;  /* 0x0000000e12127981 */ /* 0x000ea2000c1e9500 */
[----:B-1----:R-:W-:-:S03]  /*1740*/  IMAD.WIDE.U32 R22, R7, 0x2, R14 ;  /* 0x0000000207167825 */ /* 0x002fc600078e000e */
[----:B------:R-:W3:Y:S04]  /*1750*/  LDG.E.U16.CONSTANT R20, desc[UR14][R20.64] ;  /* 0x0000000e14147981 */ /* 0x000ee8000c1e9500 */
[----:B------:R-:W4:Y:S04]  /*1760*/  LDG.E.U16 R29, desc[UR14][R22.64] ;  /* 0x0000000e161d7981 */ /* 0x000f28000c1e1500 */
        /* <DEDUP_REMOVED lines=9> */
[----:B------:R-:W-:Y:S01]  /*1800*/  LEA R6, R5, R6, 0x2 ;  /* 0x0000000605067211 */ /* 0x000fe200078e10ff */
[----:B--2---:R-:W-:Y:S02]  /*1810*/  HADD2.F32 R26, -RZ, R18.H0_H0 ;  /* 0x20000012ff1a7230 */ /* 0x004fe40000004100 */
[----:B---3--:R-:W-:-:S02]  /*1820*/  HADD2.F32 R27, -RZ, R20.H0_H0 ;  /* 0x20000014ff1b7230 */ /* 0x008fc40000004100 */
        /* <DEDUP_REMOVED lines=15> */
[----:B------:R-:W-:-:S04]  /*1920*/  PRMT R24, R20, 0x7610, R24 ;  /* 0x0000761014187816 */ /* 0x000fc80000000018 */
[----:B------:R-:W-:Y:S01]  /*1930*/  F2FP.F16.F32.PACK_AB R21, RZ, R18 ;  /* 0x00000012ff15723e */ /* 0x000fe200000000ff */
[----:B------:R-:W-:-:S03]  /*1940*/  IMAD.WIDE.U32 R18, R7, 0x2, R12 ;  /* 0x0000000207127825 */ /* 0x000fc600078e000c */
[----:B------:R-:W-:Y:S01]  /*1950*/  PRMT R25, R21, 0x7610, R25 ;  /* 0x0000761015197816 */ /* 0x000fe20000000019 */
[----:B------:R1:W-:Y:S04]  /*1960*/  STG.E.U16 desc[UR14][R22.64], R20 ;  /* 0x0000001416007986 */ /* 0x0003e8000c10150e */
[----:B------:R1:W-:Y:S04]  /*1970*/  STG.E.U16 desc[UR14][R22.64+0x2], R21 ;  /* 0x0000021516007986 */ /* 0x0003e8000c10150e */
[----:B------:R1:W-:Y:S04]  /*1980*/  STG.E.U16 desc[UR14][R18.64], R24 ;  /* 0x0000001812007986 */ /* 0x0003e8000c10150e */
[----:B------:R1:W-:Y:S01]  /*1990*/  STG.E.U16 desc[UR14][R18.64+0x2], R25 ;  /* 0x0000021912007986 */ /* 0x0003e2000c10150e */
[----:B------:R-:W-:Y:S01]  /*19a0*/  LEA R7, R5, R7, 0x3 ;  /* 0x0000000705077211 */ /* 0x000fe200078e18ff */
[----:B------:R-:W-:Y:S06]  /*19b0*/  @!P0 BRA `(.L_x_289) ;  /* 0xfffffff400cc8947 */ /* 0x000fec000383ffff */
.L_x_285:
[----:B------:R-:W-:Y:S05]  /*19c0*/  BSYNC.RECONVERGENT B0 ;  /* 0x0000000000007941 */ /* 0x000fea0003800200 */
.L_x_284:
        /* <DEDUP_REMOVED lines=19> */
.L_x_291:
[----:B------:R-:W-:-:S03]  /*1b00*/  SHF.R.S32.HI R3, RZ, 0x1f, R2 ;  /* 0x0000001fff037819 */ /* 0x000fc60000011402 */
[----:B0--3--:R-:W-:-:S04]  /*1b10*/  IMAD.WIDE.U32 R4, R0, UR12, R2 ;  /* 0x0000000c00047c25 */ /* 0x009fc8000f8e0002 */
[----:B------:R-:W-:Y:S01]  /*1b20*/  IMAD R5, R0, UR13, R5 ;  /* 0x0000000d00057c24 */ /* 0x000fe2000f8e0205 */
[----:B------:R-:W-:-:S04]  /*1b30*/  LEA R6, P0, R4, UR16, 0x1 ;  /* 0x0000001004067c11 */ /* 0x000fc8000f8008ff */
[----:B------:R-:W-:-:S06]  /*1b40*/  LEA.HI.X R7, R4, UR17, R5, 0x1, P0 ;  /* 0x0000001104077c11 */ /* 0x000fcc00080f0c05 */
[----:B------:R-:W3:Y:S01]  /*1b50*/  LDG.E.U16.CONSTANT R7, desc[UR14][R6.64] ;  /* 0x0000000e06077981 */ /* 0x000ee2000c1e9500 */
[C---:B------:R-:W-:Y:S02]  /*1b60*/  IADD3 R5, P0, PT, R2.reuse, UR8, RZ ;  /* 0x0000000802057c10 */ /* 0x040fe4000ff1e0ff */
[----:B--2---:R-:W-:Y:S02]  /*1b70*/  IADD3 R2, PT, PT, R2, UR5, RZ ;  /* 0x0000000502027c10 */ /* 0x004fe4000fffe0ff */
[----:B------:R-:W-:Y:S02]  /*1b80*/  IADD3.X R8, PT, PT, R3, UR4, RZ, P0, !PT ;  /* 0x0000000403087c10 */ /* 0x000fe400087fe4ff */
[----:B------:R-:W-:-:S04]  /*1b90*/  LEA R4, P0, R5, UR18, 0x1 ;  /* 0x0000001205047c11 */ /* 0x000fc8000f8008ff */
[----:B------:R-:W-:Y:S02]  /*1ba0*/  LEA.HI.X R5, R5, UR19, R8, 0x1, P0 ;  /* 0x0000001305057c11 */ /* 0x000fe400080f0c08 */
[----:B------:R-:W-:-:S03]  /*1bb0*/  ISETP.GE.AND P0, PT, R2, UR11, PT ;  /* 0x0000000b02007c0c */ /* 0x000fc6000bf06270 */
[----:B---3--:R3:W-:Y:S10]  /*1bc0*/  STG.E.U16 desc[UR14][R4.64], R7 ;  /* 0x0000000704007986 */ /* 0x0087f4000c10150e */
[----:B------:R-:W-:Y:S05]  /*1bd0*/  @!P0 BRA `(.L_x_291) ;  /* 0xfffffffc00c88947 */ /* 0x000fea000383ffff */
[----:B------:R-:W-:Y:S05]  /*1be0*/  BSYNC.RECONVERGENT B0 ;  /* 0x0000000000007941 */ /* 0x000fea0003800200 */
.L_x_290:
[----:B------:R-:W-:Y:S05]  /*1bf0*/  EXIT ;  /* 0x000000000000794d */ /* 0x000fea0003800000 */
        .weak           $__internal_2_$__cuda_sm20_div_s64
        .type           $__internal_2_$__cuda_sm20_div_s64,@function
        .size           $__internal_2_$__cuda_sm20_div_s64,(.L_x_500 - $__internal_2_$__cuda_sm20_div_s64)
$__internal_2_$__cuda_sm20_div_s64:
        /* <DEDUP_REMOVED lines=11> */
[----:B0-----:R-:W-:Y:S02]  /*1cb0*/  R2UR UR4, R4 ;  /* 0x00000000040472ca */ /* 0x001fe400000e0000 */
[----:B------:R-:W-:Y:S01]  /*1cc0*/  R2UR UR5, R5 ;  /* 0x00000000050572ca */ /* 0x000fe200000e0000 */
[----:B------:R-:W-:Y:S01]  /*1cd0*/  HFMA2 R5, -RZ, RZ, 0, 0 ;  /* 0x00000000ff057431 */ /* 0x000fe200000001ff */
[----:B------:R-:W-:-:S09]  /*1ce0*/  MOV R4, R9 ;  /* 0x0000000900047202 */ /* 0x000fd20000000f00 */
        /* <DEDUP_REMOVED lines=74> */
[----:B------:R-:W-:Y:S11]  /*2190*/  RET.REL.NODEC R4 `(_ZN4vllm38concat_and_cache_mla_rope_fused_kernelIN3c104HalfELb0E13__nv_bfloat16S3_LNS_18Fp8KVCacheDataTypeE0EEEvPKlPT_S8_PKS7_SA_illlliPT2_S6_iiiiPKf) ;  /* 0xffffffdc04987950 */ /* 0x000ff60003c3ffff */
.L_x_292:
        /* <DEDUP_REMOVED lines=14> */
.L_x_500:


//--------------------- .text._ZN4vllm38concat_and_cache_mla_rope_fused_kernelIN3c104HalfELb1E13__nv_bfloat16S3_LNS_18Fp8KVCacheDataTypeE0EEEvPKlPT_S8_PKS7_SA_illlliPT2_S6_iiiiPKf --------------------------
	.section	.text._ZN4vllm38concat_and_cache_mla_rope_fused_kernelIN3c104HalfELb1E13__nv_bfloat16S3_LNS_18Fp8KVCacheDataTypeE0EEEvPKlPT_S8_PKS7_SA_illlliPT2_S6_iiiiPKf,"ax",@progbits
	.align	128
        .global         _ZN4vllm38concat_and_cache_mla_rope_fused_kernelIN3c104HalfELb1E13__nv_bfloat16S3_LNS_18Fp8KVCacheDataTypeE0EEEvPKlPT_S8_PKS7_SA_illlliPT2_S6_iiiiPKf
        .type           _ZN4vllm38concat_and_cache_mla_rope_fused_kernelIN3c104HalfELb1E13__nv_bfloat16S3_LNS_18Fp8KVCacheDataTypeE0EEEvPKlPT_S8_PKS7_SA_illlliPT2_S6_iiiiPKf,@function
        .size           _ZN4vllm38concat_and_cache_mla_rope_fused_kernelIN3c104HalfELb1E13__nv_bfloat16S3_LNS_18Fp8KVCacheDataTypeE0EEEvPKlPT_S8_PKS7_SA_illlliPT2_S6_iiiiPKf,(.L_x_501 - _ZN4vllm38concat_and_cache_mla_rope_fused_kernelIN3c104HalfELb1E13__nv_bfloat16S3_LNS_18Fp8KVCacheDataTypeE0EEEvPKlPT_S8_PKS7_SA_illlliPT2_S6_iiiiPKf)
        .other          _ZN4vllm38concat_and_cache_mla_rope_fused_kernelIN3c104HalfELb1E13__nv_bfloat16S3_LNS_18Fp8KVCacheDataTypeE0EEEvPKlPT_S8_PKS7_SA_illlliPT2_S6_iiiiPKf,@"STO_CUDA_ENTRY STV_DEFAULT"
_ZN4vllm38concat_and_cache_mla_rope_fused_kernelIN3c104HalfELb1E13__nv_bfloat16S3_LNS_18Fp8KVCacheDataTypeE0EEEvPKlPT_S8_PKS7_SA_illlliPT2_S6_iiiiPKf:
.text._ZN4vllm38concat_and_cache_mla_rope_fused_kernelIN3c104HalfELb1E13__nv_bfloat16S3_LNS_18Fp8KVCacheDataTypeE0EEEvPKlPT_S8_PKS7_SA_illlliPT2_S6_iiiiPKf:
        /* <DEDUP_REMOVED lines=16> */
[----:B------:R-:W-:Y:S01]  /*0100*/  MOV R3, UR14 ;  /* 0x0000000e00037c02 */ /* 0x000fe20008000f00 */
        /* <DEDUP_REMOVED lines=22> */
[----:B------:R-:W-:Y:S02]  /*0270*/  ISETP.NE.AND P0, PT, RZ, UR8, PT ;  /* 0x00000008ff007c0c */ /* 0x000fe4000bf05270 */
[----:B------:R-:W-:Y:S02]  /*0280*/  MOV R18, R2 ;  /* 0x0000000200127202 */ /* 0x000fe40000000f00 */
[----:B------:R-:W-:-:S03]  /*0290*/  LOP3.LUT R16, RZ, UR8, RZ, 0x33, !PT ;  /* 0x00000008ff107c12 */ /* 0x000fc6000f8e33ff */
        /* <DEDUP_REMOVED lines=8> */
.L_x_295:
[----:B-1----:R-:W-:Y:S01]  /*0320*/  IABS R10, UR8 ;  /* 0x00000008000a7c13 */ /* 0x002fe20008000000 */
[----:B------:R-:W-:Y:S01]  /*0330*/  IMAD.MOV.U32 R20, RZ, RZ, 0x2 ;  /* 0x00000002ff147424 */ /* 0x000fe200078e00ff */
[----:B------:R-:W-:Y:S02]  /*0340*/  IABS R11, R18 ;  /* 0x00000012000b7213 */ /* 0x000fe40000000000 */
[----:B------:R-:W-:Y:S01]  /*0350*/  MOV R23, UR8 ;  /* 0x0000000800177c02 */ /* 0x000fe20008000f00 */
[----:B------:R-:W-:Y:S02]  /*0360*/  IMAD.MOV R12, RZ, RZ, -R10 ;  /* 0x000000ffff0c7224 */ /* 0x000fe400078e0a0a */
[----:B------:R-:W-:-:S04]  /*0370*/  IMAD.HI.U32 R10, R14, R11, RZ ;  /* 0x0000000b0e0a7227 */ /* 0x000fc800078e00ff */
[----:B------:R-:W-:Y:S01]  /*0380*/  IMAD R11, R10, R12, R11 ;  /* 0x0000000c0a0b7224 */ /* 0x000fe200078e020b */
[----:B------:R-:W-:-:S04]  /*0390*/  IABS R12, UR8 ;  /* 0x00000008000c7c13 */ /* 0x000fc80008000000 */
[----:B------:R-:W-:-:S13]  /*03a0*/  ISETP.GT.U32.AND P2, PT, R8, R11, PT ;  /* 0x0000000b0800720c */ /* 0x000fda0003f44070 */
[----:B------:R-:W-:Y:S01]  /*03b0*/  @!P2 IADD3 R11, PT, PT, R11, -R12, RZ ;  /* 0x8000000c0b0ba210 */ /* 0x000fe20007ffe0ff */
[----:B------:R-:W-:-:S03]  /*03c0*/  @!P2 VIADD R10, R10, 0x1 ;  /* 0x000000010a0aa836 */ /* 0x000fc60000000000 */
[----:B------:R-:W-:Y:S02]  /*03d0*/  ISETP.GE.U32.AND P1, PT, R11, R8, PT ;  /* 0x000000080b00720c */ /* 0x000fe40003f26070 */
[----:B------:R-:W-:-:S04]  /*03e0*/  LOP3.LUT R11, R18, UR8, RZ, 0x3c, !PT ;  /* 0x00000008120b7c12 */ /* 0x000fc8000f8e3cff */
[----:B------:R-:W-:Y:S02]  /*03f0*/  ISETP.GE.AND P3, PT, R11, RZ, PT ;  /* 0x000000ff0b00720c */ /* 0x000fe40003f66270 */
[----:B------:R-:W-:-:S05]  /*0400*/  MOV R11, R15 ;  /* 0x0000000f000b7202 */ /* 0x000fca0000000f00 */
[----:B------:R-:W-:-:S06]  /*0410*/  @P1 IADD3 R10, PT, PT, R10, 0x1, RZ ;  /* 0x000000010a0a1810 */ /* 0x000fcc0007ffe0ff */
[----:B------:R-:W-:-:S05]  /*0420*/  @!P3 IMAD.MOV R10, RZ, RZ, -R10 ;  /* 0x000000ffff0ab224 */ /* 0x000fca00078e0a0a */
[----:B------:R-:W-:Y:S01]  /*0430*/  SEL R13, R16, R10, !P0 ;  /* 0x0000000a100d7207 */ /* 0x000fe20004000000 */
[----:B------:R-:W-:-:S03]  /*0440*/  IMAD.MOV.U32 R10, RZ, RZ, R4 ;  /* 0x000000ffff0a7224 */ /* 0x000fc600078e0004 */
[C---:B------:R-:W-:Y:S01]  /*0450*/  IADD3 R21, PT, PT, -R13.reuse, RZ, RZ ;  /* 0x000000ff0d157210 */ /* 0x040fe20007ffe1ff */
[----:B0-----:R-:W-:Y:S01]  /*0460*/  IMAD.WIDE.U32 R10, R13, UR10, R10 ;  /* 0x0000000a0d0a7c25 */ /* 0x001fe2000f8e000a */
[----:B------:R-:W-:-:S03]  /*0470*/  SHF.R.S32.HI R12, RZ, 0x1f, R13 ;  /* 0x0000001fff0c7819 */ /* 0x000fc6000001140d */
        /* <DEDUP_REMOVED lines=8> */
[----:B------:R-:W-:Y:S02]  /*0500*/  IMAD.WIDE R22, R23, 0x2, R20 ;  /* 0x0000000217167825 */ /* 0x000fe400078e0214 */
[----:B------:R-:W2:Y:S01]  /*0510*/  LDG.E.U16.CONSTANT R20, desc[UR12][R20.64] ;  /* 0x0000000c14147981 */ /* 0x000ea2000c1e9500 */
[----:B------:R-:W-:Y:S01]  /*0520*/  LEA.HI.X R11, R12, UR17, R13, 0x1, P1 ;  /* 0x000000110c0b7c11 */ /* 0x000fe200088f0c0d */
[----:B------:R-:W-:Y:S02]  /*0530*/  IMAD.U32 R13, RZ, RZ, UR8 ;  /* 0x00000008ff0d7e24 */ /* 0x000fe4000f8e00ff */
[----:B------:R-:W3:Y:S02]  /*0540*/  LDG.E.U16.CONSTANT R22, desc[UR12][R22.64] ;  /* 0x0000000c16167981 */ /* 0x000ee4000c1e9500 */
[----:B------:R-:W-:-:S02]  /*0550*/  IMAD.WIDE R12, R13, 0x2, R10 ;  /* 0x000000020d0c7825 */ /* 0x000fc400078e020a */
[----:B------:R-:W4:Y:S04]  /*0560*/  LDG.E.U16 R17, desc[UR12][R10.64] ;  /* 0x0000000c0a117981 */ /* 0x000f28000c1e1500 */
[----:B------:R-:W4:Y:S01]  /*0570*/  LDG.E.U16 R19, desc[UR12][R12.64] ;  /* 0x0000000c0c137981 */ /* 0x000f22000c1e1500 */
[----:B------:R-:W-:-:S04]  /*0580*/  IADD3 R18, PT, PT, R9, R18, RZ ;  /* 0x0000001209127210 */ /* 0x000fc80007ffe0ff */
[----:B------:R-:W-:Y:S01]  /*0590*/  ISETP.GE.AND P1, PT, R18, R3, PT ;  /* 0x000000031200720c */ /* 0x000fe20003f26270 */
[----:B--2---:R-:W-:Y:S02]  /*05a0*/  HADD2.F32 R24, -RZ, R20.H0_H0 ;  /* 0x20000014ff187230 */ /* 0x004fe40000004100 */
[----:B---3--:R-:W-:Y:S02]  /*05b0*/  HADD2.F32 R26, -RZ, R22.H0_H0 ;  /* 0x20000016ff1a7230 */ /* 0x008fe40000004100 */
[----:B----4-:R-:W-:Y:S02]  /*05c0*/  HADD2.F32 R17, -RZ, R17.H0_H0 ;  /* 0x20000011ff117230 */ /* 0x010fe40000004100 */
[----:B------:R-:W-:-:S03]  /*05d0*/  HADD2.F32 R25, -RZ, R19.H0_H0 ;  /* 0x20000013ff197230 */ /* 0x000fc60000004100 */
        /* <DEDUP_REMOVED lines=17> */
.L_x_294:
[----:B0-----:R-:W-:Y:S05]  /*06f0*/  BSYNC.RECONVERGENT B0 ;  /* 0x0000000000007941 */ /* 0x001fea0003800200 */
.L_x_293:
        /* <DEDUP_REMOVED lines=28> */
.L_x_296:
[----:B------:R-:W-:-:S07]  /*08c0*/  MOV R4, 0x8e0 ;  /* 0x000008e000047802 */ /* 0x000fce0000000f00 */
[----:B-1----:R-:W-:Y:S05]  /*08d0*/  CALL.REL.NOINC `($__internal_3_$__cuda_sm20_div_s64) ;  /* 0x0000001400407944 */ /* 0x002fea0003c00000 */
[----:B------:R-:W0:Y:S01]  /*08e0*/  LDC R5, c[0x0][0x3f4] ;  /* 0x0000fd00ff057b82 */ /* 0x000e220000000800 */
[----:B------:R-:W-:-:S04]  /*08f0*/  IADD3 R8, P0, PT, RZ, -R14, RZ ;  /* 0x8000000eff087210 */ /* 0x000fc80007f1e0ff */
[----:B------:R-:W-:-:S05]  /*0900*/  IADD3.X R3, PT, PT, RZ, ~R15, RZ, P0, !PT ;  /* 0x8000000fff037210 */ /* 0x000fca00007fe4ff */
[-C--:B0-----:R-:W-:Y:S02]  /*0910*/  IMAD R3, R3, R5.reuse, RZ ;  /* 0x0000000503037224 */ /* 0x081fe400078e02ff */
[----:B------:R-:W-:-:S04]  /*0920*/  IMAD.WIDE.U32 R4, R8, R5, R6 ;  /* 0x0000000508047225 */ /* 0x000fc800078e0006 */
[----:B------:R-:W-:-:S04]  /*0930*/  IMAD R3, R8, UR10, R3 ;  /* 0x0000000a08037c24 */ /* 0x000fc8000f8e0203 */
[----:B------:R-:W-:-:S07]  /*0940*/  IMAD.IADD R3, R5, 0x1, R3 ;  /* 0x0000000105037824 */ /* 0x000fce00078e0203 */
.L_x_297:
        /* <DEDUP_REMOVED lines=21> */
[----:B0-----:R-:W-:Y:S02]  /*0aa0*/  IADD3 R6, PT, PT, R10, 0xffffffe, RZ ;  /* 0x0ffffffe0a067810 */ /* 0x001fe40007ffe0ff */
[----:B------:R-:W-:-:S04]  /*0ab0*/  MOV R10, UR15 ;  /* 0x0000000f000a7c02 */ /* 0x000fc80008000f00 */
        /* <DEDUP_REMOVED lines=9> */
[----:B------:R-:W-:Y:S01]  /*0b50*/  IMAD R7, R15, UR16, RZ ;  /* 0x000000100f077c24 */ /* 0x000fe2000f8e02ff */
[----:B------:R-:W-:Y:S01]  /*0b60*/  IADD3 R6, PT, PT, -R13, RZ, RZ ;  /* 0x000000ff0d067210 */ /* 0x000fe20007ffe1ff */
[----:B------:R-:W-:-:S04]  /*0b70*/  IMAD.WIDE.U32 R10, R14, UR16, R10 ;  /* 0x000000100e0a7c25 */ /* 0x000fc8000f8e000a */
[----:B------:R-:W-:Y:S02]  /*0b80*/  IMAD R8, R5, R6, R8 ;  /* 0x0000000605087224 */ /* 0x000fe400078e0208 */
[----:B------:R-:W-:Y:S01]  /*0b90*/  IMAD R9, R14, UR6, R7 ;  /* 0x000000060e097c24 */ /* 0x000fe2000f8e0207 */
[----:B------:R-:W-:Y:S01]  /*0ba0*/  USHF.R.S32.HI UR6, URZ, 0x1f, UR17 ;  /* 0x0000001fff067899 */ /* 0x000fe20008011411 */
[----:B------:R-:W0:Y:S01]  /*0bb0*/  LDC.64 R6, c[0x0][0x390] ;  /* 0x0000e400ff067b82 */ /* 0x000e220000000a00 */
[----:B------:R-:W-:Y:S02]  /*0bc0*/  ISETP.GE.U32.AND P0, PT, R8, R5, PT ;  /* 0x000000050800720c */ /* 0x000fe40003f06070 */
[----:B------:R-:W-:Y:S02]  /*0bd0*/  IADD3 R11, PT, PT, R11, R9, RZ ;  /* 0x000000090b0b7210 */ /* 0x000fe40007ffe0ff */
[C---:B------:R-:W-:Y:S02]  /*0be0*/  IMAD R19, R4.reuse, UR6, R19 ;  /* 0x0000000604137c24 */ /* 0x040fe4000f8e0213 */
[----:B------:R-:W-:-:S07]  /*0bf0*/  IMAD.WIDE.U32 R16, R4, UR17, R10 ;  /* 0x0000001104107c25 */ /* 0x000fce000f8e000a */
[----:B------:R-:W-:Y:S02]  /*0c00*/  @P0 IMAD.IADD R8, R8, 0x1, -R5 ;  /* 0x0000000108080824 */ /* 0x000fe400078e0a05 */
[----:B------:R-:W-:-:S03]  /*0c10*/  @P0 VIADD R13, R13, 0x1 ;  /* 0x000000010d0d0836 */ /* 0x000fc60000000000 */
[----:B------:R-:W-:Y:S01]  /*0c20*/  ISETP.GE.U32.AND P1, PT, R8, R5, PT ;  /* 0x000000050800720c */ /* 0x000fe20003f26070 */
[----:B----4-:R-:W-:-:S04]  /*0c30*/  IMAD.WIDE.U32 R8, R0, UR10, RZ ;  /* 0x0000000a00087c25 */ /* 0x010fc8000f8e00ff */
[----:B------:R-:W-:Y:S01]  /*0c40*/  IMAD R9, R0, UR11, R9 ;  /* 0x0000000b00097c24 */ /* 0x000fe2000f8e0209 */
[----:B------:R-:W-:-:S04]  /*0c50*/  SHF.L.U32 R24, R8, 0x1, RZ ;  /* 0x0000000108187819 */ /* 0x000fc800000006ff */
[----:B------:R-:W-:Y:S02]  /*0c60*/  SHF.L.U64.HI R25, R8, 0x1, R9 ;  /* 0x0000000108197819 */ /* 0x000fe40000010209 */
[----:B------:R-:W-:Y:S02]  /*0c70*/  IADD3 R9, PT, PT, R17, R19, RZ ;  /* 0x0000001311097210 */ /* 0x000fe40007ffe0ff */
[----:B------:R-:W-:Y:S02]  /*0c80*/  @P1 IADD3 R13, PT, PT, R13, 0x1, RZ ;  /* 0x000000010d0d1810 */ /* 0x000fe40007ffe0ff */
[----:B------:R-:W-:Y:S02]  /*0c90*/  @!P2 LOP3.LUT R13, RZ, R5, RZ, 0x33, !PT ;  /* 0x00000005ff0da212 */ /* 0x000fe400078e33ff */
[----:B------:R-:W-:-:S03]  /*0ca0*/  SHF.L.U64.HI R11, R16, 0x1, R9 ;  /* 0x00000001100b7819 */ /* 0x000fc60000010209 */
[----:B------:R-:W-:-:S05]  /*0cb0*/  IMAD.IADD R12, R12, 0x1, R13 ;  /* 0x000000010c0c7824 */ /* 0x000fca00078e020d */
[C---:B------:R-:W-:Y:S02]  /*0cc0*/  LOP3.LUT R10, R12.reuse, 0x3, RZ, 0xc0, !PT ;  /* 0x000000030c0a7812 */ /* 0x040fe400078ec0ff */
[----:B------:R-:W-:Y:S02]  /*0cd0*/  ISETP.GE.U32.AND P0, PT, R12, 0x3, PT ;  /* 0x000000030c00780c */ /* 0x000fe40003f06070 */
[----:B------:R-:W-:Y:S01]  /*0ce0*/  ISETP.NE.AND P1, PT, R10, 0x3, PT ;  /* 0x000000030a00780c */ /* 0x000fe20003f25270 */
[----:B------:R-:W-:Y:S01]  /*0cf0*/  IMAD.SHL.U32 R10, R16, 0x2, RZ ;  /* 0x00000002100a7824 */ /* 0x000fe200078e00ff */
[----:B0-----:R-:W-:-:S04]  /*0d00*/  IADD3 R16, P2, PT, R24, R6, RZ ;  /* 0x0000000618107210 */ /* 0x001fc80007f5e0ff */
[----:B---3--:R-:W-:Y:S02]  /*0d10*/  IADD3 R18, P3, PT, R10, R28, RZ ;  /* 0x0000001c0a127210 */ /* 0x008fe40007f7e0ff */
[----:B------:R-:W-:-:S03]  /*0d20*/  IADD3.X R17, PT, PT, R25, R7, RZ, P2, !PT ;  /* 0x0000000719117210 */ /* 0x000fc600017fe4ff */
[----:B------:R-:W-:Y:S02]  /*0d30*/  IMAD.X R19, R11, 0x1, R29, P3 ;  /* 0x000000010b137824 */ /* 0x000fe400018e061d */
[----:B------:R-:W-:Y:S06]  /*0d40*/  @!P1 BRA `(.L_x_301) ;  /* 0x0000000400009947 */ /* 0x000fec0003800000 */
[----:B------:R-:W0:Y:S01]  /*0d50*/  LDCU.64 UR6, c[0x0][0x3a0] ;  /* 0x00007400ff0677ac */ /* 0x000e220008000a00 */
[----:B------:R-:W-:Y:S01]  /*0d60*/  MOV R21, UR8 ;  /* 0x0000000800157c02 */ /* 0x000fe20008000f00 */
[----:B------:R-:W-:Y:S01]  /*0d70*/  IMAD.U32 R8, RZ, RZ, UR14 ;  /* 0x0000000eff087e24 */ /* 0x000fe2000f8e00ff */
[----:B------:R-:W-:Y:S01]  /*0d80*/  MOV R13, UR8 ;  /* 0x00000008000d7c02 */ /* 0x000fe20008000f00 */
[----:B------:R-:W-:Y:S01]  /*0d90*/  VIADD R12, R12, 0x1 ;  /* 0x000000010c0c7836 */ /* 0x000fe20000000000 */
[----:B------:R-:W-:Y:S01]  /*0da0*/  MOV R9, UR9 ;  /* 0x0000000900097c02 */ /* 0x000fe20008000f00 */
[----:B------:R-:W-:Y:S01]  /*0db0*/  IMAD.WIDE R24, R21, 0x2, R24 ;  /* 0x0000000215187825 */ /* 0x000fe200078e0218 */
[----:B------:R-:W-:Y:S02]  /*0dc0*/  MOV R23, UR8 ;  /* 0x0000000800177c02 */ /* 0x000fe40008000f00 */
[----:B------:R-:W-:Y:S01]  /*0dd0*/  LOP3.LUT R12, R12, 0x3, RZ, 0xc0, !PT ;  /* 0x000000030c0c7812 */ /* 0x000fe200078ec0ff */
[----:B------:R-:W-:Y:S01]  /*0de0*/  IMAD.WIDE R10, R13, 0x2, R10 ;  /* 0x000000020d0a7825 */ /* 0x000fe200078e020a */
[----:B------:R-:W-:-:S03]  /*0df0*/  IADD3 R21, P2, PT, R24, R6, RZ ;  /* 0x0000000618157210 */ /* 0x000fc60007f5e0ff */
[----:B------:R-:W-:Y:S01]  /*0e00*/  IMAD.WIDE.U32 R8, R23, 0x2, R8 ;  /* 0x0000000217087825 */ /* 0x000fe200078e0008 */
[----:B------:R-:W-:Y:S02]  /*0e10*/  IADD3 R23, P1, PT, R10, R28, RZ ;  /* 0x0000001c0a177210 */ /* 0x000fe40007f3e0ff */
[----:B------:R-:W-:Y:S01]  /*0e20*/  IADD3.X R31, PT, PT, R25, R7, RZ, P2, !PT ;  /* 0x00000007191f7210 */ /* 0x000fe200017fe4ff */
[----:B------:R-:W-:Y:S01]  /*0e30*/  IMAD R36, R12, R5, R2 ;  /* 0x000000050c247224 */ /* 0x000fe200078e0202 */
[----:B0-----:R-:W-:Y:S01]  /*0e40*/  IADD3 R13, P3, PT, R8, UR6, RZ ;  /* 0x00000006080d7c10 */ /* 0x001fe2000ff7e0ff */
[----:B------:R-:W-:Y:S01]  /*0e50*/  IMAD.WIDE.U32 R6, R2, 0x2, RZ ;  /* 0x0000000202067825 */ /* 0x000fe200078e00ff */
[----:B------:R-:W-:Y:S02]  /*0e60*/  IADD3.X R29, PT, PT, R11, R29, RZ, P1, !PT ;  /* 0x0000001d0b1d7210 */ /* 0x000fe40000ffe4ff */
[----:B------:R-:W-:Y:S01]  /*0e70*/  IADD3.X R33, PT, PT, R9, UR7, RZ, P3, !PT ;  /* 0x0000000709217c10 */ /* 0x000fe20009ffe4ff */
[----:B------:R-:W-:-:S08]  /*0e80*/  IMAD.MOV R12, RZ, RZ, -R12 ;  /* 0x000000ffff0c7224 */ /* 0x000fd000078e0a0c */
.L_x_302:
[C---:B------:R-:W-:Y:S02]  /*0e90*/  IADD3 R8, P4, PT, R6.reuse, R21, RZ ;  /* 0x0000001506087210 */ /* 0x040fe40007f9e0ff */
[C---:B------:R-:W-:Y:S02]  /*0ea0*/  IADD3 R24, P1, PT, R6.reuse, UR4, RZ ;  /* 0x0000000406187c10 */ /* 0x040fe4000ff3e0ff */
[C---:B------:R-:W-:Y:S01]  /*0eb0*/  IADD3 R26, P2, PT, R6.reuse, R13, RZ ;  /* 0x0000000d061a7210 */ /* 0x040fe20007f5e0ff */
[C---:B------:R-:W-:Y:S01]  /*0ec0*/  IMAD.X R9, R7.reuse, 0x1, R31, P4 ;  /* 0x0000000107097824 */ /* 0x040fe200020e061f */
[----:B------:R-:W-:Y:S02]  /*0ed0*/  IADD3 R10, P3, PT, R6, R16, RZ ;  /* 0x00000010060a7210 */ /* 0x000fe40007f7e0ff */
[C---:B------:R-:W-:Y:S02]  /*0ee0*/  IADD3.X R25, PT, PT, R7.reuse, UR5, RZ, P1, !PT ;  /* 0x0000000507197c10 */ /* 0x040fe40008ffe4ff */
[C---:B------:R-:W-:Y:S01]  /*0ef0*/  IADD3.X R27, PT, PT, R7.reuse, R33, RZ, P2, !PT ;  /* 0x00000021071b7210 */ /* 0x040fe200017fe4ff */
[----:B------:R-:W2:Y:S01]  /*0f00*/  LDG.E.U16 R28, desc[UR12][R8.64] ;  /* 0x0000000c081c7981 */ /* 0x000ea2000c1e1500 */
[----:B------:R-:W-:-:S03]  /*0f10*/  IADD3.X R11, PT, PT, R7, R17, RZ, P3, !PT ;  /* 0x00000011070b7210 */ /* 0x000fc60001ffe4ff */
[----:B------:R-:W3:Y:S04]  /*0f20*/  LDG.E.U16.CONSTANT R20, desc[UR12][R24.64] ;  /* 0x0000000c18147981 */ /* 0x000ee8000c1e9500 */
[----:B------:R-:W4:Y:S04]  /*0f30*/  LDG.E.U16.CONSTANT R26, desc[UR12][R26.64] ;  /* 0x0000000c1a1a7981 */ /* 0x000f28000c1e9500 */
[----:B------:R-:W5:Y:S01]  /*0f40*/  LDG.E.U16 R22, desc[UR12][R10.64] ;  /* 0x0000000c0a167981 */ /* 0x000f62000c1e1500 */
[----:B------:R-:W-:Y:S02]  /*0f50*/  VIADD R12, R12, 0x1 ;  /* 0x000000010c0c7836 */ /* 0x000fe40000000000 */
[----:B--2---:R-:W-:-:S02]  /*0f60*/  HADD2.F32 R37, -RZ, R28.H0_H0 ;  /* 0x2000001cff257230 */ /* 0x004fc40000004100 */
        /* <DEDUP_REMOVED lines=15> */
[----:B------:R-:W-:-:S04]  /*1060*/  IADD3 R24, P1, PT, R6, R18, RZ ;  /* 0x0000001206187210 */ /* 0x000fc80007f3e0ff */
[----:B------:R-:W-:Y:S01]  /*1070*/  FADD.FTZ R22, R22, R25 ;  /* 0x0000001916167221 */ /* 0x000fe20000010000 */
[----:B------:R-:W-:Y:S01]  /*1080*/  IADD3 R26, P2, PT, R6, R23, RZ ;  /* 0x00000017061a7210 */ /* 0x000fe20007f5e0ff */
[----:B------:R0:W-:Y:S03]  /*1090*/  STG.E.U16 desc[UR12][R10.64], R20 ;  /* 0x000000140a007986 */ /* 0x0001e6000c10150c */
[----:B------:R-:W-:Y:S02]  /*10a0*/  F2FP.F16.F32.PACK_AB R22, RZ, R22 ;  /* 0x00000016ff16723e */ /* 0x000fe400000000ff */
[C---:B------:R-:W-:Y:S02]  /*10b0*/  IADD3.X R25, PT, PT, R7.reuse, R19, RZ, P1, !PT ;  /* 0x0000001307197210 */ /* 0x040fe40000ffe4ff */
[----:B------:R-:W-:Y:S02]  /*10c0*/  IADD3.X R27, PT, PT, R7, R29, RZ, P2, !PT ;  /* 0x0000001d071b7210 */ /* 0x000fe400017fe4ff */
[----:B------:R-:W-:-:S02]  /*10d0*/  PRMT R28, R22, 0x7610, R28 ;  /* 0x00007610161c7816 */ /* 0x000fc4000000001c */
[----:B0-----:R-:W-:Y:S01]  /*10e0*/  PRMT R11, R20, 0x7610, R11 ;  /* 0x00007610140b7816 */ /* 0x001fe2000000000b */
[----:B------:R0:W-:Y:S04]  /*10f0*/  STG.E.U16 desc[UR12][R8.64], R22 ;  /* 0x0000001608007986 */ /* 0x0001e8000c10150c */
[----:B------:R0:W-:Y:S04]  /*1100*/  STG.E.U16 desc[UR12][R24.64], R11 ;  /* 0x0000000b18007986 */ /* 0x0001e8000c10150c */
[----:B------:R0:W-:Y:S01]  /*1110*/  STG.E.U16 desc[UR12][R26.64], R28 ;  /* 0x0000001c1a007986 */ /* 0x0001e2000c10150c */
[----:B------:R-:W-:Y:S01]  /*1120*/  ISETP.NE.AND P1, PT, R12, RZ, PT ;  /* 0x000000ff0c00720c */ /* 0x000fe20003f25270 */
[----:B------:R-:W-:-:S12]  /*1130*/  IMAD.WIDE.U32 R6, R5, 0x2, R6 ;  /* 0x0000000205067825 */ /* 0x000fd800078e0006 */
[----:B0-----:R-:W-:Y:S05]  /*1140*/  @P1 BRA `(.L_x_302) ;  /* 0xfffffffc00501947 */ /* 0x001fea000383ffff */
.L_x_301:
[----:B------:R-:W-:Y:S05]  /*1150*/  BSYNC.RECONVERGENT B1 ;  /* 0x0000000000017941 */ /* 0x000fea0003800200 */
.L_x_300:
[----:B------:R-:W-:Y:S05]  /*1160*/  @!P0 BRA `(.L_x_299) ;  /* 0x0000000800948947 */ /* 0x000fea0003800000 */
[C---:B------:R-:W-:Y:S01]  /*1170*/  SHF.L.U32 R7, R5.reuse, 0x1, RZ ;  /* 0x0000000105077819 */ /* 0x040fe200000006ff */
[----:B------:R-:W-:Y:S01]  /*1180*/  IMAD R10, R5, 0x3, R36 ;  /* 0x00000003050a7824 */ /* 0x000fe200078e0224 */
[C---:B------:R-:W-:Y:S01]  /*1190*/  IADD3 R8, PT, PT, R36.reuse, R5, RZ ;  /* 0x0000000524087210 */ /* 0x040fe20007ffe0ff */
[C---:B------:R-:W-:Y:S01]  /*11a0*/  VIADD R6, R36.reuse, UR8 ;  /* 0x0000000824067c36 */ /* 0x040fe20008000000 */
[----:B------:R-:W-:-:S07]  /*11b0*/  IADD3 R12, PT, PT, R36, R7, RZ ;  /* 0x00000007240c7210 */ /* 0x000fce0007ffe0ff */
.L_x_303:
[----:B0-----:R-:W-:Y:S02]  /*11c0*/  HFMA2 R23, -RZ, RZ, 0, 1.1920928955078125e-07 ;  /* 0x00000002ff177431 */ /* 0x001fe400000001ff */
[----:B------:R-:W-:Y:S02]  /*11d0*/  IMAD.U32 R21, RZ, RZ, UR8 ;  /* 0x00000008ff157e24 */ /* 0x000fe4000f8e00ff */
[----:B------:R-:W-:-:S04]  /*11e0*/  IMAD.WIDE.U32 R30, R36, 0x2, R16 ;  /* 0x00000002241e7825 */ /* 0x000fc800078e0010 */
[----:B------:R-:W-:Y:S01]  /*11f0*/  IMAD.WIDE R28, R6, 0x2, R16 ;  /* 0x00000002061c7825 */ /* 0x000fe200078e0210 */
[----:B------:R-:W2:Y:S03]  /*1200*/  LDG.E.U16 R9, desc[UR12][R30.64] ;  /* 0x0000000c1e097981 */ /* 0x000ea6000c1e1500 */
[----:B------:R-:W-:Y:S01]  /*1210*/  IMAD.WIDE.U32 R22, R36, R23, UR4 ;  /* 0x0000000424167e25 */ /* 0x000fe2000f8e0017 */
[----:B------:R-:W3:Y:S03]  /*1220*/  LDG.E.U16 R11, desc[UR12][R28.64] ;  /* 0x0000000c1c0b7981 */ /* 0x000ee6000c1e1500 */
[----:B------:R-:W-:Y:S02]  /*1230*/  IMAD.WIDE.U32 R20, R21, 0x2, R22 ;  /* 0x0000000215147825 */ /* 0x000fe400078e0016 */
[----:B------:R-:W4:Y:S04]  /*1240*/  LDG.E.U16.CONSTANT R22, desc[UR12][R22.64] ;  /* 0x0000000c16167981 */ /* 0x000f28000c1e9500 */
[----:B------:R-:W5:Y:S01]  /*1250*/  LDG.E.U16.CONSTANT R20, desc[UR12][R20.64] ;  /* 0x0000000c14147981 */ /* 0x000f62000c1e9500 */
[----:B------:R-:W-:Y:S01]  /*1260*/  MOV R33, UR8 ;  /* 0x0000000800217c02 */ /* 0x000fe20008000f00 */
[----:B--2---:R-:W-:-:S02]  /*1270*/  HADD2.F32 R9, -RZ, R9.H0_H0 ;  /* 0x20000009ff097230 */ /* 0x004fc40000004100 */
        /* <DEDUP_REMOVED lines=11> */
[----:B------:R-:W-:Y:S02]  /*1330*/  F2FP.F16.F32.PACK_AB R26, RZ, R26 ;  /* 0x0000001aff1a723e */ /* 0x000fe400000000ff */
[----:B------:R-:W-:Y:S02]  /*1340*/  MOV R25, 0x2 ;  /* 0x0000000200197802 */ /* 0x000fe40000000f00 */
[----:B------:R-:W-:Y:S01]  /*1350*/  F2FP.F16.F32.PACK_AB R9, R24, R9 ;  /* 0x000000091809723e */ /* 0x000fe200000000ff */
[----:B------:R-:W-:Y:S02]  /*1360*/  HADD2.F32 R26, -RZ, R26.H0_H0 ;  /* 0x2000001aff1a7230 */ /* 0x000fe40000004100 */
[----:B------:R-:W-:-:S04]  /*1370*/  IMAD.WIDE.U32 R24, R8, R25, UR4 ;  /* 0x0000000408187e25 */ /* 0x000fc8000f8e0019 */
[----:B------:R-:W-:Y:S02]  /*1380*/  HADD2.F32 R11, -RZ, R9.H1_H1 ;  /* 0x30000009ff0b7230 */ /* 0x000fe40000004100 */
[----:B------:R-:W-:-:S04]  /*1390*/  IMAD.WIDE.U32 R32, R33, 0x2, R24 ;  /* 0x0000000221207825 */ /* 0x000fc800078e0018 */
[----:B------:R-:W-:Y:S01]  /*13a0*/  FADD.FTZ R26, R11, R26 ;  /* 0x0000001a0b1a7221 */ /* 0x000fe20000010000 */
[----:B------:R-:W-:Y:S01]  /*13b0*/  IADD3 R22, P0, PT, R7, R28, RZ ;  /* 0x0000001c07167210 */ /* 0x000fe20007f1e0ff */
[----:B------:R0:W-:Y:S03]  /*13c0*/  STG.E.U16 desc[UR12][R30.64], R9 ;  /* 0x000000091e007986 */ /* 0x0001e6000c10150c */
[----:B------:R-:W-:Y:S01]  /*13d0*/  F2FP.F16.F32.PACK_AB R13, RZ, R26 ;  /* 0x0000001aff0d723e */ /* 0x000fe200000000ff */
[----:B------:R1:W2:Y:S01]  /*13e0*/  LDG.E.U16.CONSTANT R32, desc[UR12][R32.64] ;  /* 0x0000000c20207981 */ /* 0x0002a2000c1e9500 */
[----:B------:R-:W-:Y:S02]  /*13f0*/  IMAD.WIDE.U32 R26, R36, 0x2, R18 ;  /* 0x00000002241a7825 */ /* 0x000fe400078e0012 */
[C---:B------:R-:W-:Y:S01]  /*1400*/  PRMT R35, R13.reuse, 0x7610, R35 ;  /* 0x000076100d237816 */ /* 0x040fe20000000023 */
[----:B------:R3:W4:Y:S01]  /*1410*/  LDG.E.U16.CONSTANT R11, desc[UR12][R24.64] ;  /* 0x0000000c180b7981 */ /* 0x000722000c1e9500 */
[----:B------:R-:W-:Y:S01]  /*1420*/  IMAD.WIDE R20, R6, 0x2, R18 ;  /* 0x0000000206147825 */ /* 0x000fe200078e0212 */
[----:B0-----:R-:W-:-:S02]  /*1430*/  PRMT R31, R13, 0x7610, R31 ;  /* 0x000076100d1f7816 */ /* 0x001fc4000000001f */
[----:B-1----:R-:W-:Y:S01]  /*1440*/  PRMT R33, R9, 0x7610, R33 ;  /* 0x0000761009217816 */ /* 0x002fe20000000021 */
[----:B------:R-:W-:Y:S02]  /*1450*/  IMAD.X R23, RZ, RZ, R29, P0 ;  /* 0x000000ffff177224 */ /* 0x000fe400000e061d */
[----:B---3--:R-:W-:Y:S01]  /*1460*/  IMAD.WIDE.U32 R24, R8, 0x2, R16 ;  /* 0x0000000208187825 */ /* 0x008fe200078e0010 */
[----:B------:R-:W-:Y:S04]  /*1470*/  STG.E.U16 desc[UR12][R28.64], R31 ;  /* 0x0000001f1c007986 */ /* 0x000fe8000c10150c */
[----:B------:R0:W-:Y:S04]  /*1480*/  STG.E.U16 desc[UR12][R26.64], R33 ;  /* 0x000000211a007986 */ /* 0x0001e8000c10150c */
[----:B------:R1:W-:Y:S04]  /*1490*/  STG.E.U16 desc[UR12][R20.64], R35 ;  /* 0x0000002314007986 */ /* 0x0003e8000c10150c */
[----:B------:R-:W3:Y:S04]  /*14a0*/  LDG.E.U16 R9, desc[UR12][R24.64] ;  /* 0x0000000c18097981 */ /* 0x000ee8000c1e1500 */
[----:B------:R-:W5:Y:S01]  /*14b0*/  LDG.E.U16 R13, desc[UR12][R22.64] ;  /* 0x0000000c160d7981 */ /* 0x000f62000c1e1500 */
[----:B0-----:R-:W-:Y:S01]  /*14c0*/  HFMA2 R27, -RZ, RZ, 0, 1.1920928955078125e-07 ;  /* 0x00000002ff1b7431 */ /* 0x001fe200000001ff */
[----:B------:R-:W-:-:S02]  /*14d0*/  MOV R29, UR8 ;  /* 0x00000008001d7c02 */ /* 0x000fc40008000f00 */
[----:B-1----:R-:W-:-:S05]  /*14e0*/  IADD3 R20, P0, PT, R7, R20, RZ ;  /* 0x0000001407147210 */ /* 0x002fca0007f1e0ff */
[----:B------:R-:W-:Y:S02]  /*14f0*/  IMAD.X R21, RZ, RZ, R21, P0 ;  /* 0x000000ffff157224 */ /* 0x000fe400000e0615 */
[----:B--2---:R-:W-:Y:S02]  /*1500*/  HADD2.F32 R32, -RZ, R32.H0_H0 ;  /* 0x20000020ff207230 */ /* 0x004fe40000004100 */
[----:B----4-:R-:W-:Y:S02]  /*1510*/  HADD2.F32 R30, -RZ, R11.H0_H0 ;  /* 0x2000000bff1e7230 */ /* 0x010fe40000004100 */
[----:B---3--:R-:W-:Y:S02]  /*1520*/  HADD2.F32 R9, -RZ, R9.H0_H0 ;  /* 0x20000009ff097230 */ /* 0x008fe40000004100 */
        /* <DEDUP_REMOVED lines=13> */
[----:B------:R-:W-:Y:S01]  /*1600*/  PRMT R13, R9, 0x7610, R13 ;  /* 0x00007610090d7816 */ /* 0x000fe2000000000d */
[----:B------:R-:W-:-:S04]  /*1610*/  IMAD.WIDE.U32 R26, R12, R27, UR4 ;  /* 0x000000040c1a7e25 */ /* 0x000fc8000f8e001b */
[----:B------:R-:W-:Y:S01]  /*1620*/  FADD.FTZ R11, R11, R32 ;  /* 0x000000200b0b7221 */ /* 0x000fe20000010000 */
[----:B------:R-:W-:Y:S01]  /*1630*/  IADD3 R30, P0, PT, R7, R22, RZ ;  /* 0x00000016071e7210 */ /* 0x000fe20007f1e0ff */
[----:B------:R0:W-:Y:S01]  /*1640*/  STG.E.U16 desc[UR12][R24.64], R13 ;  /* 0x0000000d18007986 */ /* 0x0001e2000c10150c */
[----:B------:R-:W-:Y:S02]  /*1650*/  IMAD.WIDE.U32 R28, R29, 0x2, R26 ;  /* 0x000000021d1c7825 */ /* 0x000fe400078e001a */
[----:B------:R-:W-:Y:S01]  /*1660*/  F2FP.F16.F32.PACK_AB R11, RZ, R11 ;  /* 0x0000000bff0b723e */ /* 0x000fe200000000ff */
[----:B------:R1:W2:Y:S01]  /*1670*/  LDG.E.U16.CONSTANT R26, desc[UR12][R26.64] ;  /* 0x0000000c1a1a7981 */ /* 0x0002a2000c1e9500 */
[----:B------:R-:W-:Y:S01]  /*1680*/  IMAD.WIDE.U32 R32, R8, 0x2, R18 ;  /* 0x0000000208207825 */ /* 0x000fe200078e0012 */
[----:B------:R-:W-:-:S03]  /*1690*/  IADD3.X R31, PT, PT, RZ, R23, RZ, P0, !PT ;  /* 0x00000017ff1f7210 */ /* 0x000fc600007fe4ff */
[----:B------:R-:W-:Y:S01]  /*16a0*/  IMAD.WIDE.U32 R34, R12, 0x2, R16 ;  /* 0x000000020c227825 */ /* 0x000fe200078e0010 */
[----:B0-----:R-:W-:Y:S01]  /*16b0*/  PRMT R25, R9, 0x7610, R25 ;  /* 0x0000761009197816 */ /* 0x001fe20000000019 */
[----:B------:R-:W3:Y:S01]  /*16c0*/  LDG.E.U16.CONSTANT R28, desc[UR12][R28.64] ;  /* 0x0000000c1c1c7981 */ /* 0x000ee2000c1e9500 */
[----:B-1----:R-:W-:-:S03]  /*16d0*/  PRMT R27, R11, 0x7610, R27 ;  /* 0x000076100b1b7816 */ /* 0x002fc6000000001b */
[----:B------:R0:W-:Y:S04]  /*16e0*/  STG.E.U16 desc[UR12][R22.64], R11 ;  /* 0x0000000b16007986 */ /* 0x0001e8000c10150c */
[----:B------:R1:W-:Y:S04]  /*16f0*/  STG.E.U16 desc[UR12][R32.64], R25 ;  /* 0x0000001920007986 */ /* 0x0003e8000c10150c */
[----:B------:R4:W-:Y:S04]  /*1700*/  STG.E.U16 desc[UR12][R20.64], R27 ;  /* 0x0000001b14007986 */ /* 0x0009e8000c10150c */
[----:B------:R-:W5:Y:S04]  /*1710*/  LDG.E.U16 R9, desc[UR12][R34.64] ;  /* 0x0000000c22097981 */ /* 0x000f68000c1e1500 */
[----:B0-----:R-:W5:Y:S01]  /*1720*/  LDG.E.U16 R11, desc[UR12][R30.64] ;  /* 0x0000000c1e0b7981 */ /* 0x001f62000c1e1500 */
[----:B------:R-:W-:Y:S01]  /*1730*/  MOV R23, 0x2 ;  /* 0x0000000200177802 */ /* 0x000fe20000000f00 */
[----:B-1----:R-:W-:Y:S01]  /*1740*/  IMAD.U32 R25, RZ, RZ, UR8 ;  /* 0x00000008ff197e24 */ /* 0x002fe2000f8e00ff */
[----:B----4-:R-:W-:-:S04]  /*1750*/  IADD3 R20, P0, PT, R7, R20, RZ ;  /* 0x0000001407147210 */ /* 0x010fc80007f1e0ff */
[----:B------:R-:W-:Y:S01]  /*1760*/  IADD3.X R21, PT, PT, RZ, R21, RZ, P0, !PT ;  /* 0x00000015ff157210 */ /* 0x000fe200007fe4ff */
[----:B--2---:R-:W-:Y:S02]  /*1770*/  HADD2.F32 R26, -RZ, R26.H0_H0 ;  /* 0x2000001aff1a7230 */ /* 0x004fe40000004100 */
[----:B---3--:R-:W-:Y:S02]  /*1780*/  HADD2.F32 R28, -RZ, R28.H0_H0 ;  /* 0x2000001cff1c7230 */ /* 0x008fe40000004100 */
[----:B-----5:R-:W-:Y:S02]  /*1790*/  HADD2.F32 R9, -RZ, R9.H0_H0 ;  /* 0x20000009ff097230 */ /* 0x020fe40000004100 */
        /* <DEDUP_REMOVED lines=11> */
[----:B------:R-:W-:Y:S02]  /*1850*/  HADD2.F32 R28, -RZ, R28.H0_H0 ;  /* 0x2000001cff1c7230 */ /* 0x000fe40000004100 */
[----:B------:R-:W-:-:S04]  /*1860*/  IMAD.WIDE.U32 R22, R10, R23, UR4 ;  /* 0x000000040a167e25 */ /* 0x000fc8000f8e0017 */
[----:B------:R-:W-:Y:S02]  /*1870*/  HADD2.F32 R11, -RZ, R9.H1_H1 ;  /* 0x30000009ff0b7230 */ /* 0x000fe40000004100 */
[----:B------:R-:W-:-:S04]  /*1880*/  IMAD.WIDE.U32 R24, R25, 0x2, R22 ;  /* 0x0000000219187825 */ /* 0x000fc800078e0016 */
[----:B------:R-:W-:Y:S01]  /*1890*/  FADD.FTZ R13, R11, R28 ;  /* 0x0000001c0b0d7221 */ /* 0x000fe20000010000 */
[----:B------:R-:W-:Y:S01]  /*18a0*/  IADD3 R28, P1, PT, R7, R30, RZ ;  /* 0x0000001e071c7210 */ /* 0x000fe20007f3e0ff */
[----:B------:R-:W-:Y:S01]  /*18b0*/  IMAD.WIDE.U32 R26, R12, 0x2, R18 ;  /* 0x000000020c1a7825 */ /* 0x000fe200078e0012 */
[----:B------:R0:W2:Y:S02]  /*18c0*/  LDG.E.U16.CONSTANT R24, desc[UR12][R24.64] ;  /* 0x0000000c18187981 */ /* 0x0000a4000c1e9500 */
[----:B------:R-:W-:Y:S02]  /*18d0*/  F2FP.F16.F32.PACK_AB R13, RZ, R13 ;  /* 0x0000000dff0d723e */ /* 0x000fe400000000ff */
[----:B------:R1:W3:Y:S01]  /*18e0*/  LDG.E.U16.CONSTANT R11, desc[UR12][R22.64] ;  /* 0x0000000c160b7981 */ /* 0x0002e2000c1e9500 */
[----:B------:R-:W-:Y:S02]  /*18f0*/  IADD3.X R29, PT, PT, RZ, R31, RZ, P1, !PT ;  /* 0x0000001fff1d7210 */ /* 0x000fe40000ffe4ff */
[----:B------:R-:W-:-:S02]  /*1900*/  PRMT R33, R13, 0x7610, R33 ;  /* 0x000076100d217816 */ /* 0x000fc40000000021 */
[----:B0-----:R-:W-:Y:S01]  /*1910*/  PRMT R25, R9, 0x7610, R25 ;  /* 0x0000761009197816 */ /* 0x001fe20000000019 */
[----:B------:R0:W-:Y:S01]  /*1920*/  STG.E.U16 desc[UR12][R34.64], R9 ;  /* 0x0000000922007986 */ /* 0x0001e2000c10150c */
[----:B-1----:R-:W-:-:S03]  /*1930*/  IMAD.WIDE.U32 R22, R10, 0x2, R16 ;  /* 0x000000020a167825 */ /* 0x002fc600078e0010 */
[----:B------:R1:W-:Y:S04]  /*1940*/  STG.E.U16 desc[UR12][R30.64], R13 ;  /* 0x0000000d1e007986 */ /* 0x0003e8000c10150c */
[----:B------:R-:W-:Y:S04]  /*1950*/  STG.E.U16 desc[UR12][R26.64], R25 ;  /* 0x000000191a007986 */ /* 0x000fe8000c10150c */
[----:B------:R4:W-:Y:S04]  /*1960*/  STG.E.U16 desc[UR12][R20.64], R33 ;  /* 0x0000002114007986 */ /* 0x0009e8000c10150c */
[----:B0-----:R-:W5:Y:S04]  /*1970*/  LDG.E.U16 R9, desc[UR12][R22.64] ;  /* 0x0000000c16097981 */ /* 0x001f68000c1e1500 */
[----:B-1----:R-:W5:Y:S01]  /*1980*/  LDG.E.U16 R13, desc[UR12][R28.64] ;  /* 0x0000000c1c0d7981 */ /* 0x002f62000c1e1500 */
[----:B----4-:R-:W-:-:S02]  /*1990*/  IADD3 R20, P0, PT, R7, R20, RZ ;  /* 0x0000001407147210 */ /* 0x010fc40007f1e0ff */
[----:B------:R-:W-:-:S03]  /*19a0*/  IADD3 R36, PT, PT, R5, R36, R5 ;  /* 0x0000002405247210 */ /* 0x000fc60007ffe005 */
[----:B------:R-:W-:Y:S01]  /*19b0*/  IMAD.X R21, RZ, RZ, R21, P0 ;  /* 0x000000ffff157224 */ /* 0x000fe200000e0615 */
[----:B------:R-:W-:-:S04]  /*19c0*/  IADD3 R36, PT, PT, R5, R36, R5 ;  /* 0x0000002405247210 */ /* 0x000fc80007ffe005 */
[----:B------:R-:W-:Y:S02]  /*19d0*/  ISETP.GE.AND P0, PT, R36, UR8, PT ;  /* 0x0000000824007c0c */ /* 0x000fe4000bf06270 */
[C---:B------:R-:W-:Y:S02]  /*19e0*/  LEA R6, R5.reuse, R6, 0x2 ;  /* 0x0000000605067211 */ /* 0x040fe400078e10ff */
[C---:B------:R-:W-:Y:S02]  /*19f0*/  LEA R12, R5.reuse, R12, 0x2 ;  /* 0x0000000c050c7211 */ /* 0x040fe400078e10ff */
[----:B------:R-:W-:Y:S01]  /*1a00*/  LEA R8, R5, R8, 0x2 ;  /* 0x0000000805087211 */ /* 0x000fe200078e10ff */
[----:B--2---:R-:W-:Y:S02]  /*1a10*/  HADD2.F32 R24, -RZ, R24.H0_H0 ;  /* 0x20000018ff187230 */ /* 0x004fe40000004100 */
[----:B---3--:R-:W-:Y:S02]  /*1a20*/  HADD2.F32 R30, -RZ, R11.H0_H0 ;  /* 0x2000000bff1e7230 */ /* 0x008fe40000004100 */
[----:B-----5:R-:W-:-:S02]  /*1a30*/  HADD2.F32 R9, -RZ, R9.H0_H0 ;  /* 0x20000009ff097230 */ /* 0x020fc40000004100 */
        /* <DEDUP_REMOVED lines=14> */
[----:B------:R-:W-:Y:S01]  /*1b20*/  IMAD.WIDE.U32 R24, R10, 0x2, R18 ;  /* 0x000000020a187825 */ /* 0x000fe200078e0012 */
[----:B------:R-:W-:-:S03]  /*1b30*/  PRMT R13, R9, 0x7610, R13 ;  /* 0x00007610090d7816 */ /* 0x000fc6000000000d */
[----:B------:R-:W-:Y:S01]  /*1b40*/  F2FP.F16.F32.PACK_AB R11, RZ, R11 ;  /* 0x0000000bff0b723e */ /* 0x000fe200000000ff */
[----:B------:R0:W-:Y:S03]  /*1b50*/  STG.E.U16 desc[UR12][R22.64], R9 ;  /* 0x0000000916007986 */ /* 0x0001e6000c10150c */
[----:B------:R-:W-:Y:S01]  /*1b60*/  PRMT R26, R11, 0x7610, R26 ;  /* 0x000076100b1a7816 */ /* 0x000fe2000000001a */
[----:B------:R0:W-:Y:S04]  /*1b70*/  STG.E.U16 desc[UR12][R28.64], R11 ;  /* 0x0000000b1c007986 */ /* 0x0001e8000c10150c */
[----:B------:R0:W-:Y:S04]  /*1b80*/  STG.E.U16 desc[UR12][R24.64], R13 ;  /* 0x0000000d18007986 */ /* 0x0001e8000c10150c */
[----:B------:R0:W-:Y:S01]  /*1b90*/  STG.E.U16 desc[UR12][R20.64], R26 ;  /* 0x0000001a14007986 */ /* 0x0001e2000c10150c */
[----:B------:R-:W-:Y:S01]  /*1ba0*/  IMAD R10, R5, 0x4, R10 ;  /* 0x00000004050a7824 */ /* 0x000fe200078e020a */
[----:B------:R-:W-:Y:S06]  /*1bb0*/  @!P0 BRA `(.L_x_303) ;  /* 0xfffffff400808947 */ /* 0x000fec000383ffff */
.L_x_299:
[----:B------:R-:W-:Y:S05]  /*1bc0*/  BSYNC.RECONVERGENT B0 ;  /* 0x0000000000007941 */ /* 0x000fea0003800200 */
.L_x_298:
        /* <DEDUP_REMOVED lines=18> */
.L_x_304:
[----:B------:R-:W-:-:S03]  /*1cf0*/  SHF.R.S32.HI R3, RZ, 0x1f, R2 ;  /* 0x0000001fff037819 */ /* 0x000fc60000011402 */
[----:B0-----:R-:W-:-:S04]  /*1d00*/  IMAD.WIDE.U32 R4, R0, UR6, R2 ;  /* 0x0000000600047c25 */ /* 0x001fc8000f8e0002 */
[----:B------:R-:W-:Y:S01]  /*1d10*/  IMAD R5, R0, UR7, R5 ;  /* 0x0000000700057c24 */ /* 0x000fe2000f8e0205 */
[----:B------:R-:W-:-:S04]  /*1d20*/  LEA R6, P0, R4, UR8, 0x1 ;  /* 0x0000000804067c11 */ /* 0x000fc8000f8008ff */
[----:B------:R-:W-:-:S06]  /*1d30*/  LEA.HI.X R7, R4, UR9, R5, 0x1, P0 ;  /* 0x0000000904077c11 */ /* 0x000fcc00080f0c05 */
[----:B------:R-:W2:Y:S01]  /*1d40*/  LDG.E.U16.CONSTANT R7, desc[UR12][R6.64] ;  /* 0x0000000c06077981 */ /* 0x000ea2000c1e9500 */
[C---:B------:R-:W-:Y:S02]  /*1d50*/  IADD3 R5, P0, PT, R2.reuse, R14, RZ ;  /* 0x0000000e02057210 */ /* 0x040fe40007f1e0ff */
[----:B------:R-:W-:Y:S02]  /*1d60*/  IADD3 R2, PT, PT, R2, UR4, RZ ;  /* 0x0000000402027c10 */ /* 0x000fe4000fffe0ff */
[----:B------:R-:W-:Y:S02]  /*1d70*/  IADD3.X R8, PT, PT, R3, R9, RZ, P0, !PT ;  /* 0x0000000903087210 */ /* 0x000fe400007fe4ff */
[----:B------:R-:W-:-:S04]  /*1d80*/  LEA R4, P0, R5, UR16, 0x1 ;  /* 0x0000001005047c11 */ /* 0x000fc8000f8008ff */
[----:B------:R-:W-:Y:S02]  /*1d90*/  LEA.HI.X R5, R5, UR17, R8, 0x1, P0 ;  /* 0x0000001105057c11 */ /* 0x000fe400080f0c08 */
[----:B------:R-:W-:-:S03]  /*1da0*/  ISETP.GE.AND P0, PT, R2, UR10, PT ;  /* 0x0000000a02007c0c */ /* 0x000fc6000bf06270 */
[----:B--2---:R0:W-:Y:S10]  /*1db0*/  STG.E.U16 desc[UR12][R4.64], R7 ;  /* 0x0000000704007986 */ /* 0x0041f4000c10150c */
[----:B------:R-:W-:Y:S05]  /*1dc0*/  @!P0 BRA `(.L_x_304) ;  /* 0xfffffffc00c88947 */ /* 0x000fea000383ffff */
[----:B------:R-:W-:Y:S05]  /*1dd0*/  EXIT ;  /* 0x000000000000794d */ /* 0x000fea0003800000 */
        .weak           $__internal_3_$__cuda_sm20_div_s64
        .type           $__internal_3_$__cuda_sm20_div_s64,@function
        .size           $__internal_3_$__cuda_sm20_div_s64,(.L_x_501 - $__internal_3_$__cuda_sm20_div_s64)
$__internal_3_$__cuda_sm20_div_s64:
        /* <DEDUP_REMOVED lines=9> */
[----:B0-----:R-:W-:-:S06]  /*1e70*/  VIADD R8, R3, 0x1ffffffe ;  /* 0x1ffffffe03087836 */ /* 0x001fcc0000000000 */
[----:B------:R-:W0:Y:S02]  /*1e80*/  F2I.U64.TRUNC R8, R8 ;  /* 0x0000000800087311 */ /* 0x000e24000020d800 */
[----:B0-----:R-:W-:-:S04]  /*1e90*/  IMAD.WIDE.U32 R10, R8, UR6, RZ ;  /* 0x00000006080a7c25 */ /* 0x001fc8000f8e00ff */
[C---:B------:R-:W-:Y:S01]  /*1ea0*/  IMAD R5, R8.reuse, UR7, R11 ;  /* 0x0000000708057c24 */ /* 0x040fe2000f8e020b */
[----:B------:R-:W-:Y:S02]  /*1eb0*/  IADD3 R13, P0, PT, RZ, -R10, RZ ;  /* 0x8000000aff0d7210 */ /* 0x000fe40007f1e0ff */
[----:B------:R-:W-:Y:S01]  /*1ec0*/  MOV R11, R8 ;  /* 0x00000008000b7202 */ /* 0x000fe20000000f00 */
[----:B------:R-:W-:Y:S02]  /*1ed0*/  IMAD R5, R9, UR6, R5 ;  /* 0x0000000609057c24 */ /* 0x000fe4000f8e0205 */
[----:B------:R-:W-:-:S03]  /*1ee0*/  IMAD.HI.U32 R10, R8, R13, RZ ;  /* 0x0000000d080a7227 */ /* 0x000fc600078e00ff */
[----:B------:R-:W-:-:S05]  /*1ef0*/  IADD3.X R5, PT, PT, RZ, ~R5, RZ, P0, !PT ;  /* 0x80000005ff057210 */ /* 0x000fca00007fe4ff */
        /* <DEDUP_REMOVED lines=14> */
[----:B------:R-:W-:-:S02]  /*1fe0*/  IADD3.X R8, PT, PT, RZ, ~R5, RZ, P0, !PT ;  /* 0x80000005ff087210 */ /* 0x000fc400007fe4ff */
[----:B------:R-:W-:-:S03]  /*1ff0*/  IADD3.X R9, PT, PT, RZ, ~R7, RZ, P4, !PT ;  /* 0x80000007ff097210 */ /* 0x000fc600027fe4ff */
[----:B------:R-:W-:Y:S01]  /*2000*/  IMAD.WIDE.U32 R10, P0, R11, R8, R10 ;  /* 0x000000080b0a7225 */ /* 0x000fe2000780000a */
[----:B------:R-:W-:-:S03]  /*2010*/  SEL R14, R9, R7, !P3 ;  /* 0x00000007090e7207 */ /* 0x000fc60005800000 */
[----:B------:R-:W-:Y:S02]  /*2020*/  HFMA2 R9, -RZ, RZ, 0, 0 ;  /* 0x00000000ff097431 */ /* 0x000fe400000001ff */
[----:B------:R-:W-:-:S04]  /*2030*/  IMAD.HI.U32 R5, P1, R3, R13, R10 ;  /* 0x0000000d03057227 */ /* 0x000fc8000782000a */
[CC--:B------:R-:W-:Y:S02]  /*2040*/  IMAD R10, R3.reuse, R8.reuse, RZ ;  /* 0x00000008030a7224 */ /* 0x0c0fe400078e02ff */
[----:B------:R-:W-:-:S03]  /*2050*/  IMAD.HI.U32 R8, R3, R8, RZ ;  /* 0x0000000803087227 */ /* 0x000fc600078e00ff */
[----:B------:R-:W-:Y:S01]  /*2060*/  IADD3 R5, P2, PT, R10, R5, RZ ;  /* 0x000000050a057210 */ /* 0x000fe20007f5e0ff */
[----:B------:R-:W-:-:S04]  /*2070*/  IMAD.X R3, R8, 0x1, R3, P0 ;  /* 0x0000000108037824 */ /* 0x000fc800000e0603 */
        /* <DEDUP_REMOVED lines=15> */
[----:B------:R-:W-:Y:S02]  /*2170*/  IADD3.X R14, PT, PT, ~R10, R14, RZ, P1, !PT ;  /* 0x0000000e0a0e7210 */ /* 0x000fe40000ffe5ff */
[----:B------:R-:W-:Y:S02]  /*2180*/  IADD3 R9, P1, PT, R12, -UR6, RZ ;  /* 0x800000060c097c10 */ /* 0x000fe4000ff3e0ff */
[C---:B------:R-:W-:Y:S02]  /*2190*/  ISETP.GE.U32.AND.EX P0, PT, R14.reuse, UR7, PT, P0 ;  /* 0x000000070e007c0c */ /* 0x040fe4000bf06100 */
[----:B------:R-:W-:Y:S02]  /*21a0*/  IADD3.X R11, PT, PT, R14, ~UR7, RZ, P1, !PT ;  /* 0x800000070e0b7c10 */ /* 0x000fe40008ffe4ff */
[----:B------:R-:W-:Y:S02]  /*21b0*/  SEL R9, R9, R12, P0 ;  /* 0x0000000c09097207 */ /* 0x000fe40000000000 */
[----:B------:R-:W-:-:S02]  /*21c0*/  IADD3.X R10, PT, PT, RZ, R3, RZ, P2, !PT ;  /* 0x00000003ff0a7210 */ /* 0x000fc400017fe4ff */
[----:B------:R-:W-:Y:S02]  /*21d0*/  SEL R5, R8, R5, P0 ;  /* 0x0000000508057207 */ /* 0x000fe40000000000 */
[----:B------:R-:W-:Y:S02]  /*21e0*/  SEL R11, R11, R14, P0 ;  /* 0x0000000e0b0b7207 */ /* 0x000fe40000000000 */
[----:B------:R-:W-:Y:S02]  /*21f0*/  ISETP.GE.U32.AND P1, PT, R9, UR6, PT ;  /* 0x0000000609007c0c */ /* 0x000fe4000bf26070 */
[----:B------:R-:W-:Y:S02]  /*2200*/  SEL R8, R10, R3, P0 ;  /* 0x000000030a087207 */ /* 0x000fe40000000000 */
[----:B------:R-:W-:Y:S02]  /*2210*/  IADD3 R14, P2, PT, R5, 0x1, RZ ;  /* 0x00000001050e7810 */ /* 0x000fe40007f5e0ff */
[----:B------:R-:W-:-:S03]  /*2220*/  ISETP.GE.U32.AND.EX P0, PT, R11, UR7, PT, P1 ;  /* 0x000000070b007c0c */ /* 0x000fc6000bf06110 */
[----:B------:R-:W-:Y:S01]  /*2230*/  IMAD.X R15, RZ, RZ, R8, P2 ;  /* 0x000000ffff0f7224 */ /* 0x000fe200010e0608 */
[----:B------:R-:W-:Y:S02]  /*2240*/  SEL R14, R14, R5, P0 ;  /* 0x000000050e0e7207 */ /* 0x000fe40000000000 */
[----:B------:R-:W-:Y:S02]  /*2250*/  LOP3.LUT R5, R7, UR10, RZ, 0x3c, !PT ;  /* 0x0000000a07057c12 */ /* 0x000fe4000f8e3cff */
[----:B------:R-:W-:Y:S02]  /*2260*/  SEL R15, R15, R8, P0 ;  /* 0x000000080f0f7207 */ /* 0x000fe40000000000 */
[----:B------:R-:W-:Y:S02]  /*2270*/  IADD3 R3, P2, PT, RZ, -R14, RZ ;  /* 0x8000000eff037210 */ /* 0x000fe40007f5e0ff */
[----:B------:R-:W-:Y:S02]  /*2280*/  ISETP.NE.U32.AND P0, PT, RZ, UR11, PT ;  /* 0x0000000bff007c0c */ /* 0x000fe4000bf05070 */
[----:B------:R-:W-:-:S02]  /*2290*/  ISETP.GE.AND P1, PT, R5, RZ, PT ;  /* 0x000000ff0500720c */ /* 0x000fc40003f26270 */
[-C--:B------:R-:W-:Y:S02]  /*22a0*/  IADD3.X R8, PT, PT, RZ, ~R15.reuse, RZ, P2, !PT ;  /* 0x8000000fff087210 */ /* 0x080fe400017fe4ff */
[----:B------:R-:W-:Y:S02]  /*22b0*/  MOV R5, 0x0 ;  /* 0x0000000000057802 */ /* 0x000fe40000000f00 */
[----:B------:R-:W-:Y:S02]  /*22c0*/  ISETP.NE.AND.EX P0, PT, RZ, UR10, PT, P0 ;  /* 0x0000000aff007c0c */ /* 0x000fe4000bf05300 */
[----:B------:R-:W-:Y:S02]  /*22d0*/  SEL R14, R3, R14, !P1 ;  /* 0x0000000e030e7207 */ /* 0x000fe40004800000 */
[----:B------:R-:W-:Y:S02]  /*22e0*/  SEL R15, R8, R15, !P1 ;  /* 0x0000000f080f7207 */ /* 0x000fe40004800000 */
[----:B------:R-:W-:-:S02]  /*22f0*/  SEL R14, R14, 0xffffffff, P0 ;  /* 0xffffffff0e0e7807 */ /* 0x000fc40000000000 */
[----:B------:R-:W-:Y:S01]  /*2300*/  SEL R15, R15, 0xffffffff, P0 ;  /* 0xffffffff0f0f7807 */ /* 0x000fe20000000000 */
[----:B------:R-:W-:Y:S06]  /*2310*/  RET.REL.NODEC R4 `(_ZN4vllm38concat_and_cache_mla_rope_fused_kernelIN3c104HalfELb1E13__nv_bfloat16S3_LNS_18Fp8KVCacheDataTypeE0EEEvPKlPT_S8_PKS7_SA_illlliPT2_S6_iiiiPKf) ;  /* 0xffffffdc04387950 */ /* 0x000fec0003c3ffff */
.L_x_305:
        /* <DEDUP_REMOVED lines=14> */
.L_x_501:


//--------------------- .text._ZN4vllm38concat_and_cache_mla_rope_fused_kernelIfLb0E13__nv_bfloat16S1_LNS_18Fp8KVCacheDataTypeE0EEEvPKlPT_S6_PKS5_S8_illlliPT2_S4_iiiiPKf --------------------------
	.section	.text._ZN4vllm38concat_and_cache_mla_rope_fused_kernelIfLb0E13__nv_bfloat16S1_LNS_18Fp8KVCacheDataTypeE0EEEvPKlPT_S6_PKS5_S8_illlliPT2_S4_iiiiPKf,"ax",@progbits
	.align	128
        .global         _ZN4vllm38concat_and_cache_mla_rope_fused_kernelIfLb0E13__nv_bfloat16S1_LNS_18Fp8KVCacheDataTypeE0EEEvPKlPT_S6_PKS5_S8_illlliPT2_S4_iiiiPKf
        .type           _ZN4vllm38concat_and_cache_mla_rope_fused_kernelIfLb0E13__nv_bfloat16S1_LNS_18Fp8KVCacheDataTypeE0EEEvPKlPT_S6_PKS5_S8_illlliPT2_S4_iiiiPKf,@function
        .size           _ZN4vllm38concat_and_cache_mla_rope_fused_kernelIfLb0E13__nv_bfloat16S1_LNS_18Fp8KVCacheDataTypeE0EEEvPKlPT_S6_PKS5_S8_illlliPT2_S4_iiiiPKf,(.L_x_502 - _ZN4vllm38concat_and_cache_mla_rope_fused_kernelIfLb0E13__nv_bfloat16S1_LNS_18Fp8KVCacheDataTypeE0EEEvPKlPT_S6_PKS5_S8_illlliPT2_S4_iiiiPKf)
        .other          _ZN4vllm38concat_and_cache_mla_rope_fused_kernelIfLb0E13__nv_bfloat16S1_LNS_18Fp8KVCacheDataTypeE0EEEvPKlPT_S6_PKS5_S8_illlliPT2_S4_iiiiPKf,@"STO_CUDA_ENTRY STV_DEFAULT"
_ZN4vllm38concat_and_cache_mla_rope_fused_kernelIfLb0E13__nv_bfloat16S1_LNS_18Fp8KVCacheDataTypeE0EEEvPKlPT_S6_PKS5_S8_illlliPT2_S4_iiiiPKf:
.text._ZN4vllm38concat_and_cache_mla_rope_fused_kernelIfLb0E13__nv_bfloat16S1_LNS_18Fp8KVCacheDataTypeE0EEEvPKlPT_S6_PKS5_S8_illlliPT2_S4_iiiiPKf:
[----:B------:R-:W-:Y:S01]  /*0000*/  LDC R1, c[0x0][0x37c] ;  /* 0x0000df00ff017b82 */ /* 0x000fe20000000800 */
[----:B------:R-:W0:Y:S07]  /*0010*/  S2R R0, SR_CTAID.X ;  /* 0x0000000000007919 */ /* 0x000e2e0000002500 */
[----:B------:R-:W0:Y:S01]  /*0020*/  LDC.64 R4, c[0x0][0x380] ;  /* 0x0000e000ff047b82 */ /* 0x000e220000000a00 */
[----:B------:R-:W1:Y:S01]  /*0030*/  LDCU.64 UR14, c[0x0][0x358] ;  /* 0x00006b00ff0e77ac */ /* 0x000e620008000a00 */
[----:B------:R-:W2:Y:S01]  /*0040*/  S2R R2, SR_TID.X ;  /* 0x0000000000027919 */ /* 0x000ea20000002100 */
[----:B------:R-:W3:Y:S01]  /*0050*/  LDCU UR6, c[0x0][0x3a8] ;  /* 0x00007500ff0677ac */ /* 0x000ee20008000800 */
[----:B------:R-:W4:Y:S01]  /*0060*/  LDCU UR4, c[0x0][0x3d0] ;  /* 0x00007a00ff0477ac */ /* 0x000f220008000800 */
[----:B------:R-:W5:Y:S01]  /*0070*/  LDCU.64 UR8, c[0x0][0x3a0] ;  /* 0x00007400ff0877ac */ /* 0x000f620008000a00 */
[----:B------:R-:W0:Y:S01]  /*0080*/  LDCU.64 UR10, c[0x0][0x3b8] ;  /* 0x00007700ff0a77ac */ /* 0x000e220008000a00 */
[----:B------:R-:W0:Y:S02]  /*0090*/  LDCU.64 UR12, c[0x0][0x388] ;  /* 0x00007100ff0c77ac */ /* 0x000e240008000a00 */
[----:B0-----:R-:W-:-:S06]  /*00a0*/  IMAD.WIDE.U32 R4, R0, 0x8, R4 ;  /* 0x0000000800047825 */ /* 0x001fcc00078e0004 */
[----:B-1----:R-:W5:Y:S01]  /*00b0*/  LDG.E.64.CONSTANT R4, desc[UR14][R4.64] ;  /* 0x0000000e04047981 */ /* 0x002f62000c1e9b00 */
[----:B---3--:R-:W-:Y:S01]  /*00c0*/  ULEA.HI UR7, UR6, UR6, URZ, 0x1 ;  /* 0x0000000606077291 */ /* 0x008fe2000f8f08ff */
[----:B------:R-:W-:Y:S01]  /*00d0*/  BSSY.RECONVERGENT B0, `(.L_x_306) ;  /* 0x000004b000007945 */ /* 0x000fe20003800200 */
[----:B------:R-:W-:Y:S02]  /*00e0*/  USHF.R.S32.HI UR5, URZ, 0x1f, UR6 ;  /* 0x0000001fff057899 */ /* 0x000fe40008011406 */
[----:B------:R-:W-:-:S04]  /*00f0*/  USHF.R.S32.HI UR7, URZ, 0x1, UR7 ;  /* 0x00000001ff077899 */ /* 0x000fc80008011407 */
[----:B----4-:R-:W-:-:S06]  /*0100*/  UIMAD UR4, UR7, UR4, URZ ;  /* 0x00000004070472a4 */ /* 0x010fcc000f8e02ff */
[----:B--2---:R-:W-:Y:S01]  /*0110*/  ISETP.GE.AND P0, PT, R2, UR4, PT ;  /* 0x0000000402007c0c */ /* 0x004fe2000bf06270 */
[----:B-----5:R-:W-:Y:S02]  /*0120*/  IMAD R3, R5, UR6, RZ ;  /* 0x0000000605037c24 */ /* 0x020fe4000f8e02ff */
[----:B------:R-:W-:-:S04]  /*0130*/  IMAD.WIDE.U32 R8, R4, UR6, RZ ;  /* 0x0000000604087c25 */ /* 0x000fc8000f8e00ff */
[----:B------:R-:W-:Y:S02]  /*0140*/  IMAD R3, R4, UR5, R3 ;  /* 0x0000000504037c24 */ /* 0x000fe4000f8e0203 */
[----:B------:R-:W-:-:S03]  /*0150*/  IMAD.SHL.U32 R6, R8, 0x4, RZ ;  /* 0x0000000408067824 */ /* 0x000fc600078e00ff */
[----:B------:R-:W-:Y:S02]  /*0160*/  IADD3 R3, PT, PT, R9, R3, RZ ;  /* 0x0000000309037210 */ /* 0x000fe40007ffe0ff */
[----:B------:R-:W-:Y:S02]  /*0170*/  IADD3 R14, P1, PT, R6, UR8, RZ ;  /* 0x00000008060e7c10 */ /* 0x000fe4000ff3e0ff */
[----:B------:R-:W-:-:S04]  /*0180*/  SHF.L.U64.HI R7, R8, 0x2, R3 ;  /* 0x0000000208077819 */ /* 0x000fc80000010203 */
[----:B------:R-:W-:Y:S01]  /*0190*/  IADD3.X R15, PT, PT, R7, UR9, RZ, P1, !PT ;  /* 0x00000009070f7c10 */ /* 0x000fe20008ffe4ff */
[----:B------:R-:W-:Y:S06]  /*01a0*/  @P0 BRA `(.L_x_307) ;  /* 0x0000000000f40947 */ /* 0x000fec0003800000 */
[----:B------:R-:W-:Y:S01]  /*01b0*/  IABS R3, UR7 ;  /* 0x0000000700037c13 */ /* 0x000fe20008000000 */
[----:B------:R-:W0:Y:S01]  /*01c0*/  LDCU.64 UR8, c[0x0][0x3b0] ;  /* 0x00007600ff0877ac */ /* 0x000e220008000a00 */
[----:B------:R-:W1:Y:S01]  /*01d0*/  LDC R10, c[0x0][0x360] ;  /* 0x0000d800ff0a7b82 */ /* 0x000e620000000800 */
[----:B------:R-:W-:Y:S01]  /*01e0*/  ISETP.NE.AND P0, PT, RZ, UR7, PT ;  /* 0x00000007ff007c0c */ /* 0x000fe2000bf05270 */
[----:B------:R-:W2:Y:S01]  /*01f0*/  I2F.RP R11, R3 ;  /* 0x00000003000b7306 */ /* 0x000ea20000209400 */
[----:B------:R-:W-:Y:S01]  /*0200*/  IMAD.MOV.U32 R19, RZ, RZ, R2 ;  /* 0x000000ffff137224 */ /* 0x000fe200078e0002 */
[----:B------:R-:W-:-:S06]  /*0210*/  LOP3.LUT R16, RZ, UR7, RZ, 0x33, !PT ;  /* 0x00000007ff107c12 */ /* 0x000fcc000f8e33ff */
[----:B--2---:R-:W2:Y:S02]  /*0220*/  MUFU.RCP R11, R11 ;  /* 0x0000000b000b7308 */ /* 0x004ea40000001000 */
[----:B--2---:R-:W-:-:S06]  /*0230*/  IADD3 R8, PT, PT, R11, 0xffffffe, RZ ;  /* 0x0ffffffe0b087810 */ /* 0x004fcc0007ffe0ff */
[----:B------:R2:W3:Y:S02]  /*0240*/  F2I.FTZ.U32.TRUNC.NTZ R9, R8 ;  /* 0x0000000800097305 */ /* 0x0004e4000021f000 */
[----:B--2---:R-:W-:Y:S02]  /*0250*/  HFMA2 R8, -RZ, RZ, 0, 0 ;  /* 0x00000000ff087431 */ /* 0x004fe400000001ff */
[----:B---3--:R-:W-:-:S04]  /*0260*/  IMAD.MOV R4, RZ, RZ, -R9 ;  /* 0x000000ffff047224 */ /* 0x008fc800078e0a09 */
[----:B------:R-:W-:Y:S02]  /*0270*/  IMAD R13, R4, R3, RZ ;  /* 0x00000003040d7224 */ /* 0x000fe400078e02ff */
[----:B0-----:R-:W-:-:S04]  /*0280*/  IMAD.WIDE.U32 R4, R0, UR8, RZ ;  /* 0x0000000800047c25 */ /* 0x001fc8000f8e00ff */
[----:B------:R-:W-:-:S04]  /*0290*/  IMAD.HI.U32 R11, R9, R13, R8 ;  /* 0x0000000d090b7227 */ /* 0x000fc800078e0008 */
[----:B-1----:R-:W-:-:S07]  /*02a0*/  IMAD R17, R0, UR9, R5 ;  /* 0x0000000900117c24 */ /* 0x002fce000f8e0205 */
.L_x_308:
[----:B------:R-:W-:Y:S02]  /*02b0*/  IABS R8, UR7 ;  /* 0x0000000700087c13 */ /* 0x000fe40008000000 */
[----:B0-----:R-:W-:Y:S02]  /*02c0*/  IABS R12, R19 ;  /* 0x00000013000c7213 */ /* 0x001fe40000000000 */
[----:B------:R-:W-:-:S03]  /*02d0*/  IADD3 R9, PT, PT, RZ, -R8, RZ ;  /* 0x80000008ff097210 */ /* 0x000fc60007ffe0ff */
[----:B------:R-:W-:-:S04]  /*02e0*/  IMAD.HI.U32 R8, R11, R12, RZ ;  /* 0x0000000c0b087227 */ /* 0x000fc800078e00ff */
[----:B------:R-:W-:Y:S01]  /*02f0*/  IMAD R12, R8, R9, R12 ;  /* 0x00000009080c7224 */ /* 0x000fe200078e020c */
[----:B------:R-:W-:-:S04]  /*0300*/  IABS R9, UR7 ;  /* 0x0000000700097c13 */ /* 0x000fc80008000000 */
[----:B------:R-:W-:-:S13]  /*0310*/  ISETP.GT.U32.AND P2, PT, R3, R12, PT ;  /* 0x0000000c0300720c */ /* 0x000fda0003f44070 */
[----:B------:R-:W-:Y:S01]  /*0320*/  @!P2 IMAD.IADD R12, R12, 0x1, -R9 ;  /* 0x000000010c0ca824 */ /* 0x000fe200078e0a09 */
[----:B------:R-:W-:Y:S02]  /*0330*/  LOP3.LUT R9, R19, UR7, RZ, 0x3c, !PT ;  /* 0x0000000713097c12 */ /* 0x000fe4000f8e3cff */
[----:B------:R-:W-:Y:S02]  /*0340*/  @!P2 IADD3 R8, PT, PT, R8, 0x1, RZ ;  /* 0x000000010808a810 */ /* 0x000fe40007ffe0ff */
[----:B------:R-:W-:Y:S02]  /*0350*/  ISETP.GE.U32.AND P1, PT, R12, R3, PT ;  /* 0x000000030c00720c */ /* 0x000fe40003f26070 */
[----:B------:R-:W-:Y:S01]  /*0360*/  ISETP.GE.AND P3, PT, R9, RZ, PT ;  /* 0x000000ff0900720c */ /* 0x000fe20003f66270 */
[----:B------:R-:W-:-:S10]  /*0370*/  IMAD.MOV.U32 R9, RZ, RZ, R17 ;  /* 0x000000ffff097224 */ /* 0x000fd400078e0011 */
[----:B------:R-:W-:-:S05]  /*0380*/  @P1 VIADD R8, R8, 0x1 ;  /* 0x0000000108081836 */ /* 0x000fca0000000000 */
[----:B------:R-:W-:-:S04]  /*0390*/  @!P3 IADD3 R8, PT, PT, -R8, RZ, RZ ;  /* 0x000000ff0808b210 */ /* 0x000fc80007ffe1ff */
[----:B------:R-:W-:-:S04]  /*03a0*/  SEL R21, R16, R8, !P0 ;  /* 0x0000000810157207 */ /* 0x000fc80004000000 */
[--C-:B------:R-:W-:Y:S01]  /*03b0*/  SHF.R.S32.HI R18, RZ, 0x1f, R21.reuse ;  /* 0x0000001fff127819 */ /* 0x100fe20000011415 */
[----:B------:R-:W-:-:S04]  /*03c0*/  IMAD.MOV R8, RZ, RZ, -R21 ;  /* 0x000000ffff087224 */ /* 0x000fc800078e0a15 */
[----:B------:R-:W-:Y:S01]  /*03d0*/  IMAD R23, R8, UR7, R19 ;  /* 0x0000000708177c24 */ /* 0x000fe2000f8e0213 */
[----:B------:R-:W-:Y:S01]  /*03e0*/  MOV R8, R4 ;  /* 0x0000000400087202 */ /* 0x000fe20000000f00 */
[----:B------:R-:W-:-:S04]  /*03f0*/  IMAD R18, R18, UR10, RZ ;  /* 0x0000000a12127c24 */ /* 0x000fc8000f8e02ff */
[----:B------:R-:W-:Y:S01]  /*0400*/  IMAD.WIDE.U32 R12, R21, UR10, R8 ;  /* 0x0000000a150c7c25 */ /* 0x000fe2000f8e0008 */
[----:B------:R-:W-:-:S03]  /*0410*/  SHF.L.U32 R9, R23, 0x1, RZ ;  /* 0x0000000117097819 */ /* 0x000fc600000006ff */
[----:B------:R-:W-:Y:S01]  /*0420*/  IMAD R20, R21, UR11, R18 ;  /* 0x0000000b15147c24 */ /* 0x000fe2000f8e0212 */
[----:B------:R-:W-:Y:S02]  /*0430*/  SHF.R.S32.HI R21, RZ, 0x1f, R9 ;  /* 0x0000001fff157819 */ /* 0x000fe40000011409 */
[----:B------:R-:W-:Y:S01]  /*0440*/  IADD3 R18, P1, PT, R9, R12, RZ ;  /* 0x0000000c09127210 */ /* 0x000fe20007f3e0ff */
[----:B------:R-:W-:-:S03]  /*0450*/  IMAD.WIDE R8, R23, 0x4, R14 ;  /* 0x0000000417087825 */ /* 0x000fc600078e020e */
[----:B------:R-:W-:Y:S01]  /*0460*/  IADD3.X R13, PT, PT, R21, R13, R20, P1, !PT ;  /* 0x0000000d150d7210 */ /* 0x000fe20000ffe414 */
[----:B------:R-:W-:Y:S01]  /*0470*/  IMAD.U32 R23, RZ, RZ, UR7 ;  /* 0x00000007ff177e24 */ /* 0x000fe2000f8e00ff */
[----:B------:R-:W-:-:S03]  /*0480*/  LEA R12, P1, R18, UR12, 0x2 ;  /* 0x0000000c120c7c11 */ /* 0x000fc6000f8210ff */
[----:B------:R-:W-:Y:S01]  /*0490*/  IMAD.WIDE R20, R23, 0x4, R8 ;  /* 0x0000000417147825 */ /* 0x000fe200078e0208 */
[----:B------:R-:W-:Y:S01]  /*04a0*/  LEA.HI.X R13, R18, UR13, R13, 0x2, P1 ;  /* 0x0000000d120d7c11 */ /* 0x000fe200088f140d */
[----:B------:R-:W2:Y:S04]  /*04b0*/  LDG.E.CONSTANT R8, desc[UR14][R8.64] ;  /* 0x0000000e08087981 */ /* 0x000ea8000c1e9900 */
[----:B------:R-:W3:Y:S04]  /*04c0*/  LDG.E.CONSTANT R20, desc[UR14][R20.64] ;  /* 0x0000000e14147981 */ /* 0x000ee8000c1e9900 */
[----:B------:R-:W3:Y:S04]  /*04d0*/  LDG.E R25, desc[UR14][R12.64+0x4] ;  /* 0x0000040e0c197981 */ /* 0x000ee8000c1e1900 */
[----:B------:R-:W4:Y:S01]  /*04e0*/  LDG.E R23, desc[UR14][R12.64] ;  /* 0x0000000e0c177981 */ /* 0x000f22000c1e1900 */
[----:B------:R-:W-:-:S04]  /*04f0*/  IADD3 R19, PT, PT, R10, R19, RZ ;  /* 0x000000130a137210 */ /* 0x000fc80007ffe0ff */
[----:B------:R-:W-:Y:S01]  /*0500*/  ISETP.GE.AND P1, PT, R19, UR4, PT ;  /* 0x0000000413007c0c */ /* 0x000fe2000bf26270 */
[-C--:B---3--:R-:W-:Y:S01]  /*0510*/  FMUL.FTZ R27, R20, R25.reuse ;  /* 0x00000019141b7220 */ /* 0x088fe20000410000 */
[----:B--2---:R-:W-:-:S03]  /*0520*/  FMUL.FTZ R25, R8, R25 ;  /* 0x0000001908197220 */ /* 0x004fc60000410000 */
[-C--:B----4-:R-:W-:Y:S01]  /*0530*/  FFMA.FTZ R27, R8, R23.reuse, -R27 ;  /* 0x00000017081b7223 */ /* 0x090fe2000001081b */
[----:B------:R-:W-:-:S04]  /*0540*/  FFMA.FTZ R25, R20, R23, R25 ;  /* 0x0000001714197223 */ /* 0x000fc80000010019 */
[----:B------:R0:W-:Y:S04]  /*0550*/  STG.E desc[UR14][R12.64], R27 ;  /* 0x0000001b0c007986 */ /* 0x0001e8000c10190e */
[----:B------:R0:W-:Y:S01]  /*0560*/  STG.E desc[UR14][R12.64+0x4], R25 ;  /* 0x000004190c007986 */ /* 0x0001e2000c10190e */
[----:B------:R-:W-:Y:S05]  /*0570*/  @!P1 BRA `(.L_x_308) ;  /* 0xfffffffc004c9947 */ /* 0x000fea000383ffff */
.L_x_307:
[----:B------:R-:W-:Y:S05]  /*0580*/  BSYNC.RECONVERGENT B0 ;  /* 0x0000000000007941 */ /* 0x000fea0003800200 */
.L_x_306:
        /* <DEDUP_REMOVED lines=36> */
.L_x_309:
[----:B------:R-:W-:-:S07]  /*07d0*/  MOV R8, 0x7f0 ;  /* 0x000007f000087802 */ /* 0x000fce0000000f00 */
[----:B0-----:R-:W-:Y:S05]  /*07e0*/  CALL.REL.NOINC `($__internal_4_$__cuda_sm20_div_s64) ;  /* 0x0000000c00e87944 */ /* 0x001fea0003c00000 */
        /* <DEDUP_REMOVED lines=10> */
.L_x_310:
[----:B------:R-:W-:-:S13]  /*0890*/  ISETP.LE.AND P0, PT, RZ, UR17, PT ;  /* 0x00000011ff007c0c */ /* 0x000fda000bf03270 */
[----:B------:R-:W-:Y:S05]  /*08a0*/  @!P0 EXIT ;  /* 0x000000000000894d */ /* 0x000fea0003800000 */
[----:B------:R-:W-:Y:S01]  /*08b0*/  ISETP.GE.AND P0, PT, R2, UR7, PT ;  /* 0x0000000702007c0c */ /* 0x000fe2000bf06270 */
[----:B------:R-:W-:-:S12]  /*08c0*/  BSSY.RECONVERGENT B0, `(.L_x_311) ;  /* 0x00000c9000007945 */ /* 0x000fd80003800200 */
[----:B------:R-:W-:Y:S05]  /*08d0*/  @P0 BRA `(.L_x_312) ;  /* 0x0000000c001c0947 */ /* 0x000fea0003800000 */
[----:B------:R-:W1:Y:S01]  /*08e0*/  LDC R3, c[0x0][0x360] ;  /* 0x0000d800ff037b82 */ /* 0x000e620000000800 */
[----:B------:R-:W2:Y:S01]  /*08f0*/  LDCU.64 UR16, c[0x0][0x3e8] ;  /* 0x00007d00ff1077ac */ /* 0x000ea20008000a00 */
[----:B------:R-:W-:Y:S01]  /*0900*/  BSSY.RECONVERGENT B1, `(.L_x_313) ;  /* 0x0000064000017945 */ /* 0x000fe20003800200 */
[----:B------:R-:W3:Y:S01]  /*0910*/  LDCU UR8, c[0x0][0x3f0] ;  /* 0x00007e00ff0877ac */ /* 0x000ee20008000800 */
[----:B--2---:R-:W-:Y:S02]  /*0920*/  UIMAD UR12, UR5, UR16, URZ ;  /* 0x00000010050c72a4 */ /* 0x004fe4000f8e02ff */
[----:B------:R-:W-:Y:S02]  /*0930*/  USHF.R.S32.HI UR10, URZ, 0x1f, UR16 ;  /* 0x0000001fff0a7899 */ /* 0x000fe40008011410 */
[----:B---3--:R-:W-:Y:S01]  /*0940*/  USHF.R.S32.HI UR9, URZ, 0x1f, UR8 ;  /* 0x0000001fff097899 */ /* 0x008fe20008011408 */
[----:B-1----:R-:W1:Y:S01]  /*0950*/  I2F.U32.RP R11, R3 ;  /* 0x00000003000b7306 */ /* 0x002e620000209000 */
[----:B------:R-:W-:Y:S01]  /*0960*/  IADD3 R8, PT, PT, R2, R3, RZ ;  /* 0x0000000302087210 */ /* 0x000fe20007ffe0ff */
[----:B------:R-:W-:Y:S01]  /*0970*/  UIMAD UR10, UR10, UR4, UR12 ;  /* 0x000000040a0a72a4 */ /* 0x000fe2000f8e020c */
[----:B------:R-:W-:Y:S01]  /*0980*/  ISETP.NE.U32.AND P2, PT, R3, RZ, PT ;  /* 0x000000ff0300720c */ /* 0x000fe20003f45070 */
[----:B------:R-:W-:Y:S01]  /*0990*/  UIMAD.WIDE.U32 UR8, UR4, UR16, UR8 ;  /* 0x00000010040872a5 */ /* 0x000fe2000f8e0008 */
[C---:B------:R-:W-:Y:S01]  /*09a0*/  ISETP.GE.U32.AND P0, PT, R8.reuse, UR7, PT ;  /* 0x0000000708007c0c */ /* 0x040fe2000bf06070 */
[----:B------:R-:W2:Y:S01]  /*09b0*/  LDCU.64 UR12, c[0x0][0x3c0] ;  /* 0x00007800ff0c77ac */ /* 0x000ea20008000a00 */
[----:B------:R-:W-:Y:S01]  /*09c0*/  VIMNMX.U32 R9, PT, PT, R8, UR7, !PT ;  /* 0x0000000708097c48 */ /* 0x000fe2000ffe0000 */
[----:B------:R-:W-:Y:S01]  /*09d0*/  UIADD3 UR10, UPT, UPT, UR9, UR10, URZ ;  /* 0x0000000a090a7290 */ /* 0x000fe2000fffe0ff */
[----:B-1----:R-:W1:Y:S02]  /*09e0*/  MUFU.RCP R11, R11 ;  /* 0x0000000b000b7308 */ /* 0x002e640000001000 */
[----:B-1----:R-:W-:-:S06]  /*09f0*/  IADD3 R4, PT, PT, R11, 0xffffffe, RZ ;  /* 0x0ffffffe0b047810 */ /* 0x002fcc0007ffe0ff */
[----:B------:R1:W3:Y:S02]  /*0a00*/  F2I.FTZ.U32.TRUNC.NTZ R5, R4 ;  /* 0x0000000400057305 */ /* 0x0002e4000021f000 */
[----:B-1----:R-:W-:Y:S02]  /*0a10*/  IMAD.MOV.U32 R4, RZ, RZ, RZ ;  /* 0x000000ffff047224 */ /* 0x002fe400078e00ff */
[----:B---3--:R-:W-:-:S04]  /*0a20*/  IMAD.MOV R10, RZ, RZ, -R5 ;  /* 0x000000ffff0a7224 */ /* 0x008fc800078e0a05 */
[----:B0-----:R-:W-:Y:S01]  /*0a30*/  IMAD R13, R10, R3, RZ ;  /* 0x000000030a0d7224 */ /* 0x001fe200078e02ff */
[----:B------:R-:W-:-:S03]  /*0a40*/  SEL R10, RZ, 0x1, P0 ;  /* 0x00000001ff0a7807 */ /* 0x000fc60000000000 */
[----:B------:R-:W-:Y:S01]  /*0a50*/  IMAD.HI.U32 R5, R5, R13, R4 ;  /* 0x0000000d05057227 */ /* 0x000fe200078e0004 */
[----:B------:R-:W-:Y:S02]  /*0a60*/  IADD3 R8, PT, PT, R9, -R8, -R10 ;  /* 0x8000000809087210 */ /* 0x000fe40007ffe80a */
[----:B------:R-:W-:Y:S01]  /*0a70*/  MOV R9, UR17 ;  /* 0x0000001100097c02 */ /* 0x000fe20008000f00 */
[----:B--2---:R-:W-:-:S04]  /*0a80*/  IMAD.WIDE.U32 R12, R0, UR12, RZ ;  /* 0x0000000c000c7c25 */ /* 0x004fc8000f8e00ff */
[----:B------:R-:W-:-:S04]  /*0a90*/  IMAD.HI.U32 R5, R5, R8, RZ ;  /* 0x0000000805057227 */ /* 0x000fc800078e00ff */
[----:B------:R-:W-:Y:S01]  /*0aa0*/  IMAD R11, R0, UR13, R13 ;  /* 0x0000000d000b7c24 */ /* 0x000fe2000f8e020d */
[----:B------:R-:W-:-:S05]  /*0ab0*/  IADD3 R4, PT, PT, -R5, RZ, RZ ;  /* 0x000000ff05047210 */ /* 0x000fca0007ffe1ff */
[----:B------:R-:W-:Y:S02]  /*0ac0*/  IMAD R8, R3, R4, R8 ;  /* 0x0000000403087224 */ /* 0x000fe400078e0208 */
[----:B------:R-:W-:Y:S01]  /*0ad0*/  IMAD.U32 R4, RZ, RZ, UR8 ;  /* 0x00000008ff047e24 */ /* 0x000fe2000f8e00ff */
[----:B------:R-:W-:Y:S02]  /*0ae0*/  USHF.R.S32.HI UR8, URZ, 0x1f, UR17 ;  /* 0x0000001fff087899 */ /* 0x000fe40008011411 */
[----:B------:R-:W-:-:S13]  /*0af0*/  ISETP.GE.U32.AND P0, PT, R8, R3, PT ;  /* 0x000000030800720c */ /* 0x000fda0003f06070 */
[----:B------:R-:W-:Y:S01]  /*0b00*/  @P0 IMAD.IADD R8, R8, 0x1, -R3 ;  /* 0x0000000108080824 */ /* 0x000fe200078e0a03 */
[----:B------:R-:W-:-:S04]  /*0b10*/  @P0 IADD3 R5, PT, PT, R5, 0x1, RZ ;  /* 0x0000000105050810 */ /* 0x000fc80007ffe0ff */
[----:B------:R-:W-:-:S13]  /*0b20*/  ISETP.GE.U32.AND P1, PT, R8, R3, PT ;  /* 0x000000030800720c */ /* 0x000fda0003f26070 */
[----:B------:R-:W-:Y:S01]  /*0b30*/  @P1 VIADD R5, R5, 0x1 ;  /* 0x0000000105051836 */ /* 0x000fe20000000000 */
[----:B------:R-:W-:-:S04]  /*0b40*/  @!P2 LOP3.LUT R5, RZ, R3, RZ, 0x33, !PT ;  /* 0x00000003ff05a212 */ /* 0x000fc800078e33ff */
[----:B------:R-:W-:Y:S02]  /*0b50*/  IADD3 R10, PT, PT, R10, R5, RZ ;  /* 0x000000050a0a7210 */ /* 0x000fe40007ffe0ff */
[----:B------:R-:W-:Y:S01]  /*0b60*/  MOV R5, UR9 ;  /* 0x0000000900057c02 */ /* 0x000fe20008000f00 */
[----:B------:R-:W-:Y:S01]  /*0b70*/  UIMAD UR9, UR6, UR17, URZ ;  /* 0x00000011060972a4 */ /* 0x000fe2000f8e02ff */
[C---:B------:R-:W-:Y:S01]  /*0b80*/  LOP3.LUT R8, R10.reuse, 0x3, RZ, 0xc0, !PT ;  /* 0x000000030a087812 */ /* 0x040fe200078ec0ff */
[----:B------:R-:W-:Y:S01]  /*0b90*/  IMAD.U32 R5, RZ, RZ, UR10 ;  /* 0x0000000aff057e24 */ /* 0x000fe2000f8e00ff */
[----:B------:R-:W-:Y:S01]  /*0ba0*/  ISETP.GE.U32.AND P0, PT, R10, 0x3, PT ;  /* 0x000000030a00780c */ /* 0x000fe20003f06070 */
[----:B------:R-:W-:Y:S01]  /*0bb0*/  UIMAD UR8, UR8, UR11, UR9 ;  /* 0x0000000b080872a4 */ /* 0x000fe2000f8e0209 */
[----:B------:R-:W-:Y:S01]  /*0bc0*/  ISETP.NE.AND P1, PT, R8, 0x3, PT ;  /* 0x000000030800780c */ /* 0x000fe20003f25270 */
[----:B------:R-:W-:-:S04]  /*0bd0*/  IMAD.WIDE.U32 R4, R9, UR11, R4 ;  /* 0x0000000b09047c25 */ /* 0x000fc8000f8e0004 */
[----:B------:R-:W-:Y:S01]  /*0be0*/  IMAD.MOV.U32 R9, RZ, RZ, R2 ;  /* 0x000000ffff097224 */ /* 0x000fe200078e0002 */
[----:B------:R-:W-:-:S07]  /*0bf0*/  IADD3 R17, PT, PT, R5, UR8, RZ ;  /* 0x0000000805117c10 */ /* 0x000fce000fffe0ff */
[----:B------:R-:W-:Y:S05]  /*0c00*/  @!P1 BRA `(.L_x_314) ;  /* 0x0000000000cc9947 */ /* 0x000fea0003800000 */
[----:B------:R-:W0:Y:S01]  /*0c10*/  LDCU.64 UR16, c[0x0][0x3a0] ;  /* 0x00007400ff1077ac */ /* 0x000e220008000a00 */
[C---:B------:R-:W-:Y:S01]  /*0c20*/  SHF.L.U64.HI R9, R12.reuse, 0x2, R11 ;  /* 0x000000020c097819 */ /* 0x040fe2000001020b */
[----:B------:R-:W-:Y:S01]  /*0c30*/  IMAD.SHL.U32 R8, R12, 0x4, RZ ;  /* 0x000000040c087824 */ /* 0x000fe200078e00ff */
[C---:B------:R-:W-:Y:S01]  /*0c40*/  SHF.L.U64.HI R13, R4.reuse, 0x1, R17 ;  /* 0x00000001040d7819 */ /* 0x040fe20000010211 */
[----:B------:R-:W1:Y:S01]  /*0c50*/  LDCU.64 UR12, c[0x0][0x390] ;  /* 0x00007200ff0c77ac */ /* 0x000e620008000a00 */
[----:B------:R-:W-:Y:S01]  /*0c60*/  SHF.L.U32 R12, R4, 0x1, RZ ;  /* 0x00000001040c7819 */ /* 0x000fe200000006ff */
[C---:B------:R-:W-:Y:S01]  /*0c70*/  IMAD.WIDE.U32 R6, R2.reuse, 0x4, R6 ;  /* 0x0000000402067825 */ /* 0x040fe200078e0006 */
[----:B------:R-:W-:Y:S01]  /*0c80*/  MOV R11, UR7 ;  /* 0x00000007000b7c02 */ /* 0x000fe20008000f00 */
[----:B------:R-:W2:Y:S02]  /*0c90*/  LDCU.64 UR8, c[0x0][0x3d8] ;  /* 0x00007b00ff0877ac */ /* 0x000ea40008000a00 */
[----:B------:R-:W-:-:S04]  /*0ca0*/  IMAD.WIDE.U32 R8, R2, 0x8, R8 ;  /* 0x0000000802087825 */ /* 0x000fc800078e0008 */
[----:B------:R-:W-:Y:S01]  /*0cb0*/  IMAD.WIDE.U32 R12, R2, 0x4, R12 ;  /* 0x00000004020c7825 */ /* 0x000fe200078e000c */
[----:B0-----:R-:W-:-:S03]  /*0cc0*/  IADD3 R6, P2, PT, R6, UR16, RZ ;  /* 0x0000001006067c10 */ /* 0x001fc6000ff5e0ff */
[----:B------:R-:W-:Y:S01]  /*0cd0*/  VIADD R10, R10, 0x1 ;  /* 0x000000010a0a7836 */ /* 0x000fe20000000000 */
[----:B-1----:R-:W-:Y:S02]  /*0ce0*/  IADD3 R16, P1, PT, R8, UR12, RZ ;  /* 0x0000000c08107c10 */ /* 0x002fe4000ff3e0ff */
[----:B------:R-:W-:Y:S02]  /*0cf0*/  IADD3.X R7, PT, PT, R7, UR17, RZ, P2, !PT ;  /* 0x0000001107077c10 */ /* 0x000fe400097fe4ff */
[----:B--2---:R-:W-:Y:S02]  /*0d00*/  IADD3 R29, P2, PT, R12, UR8, RZ ;  /* 0x000000080c1d7c10 */ /* 0x004fe4000ff5e0ff */
[----:B------:R-:W-:Y:S02]  /*0d10*/  IADD3 R16, P3, PT, R16, 0x4, RZ ;  /* 0x0000000410107810 */ /* 0x000fe40007f7e0ff */
[----:B------:R-:W-:Y:S02]  /*0d20*/  LOP3.LUT R8, R10, 0x3, RZ, 0xc0, !PT ;  /* 0x000000030a087812 */ /* 0x000fe400078ec0ff */
[----:B------:R-:W-:Y:S01]  /*0d30*/  IADD3.X R27, PT, PT, R13, UR9, RZ, P2, !PT ;  /* 0x000000090d1b7c10 */ /* 0x000fe200097fe4ff */
[----:B------:R-:W-:Y:S01]  /*0d40*/  IMAD.WIDE.U32 R12, R11, 0x4, R6 ;  /* 0x000000040b0c7825 */ /* 0x000fe200078e0006 */
[----:B------:R-:W-:-:S02]  /*0d50*/  IADD3.X R23, PT, PT, RZ, UR13, R9, P3, P1 ;  /* 0x0000000dff177c10 */ /* 0x000fc40009fe2409 */
[----:B------:R-:W-:Y:S01]  /*0d60*/  CS2R R10, SRZ ;  /* 0x00000000000a7805 */ /* 0x000fe2000001ff00 */
[----:B------:R-:W-:Y:S02]  /*0d70*/  IMAD R9, R8, R3, R2 ;  /* 0x0000000308097224 */ /* 0x000fe400078e0202 */
[----:B------:R-:W-:-:S07]  /*0d80*/  IMAD.MOV R8, RZ, RZ, -R8 ;  /* 0x000000ffff087224 */ /* 0x000fce00078e0a08 */
.L_x_315:
[----:B------:R-:W-:Y:S01]  /*0d90*/  IADD3 R20, P2, PT, R12, R10, RZ ;  /* 0x0000000a0c147210 */ /* 0x000fe20007f5e0ff */
[----:B0-----:R-:W-:Y:S01]  /*0da0*/  IMAD.MOV.U32 R18, RZ, RZ, R16 ;  /* 0x000000ffff127224 */ /* 0x001fe200078e0010 */
[----:B------:R-:W-:Y:S02]  /*0db0*/  IADD3 R22, P1, PT, R10, R6, RZ ;  /* 0x000000060a167210 */ /* 0x000fe40007f3e0ff */
[----:B------:R-:W-:Y:S02]  /*0dc0*/  IADD3.X R21, PT, PT, R13, R11, RZ, P2, !PT ;  /* 0x0000000b0d157210 */ /* 0x000fe400017fe4ff */
[----:B------:R-:W-:Y:S01]  /*0dd0*/  MOV R19, R23 ;  /* 0x0000001700137202 */ /* 0x000fe20000000f00 */
[----:B------:R-:W-:Y:S02]  /*0de0*/  IMAD.X R23, R11, 0x1, R7, P1 ;  /* 0x000000010b177824 */ /* 0x000fe400008e0607 */
[----:B------:R-:W2:Y:S04]  /*0df0*/  LDG.E.CONSTANT R20, desc[UR14][R20.64] ;  /* 0x0000000e14147981 */ /* 0x000ea8000c1e9900 */
[----:B------:R-:W2:Y:S04]  /*0e00*/  LDG.E R16, desc[UR14][R18.64] ;  /* 0x0000000e12107981 */ /* 0x000ea8000c1e1900 */
[----:B------:R-:W3:Y:S04]  /*0e10*/  LDG.E.CONSTANT R22, desc[UR14][R22.64] ;  /* 0x0000000e16167981 */ /* 0x000ee8000c1e9900 */
[----:B------:R-:W4:Y:S01]  /*0e20*/  LDG.E R25, desc[UR14][R18.64+-0x4] ;  /* 0xfffffc0e12197981 */ /* 0x000f22000c1e1900 */
[----:B------:R-:W-:-:S02]  /*0e30*/  VIADD R8, R8, 0x1 ;  /* 0x0000000108087836 */ /* 0x000fc40000000000 */
[-C--:B--2---:R-:W-:Y:S01]  /*0e40*/  FMUL.FTZ R24, R20, R16.reuse ;  /* 0x0000001014187220 */ /* 0x084fe20000410000 */
[----:B---3--:R-:W-:-:S03]  /*0e50*/  FMUL.FTZ R16, R22, R16 ;  /* 0x0000001016107220 */ /* 0x008fc60000410000 */
[----:B----4-:R-:W-:Y:S01]  /*0e60*/  FFMA.FTZ R26, R22, R25, -R24 ;  /* 0x00000019161a7223 */ /* 0x010fe20000010818 */
[----:B------:R-:W-:Y:S01]  /*0e70*/  IADD3 R24, P1, PT, R10, R29, RZ ;  /* 0x0000001d0a187210 */ /* 0x000fe20007f3e0ff */
[----:B------:R-:W-:Y:S01]  /*0e80*/  FFMA.FTZ R28, R20, R25, R16 ;  /* 0x00000019141c7223 */ /* 0x000fe20000010010 */
[----:B------:R-:W-:Y:S02]  /*0e90*/  IMAD.WIDE.U32 R20, R3, 0x8, R18 ;  /* 0x0000000803147825 */ /* 0x000fe400078e0012 */
[----:B------:R-:W-:Y:S01]  /*0ea0*/  IADD3.X R25, PT, PT, R11, R27, RZ, P1, !PT ;  /* 0x0000001b0b197210 */ /* 0x000fe20000ffe4ff */
[----:B------:R0:W-:Y:S01]  /*0eb0*/  STG.E desc[UR14][R18.64+-0x4], R26 ;  /* 0xfffffc1a12007986 */ /* 0x0001e2000c10190e */
[----:B------:R-:W-:Y:S01]  /*0ec0*/  ISETP.NE.AND P1, PT, R8, RZ, PT ;  /* 0x000000ff0800720c */ /* 0x000fe20003f25270 */
[----:B------:R-:W-:Y:S01]  /*0ed0*/  IMAD.MOV.U32 R23, RZ, RZ, R21 ;  /* 0x000000ffff177224 */ /* 0x000fe200078e0015 */
[----:B------:R-:W-:Y:S01]  /*0ee0*/  MOV R16, R20 ;  /* 0x0000001400107202 */ /* 0x000fe20000000f00 */
[----:B------:R0:W-:Y:S01]  /*0ef0*/  STG.E desc[UR14][R18.64], R28 ;  /* 0x0000001c12007986 */ /* 0x0001e2000c10190e */
[----:B------:R-:W-:-:S03]  /*0f00*/  IMAD.WIDE.U32 R10, R3, 0x4, R10 ;  /* 0x00000004030a7825 */ /* 0x000fc600078e000a */
[----:B------:R0:W-:Y:S04]  /*0f10*/  STG.E.U16 desc[UR14][R24.64], R26 ;  /* 0x0000001a18007986 */ /* 0x0001e8000c10150e */
[----:B------:R0:W-:Y:S02]  /*0f20*/  STG.E.U16 desc[UR14][R24.64+0x2], R28 ;  /* 0x0000021c18007986 */ /* 0x0001e4000c10150e */
[----:B------:R-:W-:Y:S05]  /*0f30*/  @P1 BRA `(.L_x_315) ;  /* 0xfffffffc00941947 */ /* 0x000fea000383ffff */
.L_x_314:
[----:B------:R-:W-:Y:S05]  /*0f40*/  BSYNC.RECONVERGENT B1 ;  /* 0x0000000000017941 */ /* 0x000fea0003800200 */
.L_x_313:
[----:B------:R-:W-:Y:S05]  /*0f50*/  @!P0 BRA `(.L_x_312) ;  /* 0x00000004007c8947 */ /* 0x000fea0003800000 */
[----:B0-----:R-:W0:Y:S01]  /*0f60*/  LDC.64 R18, c[0x0][0x390] ;  /* 0x0000e400ff127b82 */ /* 0x001e220000000a00 */
[----:B------:R-:W1:Y:S01]  /*0f70*/  LDCU.64 UR12, c[0x0][0x3c0] ;  /* 0x00007800ff0c77ac */ /* 0x000e620008000a00 */
[----:B------:R-:W-:Y:S01]  /*0f80*/  SHF.L.U32 R10, R9, 0x1, RZ ;  /* 0x00000001090a7819 */ /* 0x000fe200000006ff */
[----:B------:R-:W2:Y:S04]  /*0f90*/  LDCU.64 UR8, c[0x0][0x3d8] ;  /* 0x00007b00ff0877ac */ /* 0x000ea80008000a00 */
[C-C-:B------:R-:W-:Y:S02]  /*0fa0*/  IMAD R8, R3.reuse, 0x4, R10.reuse ;  /* 0x0000000403087824 */ /* 0x140fe400078e020a */
[----:B------:R-:W-:Y:S02]  /*0fb0*/  IMAD R12, R3, 0x6, R10 ;  /* 0x00000006030c7824 */ /* 0x000fe400078e020a */
[----:B-1----:R-:W-:-:S04]  /*0fc0*/  IMAD.WIDE.U32 R6, R0, UR12, RZ ;  /* 0x0000000c00067c25 */ /* 0x002fc8000f8e00ff */
[----:B------:R-:W-:Y:S01]  /*0fd0*/  IMAD R5, R0, UR13, R7 ;  /* 0x0000000d00057c24 */ /* 0x000fe2000f8e0207 */
[----:B0-----:R-:W-:Y:S02]  /*0fe0*/  LEA R18, P0, R6, R18, 0x2 ;  /* 0x0000001206127211 */ /* 0x001fe400078010ff */
[----:B--2---:R-:W-:Y:S02]  /*0ff0*/  LEA R16, P1, R4, UR8, 0x1 ;  /* 0x0000000804107c11 */ /* 0x004fe4000f8208ff */
[----:B------:R-:W-:Y:S01]  /*1000*/  LEA.HI.X R19, R6, R19, R5, 0x2, P0 ;  /* 0x0000001306137211 */ /* 0x000fe200000f1405 */
[----:B------:R-:W-:Y:S01]  /*1010*/  IMAD R5, R3, 0x3, R9 ;  /* 0x0000000303057824 */ /* 0x000fe200078e0209 */
[----:B------:R-:W-:Y:S02]  /*1020*/  IADD3 R6, PT, PT, R9, R3, RZ ;  /* 0x0000000309067210 */ /* 0x000fe40007ffe0ff */
[----:B------:R-:W-:Y:S01]  /*1030*/  LEA.HI.X R17, R4, UR9, R17, 0x1, P1 ;  /* 0x0000000904117c11 */ /* 0x000fe200088f0c11 */
[----:B------:R-:W-:Y:S01]  /*1040*/  IMAD R4, R3, 0x2, R9 ;  /* 0x0000000203047824 */ /* 0x000fe200078e0209 */
[----:B------:R-:W-:-:S07]  /*1050*/  SHF.L.U32 R7, R6, 0x1, RZ ;  /* 0x0000000106077819 */ /* 0x000fce00000006ff */
.L_x_316:
[----:B------:R-:W-:-:S04]  /*1060*/  IMAD.WIDE.U32 R24, R9, 0x4, R14 ;  /* 0x0000000409187825 */ /* 0x000fc800078e000e */
[----:B------:R-:W-:Y:S02]  /*1070*/  IMAD.U32 R21, RZ, RZ, UR7 ;  /* 0x00000007ff157e24 */ /* 0x000fe4000f8e00ff */
[----:B------:R-:W-:-:S04]  /*1080*/  IMAD.WIDE.U32 R26, R10, 0x4, R18 ;  /* 0x000000040a1a7825 */ /* 0x000fc800078e0012 */
[----:B------:R-:W-:Y:S01]  /*1090*/  IMAD.WIDE.U32 R20, R21, 0x4, R24 ;  /* 0x0000000415147825 */ /* 0x000fe200078e0018 */
[----:B------:R-:W2:Y:S04]  /*10a0*/  LDG.E R11, desc[UR14][R26.64+0x4] ;  /* 0x0000040e1a0b7981 */ /* 0x000ea8000c1e1900 */
[----:B------:R0:W2:Y:S04]  /*10b0*/  LDG.E.CONSTANT R24, desc[UR14][R24.64] ;  /* 0x0000000e18187981 */ /* 0x0000a8000c1e9900 */
[----:B------:R-:W3:Y:S04]  /*10c0*/  LDG.E.CONSTANT R20, desc[UR14][R20.64] ;  /* 0x0000000e14147981 */ /* 0x000ee8000c1e9900 */
[----:B------:R-:W4:Y:S01]  /*10d0*/  LDG.E R13, desc[UR14][R26.64] ;  /* 0x0000000e1a0d7981 */ /* 0x000f22000c1e1900 */
[----:B0-----:R-:W-:Y:S01]  /*10e0*/  MOV R25, UR7 ;  /* 0x0000000700197c02 */ /* 0x001fe20008000f00 */
[-C--:B--2---:R-:W-:Y:S01]  /*10f0*/  FMUL.FTZ R29, R24, R11.reuse ;  /* 0x0000000b181d7220 */ /* 0x084fe20000410000 */
[----:B---3--:R-:W-:-:S03]  /*1100*/  FMUL.FTZ R23, R20, R11 ;  /* 0x0000000b14177220 */ /* 0x008fc60000410000 */
[----:B----4-:R-:W-:Y:S01]  /*1110*/  FFMA.FTZ R11, R20, R13, R29 ;  /* 0x0000000d140b7223 */ /* 0x010fe2000001001d */
[----:B------:R-:W-:-:S04]  /*1120*/  IMAD.WIDE.U32 R28, R6, 0x4, R14 ;  /* 0x00000004061c7825 */ /* 0x000fc800078e000e */
[----:B------:R-:W-:Y:S01]  /*1130*/  FFMA.FTZ R13, R24, R13, -R23 ;  /* 0x0000000d180d7223 */ /* 0x000fe20000010817 */
[----:B------:R-:W-:-:S04]  /*1140*/  IMAD.WIDE.U32 R22, R10, 0x2, R16 ;  /* 0x000000020a167825 */ /* 0x000fc800078e0010 */
[----:B------:R-:W-:Y:S01]  /*1150*/  IMAD.WIDE.U32 R20, R25, 0x4, R28 ;  /* 0x0000000419147825 */ /* 0x000fe200078e001c */
[----:B------:R-:W-:Y:S03]  /*1160*/  STG.E desc[UR14][R26.64+0x4], R11 ;  /* 0x0000040b1a007986 */ /* 0x000fe6000c10190e */
[----:B------:R-:W-:Y:S01]  /*1170*/  IMAD.WIDE.U32 R24, R7, 0x4, R18 ;  /* 0x0000000407187825 */ /* 0x000fe200078e0012 */
[----:B------:R-:W-:Y:S04]  /*1180*/  STG.E desc[UR14][R26.64], R13 ;  /* 0x0000000d1a007986 */ /* 0x000fe8000c10190e */
[----:B------:R-:W-:Y:S04]  /*1190*/  STG.E.U16 desc[UR14][R22.64], R13 ;  /* 0x0000000d16007986 */ /* 0x000fe8000c10150e */
[----:B------:R0:W-:Y:S04]  /*11a0*/  STG.E.U16 desc[UR14][R22.64+0x2], R11 ;  /* 0x0000020b16007986 */ /* 0x0001e8000c10150e */
[----:B------:R-:W2:Y:S04]  /*11b0*/  LDG.E.CONSTANT R20, desc[UR14][R20.64] ;  /* 0x0000000e14147981 */ /* 0x000ea8000c1e9900 */
[----:B------:R-:W3:Y:S04]  /*11c0*/  LDG.E.CONSTANT R28, desc[UR14][R28.64] ;  /* 0x0000000e1c1c7981 */ /* 0x000ee8000c1e9900 */
[----:B0-----:R-:W2:Y:S04]  /*11d0*/  LDG.E R11, desc[UR14][R24.64+0x4] ;  /* 0x0000040e180b7981 */ /* 0x001ea8000c1e1900 */
[----:B------:R-:W4:Y:S01]  /*11e0*/  LDG.E R21, desc[UR14][R24.64] ;  /* 0x0000000e18157981 */ /* 0x000f22000c1e1900 */
[----:B------:R-:W-:-:S04]  /*11f0*/  IMAD.WIDE.U32 R22, R4, 0x4, R14 ;  /* 0x0000000404167825 */ /* 0x000fc800078e000e */
[-C--:B--2---:R-:W-:Y:S01]  /*1200*/  FMUL.FTZ R27, R20, R11.reuse ;  /* 0x0000000b141b7220 */ /* 0x084fe20000410000 */
[----:B---3--:R-:W-:-:S03]  /*1210*/  FMUL.FTZ R26, R28, R11 ;  /* 0x0000000b1c1a7220 */ /* 0x008fc60000410000 */
[-C--:B----4-:R-:W-:Y:S01]  /*1220*/  FFMA.FTZ R11, R28, R21.reuse, -R27 ;  /* 0x000000151c0b7223 */ /* 0x090fe2000001081b */
[----:B------:R-:W-:Y:S01]  /*1230*/  FFMA.FTZ R13, R20, R21, R26 ;  /* 0x00000015140d7223 */ /* 0x000fe2000001001a */
[----:B------:R-:W-:Y:S02]  /*1240*/  IMAD.U32 R21, RZ, RZ, UR7 ;  /* 0x00000007ff157e24 */ /* 0x000fe4000f8e00ff */
[----:B------:R-:W-:-:S04]  /*1250*/  IMAD.WIDE.U32 R26, R7, 0x2, R16 ;  /* 0x00000002071a7825 */ /* 0x000fc800078e0010 */
[----:B------:R-:W-:Y:S01]  /*1260*/  IMAD.WIDE.U32 R20, R21, 0x4, R22 ;  /* 0x0000000415147825 */ /* 0x000fe200078e0016 */
[----:B------:R-:W-:Y:S03]  /*1270*/  STG.E desc[UR14][R24.64], R11 ;  /* 0x0000000b18007986 */ /* 0x000fe6000c10190e */
[----:B------:R-:W-:Y:S01]  /*1280*/  IMAD.WIDE.U32 R28, R8, 0x4, R18 ;  /* 0x00000004081c7825 */ /* 0x000fe200078e0012 */
[----:B------:R-:W-:Y:S04]  /*1290*/  STG.E desc[UR14][R24.64+0x4], R13 ;  /* 0x0000040d18007986 */ /* 0x000fe8000c10190e */
[----:B------:R0:W-:Y:S04]  /*12a0*/  STG.E.U16 desc[UR14][R26.64], R11 ;  /* 0x0000000b1a007986 */ /* 0x0001e8000c10150e */
[----:B------:R1:W-:Y:S04]  /*12b0*/  STG.E.U16 desc[UR14][R26.64+0x2], R13 ;  /* 0x0000020d1a007986 */ /* 0x0003e8000c10150e */
[----:B------:R-:W2:Y:S04]  /*12c0*/  LDG.E.CONSTANT R20, desc[UR14][R20.64] ;  /* 0x0000000e14147981 */ /* 0x000ea8000c1e9900 */
[----:B0-----:R-:W2:Y:S04]  /*12d0*/  LDG.E R11, desc[UR14][R28.64+0x4] ;  /* 0x0000040e1c0b7981 */ /* 0x001ea8000c1e1900 */
[----:B------:R-:W3:Y:S04]  /*12e0*/  LDG.E.CONSTANT R22, desc[UR14][R22.64] ;  /* 0x0000000e16167981 */ /* 0x000ee8000c1e9900 */
[----:B------:R-:W4:Y:S01]  /*12f0*/  LDG.E R21, desc[UR14][R28.64] ;  /* 0x0000000e1c157981 */ /* 0x000f22000c1e1900 */
[----:B-1----:R-:W-:Y:S01]  /*1300*/  MOV R27, UR7 ;  /* 0x00000007001b7c02 */ /* 0x002fe20008000f00 */
[-C--:B--2---:R-:W-:Y:S01]  /*1310*/  FMUL.FTZ R25, R20, R11.reuse ;  /* 0x0000000b14197220 */ /* 0x084fe20000410000 */
[----:B---3--:R-:W-:-:S03]  /*1320*/  FMUL.FTZ R24, R22, R11 ;  /* 0x0000000b16187220 */ /* 0x008fc60000410000 */
[-C--:B----4-:R-:W-:Y:S01]  /*1330*/  FFMA.FTZ R11, R22, R21.reuse, -R25 ;  /* 0x00000015160b7223 */ /* 0x090fe20000010819 */
[----:B------:R-:W-:Y:S01]  /*1340*/  FFMA.FTZ R13, R20, R21, R24 ;  /* 0x00000015140d7223 */ /* 0x000fe20000010018 */
[----:B------:R-:W-:-:S04]  /*1350*/  IMAD.WIDE.U32 R20, R5, 0x4, R14 ;  /* 0x0000000405147825 */ /* 0x000fc800078e000e */
[----:B------:R-:W-:-:S04]  /*1360*/  IMAD.WIDE.U32 R24, R8, 0x2, R16 ;  /* 0x0000000208187825 */ /* 0x000fc800078e0010 */
[----:B------:R-:W-:Y:S01]  /*1370*/  IMAD.WIDE.U32 R22, R27, 0x4, R20 ;  /* 0x000000041b167825 */ /* 0x000fe200078e0014 */
[----:B------:R-:W-:Y:S03]  /*1380*/  STG.E desc[UR14][R28.64], R11 ;  /* 0x0000000b1c007986 */ /* 0x000fe6000c10190e */
[----:B------:R-:W-:Y:S01]  /*1390*/  IMAD.WIDE.U32 R26, R12, 0x4, R18 ;  /* 0x000000040c1a7825 */ /* 0x000fe200078e0012 */
[----:B------:R0:W-:Y:S04]  /*13a0*/  STG.E desc[UR14][R28.64+0x4], R13 ;  /* 0x0000040d1c007986 */ /* 0x0001e8000c10190e */
[----:B------:R1:W-:Y:S04]  /*13b0*/  STG.E.U16 desc[UR14][R24.64], R11 ;  /* 0x0000000b18007986 */ /* 0x0003e8000c10150e */
[----:B------:R2:W-:Y:S04]  /*13c0*/  STG.E.U16 desc[UR14][R24.64+0x2], R13 ;  /* 0x0000020d18007986 */ /* 0x0005e8000c10150e */
[----:B------:R-:W0:Y:S04]  /*13d0*/  LDG.E.CONSTANT R22, desc[UR14][R22.64] ;  /* 0x0000000e16167981 */ /* 0x000e28000c1e9900 */
[----:B------:R-:W3:Y:S04]  /*13e0*/  LDG.E.CONSTANT R20, desc[UR14][R20.64] ;  /* 0x0000000e14147981 */ /* 0x000ee8000c1e9900 */
[----:B------:R-:W0:Y:S04]  /*13f0*/  LDG.E R23, desc[UR14][R26.64+0x4] ;  /* 0x0000040e1a177981 */ /* 0x000e28000c1e1900 */
[----:B------:R-:W4:Y:S01]  /*1400*/  LDG.E R21, desc[UR14][R26.64] ;  /* 0x0000000e1a157981 */ /* 0x000f22000c1e1900 */
[C---:B------:R-:W-:Y:S01]  /*1410*/  IMAD R4, R3.reuse, 0x4, R4 ;  /* 0x0000000403047824 */ /* 0x040fe200078e0204 */
[C---:B------:R-:W-:Y:S01]  /*1420*/  LEA R8, R3.reuse, R8, 0x3 ;  /* 0x0000000803087211 */ /* 0x040fe200078e18ff */
[C---:B------:R-:W-:Y:S01]  /*1430*/  IMAD R5, R3.reuse, 0x4, R5 ;  /* 0x0000000403057824 */ /* 0x040fe200078e0205 */
[C---:B------:R-:W-:Y:S01]  /*1440*/  LEA R6, R3.reuse, R6, 0x2 ;  /* 0x0000000603067211 */ /* 0x040fe200078e10ff */
[----:B------:R-:W-:-:S02]  /*1450*/  IMAD R7, R3, 0x8, R7 ;  /* 0x0000000803077824 */ /* 0x000fc400078e0207 */
[----:B------:R-:W-:Y:S02]  /*1460*/  IMAD R10, R3, 0x8, R10 ;  /* 0x00000008030a7824 */ /* 0x000fe400078e020a */
[-C--:B0-----:R-:W-:Y:S01]  /*1470*/  FMUL.FTZ R29, R22, R23.reuse ;  /* 0x00000017161d7220 */ /* 0x081fe20000410000 */
[----:B---3--:R-:W-:-:S03]  /*1480*/  FMUL.FTZ R28, R20, R23 ;  /* 0x00000017141c7220 */ /* 0x008fc60000410000 */
[-C--:B----4-:R-:W-:Y:S01]  /*1490*/  FFMA.FTZ R23, R20, R21.reuse, -R29 ;  /* 0x0000001514177223 */ /* 0x090fe2000001081d */
[----:B-1----:R-:W-:Y:S01]  /*14a0*/  FFMA.FTZ R11, R22, R21, R28 ;  /* 0x00000015160b7223 */ /* 0x002fe2000001001c */
[----:B------:R-:W-:Y:S01]  /*14b0*/  IMAD.WIDE.U32 R28, R12, 0x2, R16 ;  /* 0x000000020c1c7825 */ /* 0x000fe200078e0010 */
[C-C-:B------:R-:W-:Y:S02]  /*14c0*/  IADD3 R20, PT, PT, R3.reuse, R9, R3.reuse ;  /* 0x0000000903147210 */ /* 0x140fe40007ffe003 */
[----:B------:R2:W-:Y:S02]  /*14d0*/  STG.E desc[UR14][R26.64], R23 ;  /* 0x000000171a007986 */ /* 0x0005e4000c10190e */
[----:B------:R-:W-:Y:S02]  /*14e0*/  IADD3 R9, PT, PT, R3, R20, R3 ;  /* 0x0000001403097210 */ /* 0x000fe40007ffe003 */
[----:B------:R2:W-:Y:S04]  /*14f0*/  STG.E desc[UR14][R26.64+0x4], R11 ;  /* 0x0000040b1a007986 */ /* 0x0005e8000c10190e */
[----:B------:R2:W-:Y:S04]  /*1500*/  STG.E.U16 desc[UR14][R28.64], R23 ;  /* 0x000000171c007986 */ /* 0x0005e8000c10150e */
[----:B------:R2:W-:Y:S01]  /*1510*/  STG.E.U16 desc[UR14][R28.64+0x2], R11 ;  /* 0x0000020b1c007986 */ /* 0x0005e2000c10150e */
[----:B------:R-:W-:-:S02]  /*1520*/  ISETP.GE.AND P0, PT, R9, UR7, PT ;  /* 0x0000000709007c0c */ /* 0x000fc4000bf06270 */
[----:B------:R-:W-:-:S11]  /*1530*/  LEA R12, R3, R12, 0x3 ;  /* 0x0000000c030c7211 */ /* 0x000fd600078e18ff */
[----:B--2---:R-:W-:Y:S05]  /*1540*/  @!P0 BRA `(.L_x_316) ;  /* 0xfffffff800c48947 */ /* 0x004fea000383ffff */
.L_x_312:
[----:B------:R-:W-:Y:S05]  /*1550*/  BSYNC.RECONVERGENT B0 ;  /* 0x0000000000007941 */ /* 0x000fea0003800200 */
.L_x_311:
[----:B------:R-:W1:Y:S02]  /*1560*/  LDCU UR10, c[0x0][0x3f0] ;  /* 0x00007e00ff0a77ac */ /* 0x000e640008000800 */
[----:B-1----:R-:W-:-:S13]  /*1570*/  ISETP.GE.AND P0, PT, R2, UR10, PT ;  /* 0x0000000a02007c0c */ /* 0x002fda000bf06270 */
[----:B------:R-:W-:Y:S05]  /*1580*/  @P0 EXIT ;  /* 0x000000000000094d */ /* 0x000fea0003800000 */
[----:B------:R-:W1:Y:S01]  /*1590*/  LDCU.64 UR12, c[0x0][0x3e8] ;  /* 0x00007d00ff0c77ac */ /* 0x000e620008000a00 */
[----:B------:R-:W-:Y:S01]  /*15a0*/  BSSY.RECONVERGENT B0, `(.L_x_317) ;  /* 0x000001d000007945 */ /* 0x000fe20003800200 */
[----:B------:R-:W2:Y:S01]  /*15b0*/  LDCU.64 UR18, c[0x0][0x3d8] ;  /* 0x00007b00ff1277ac */ /* 0x000ea20008000a00 */
[----:B------:R-:W3:Y:S01]  /*15c0*/  LDCU.64 UR16, c[0x0][0x398] ;  /* 0x00007300ff1077ac */ /* 0x000ee20008000a00 */
[----:B-1----:R-:W-:Y:S02]  /*15d0*/  USHF.R.S32.HI UR7, URZ, 0x1f, UR12 ;  /* 0x0000001fff077899 */ /* 0x002fe4000801140c */
        /* <DEDUP_REMOVED lines=8> */
[----:B------:R-:W1:Y:S01]  /*1660*/  LDCU UR5, c[0x0][0x360] ;  /* 0x00006c00ff0577ac */ /* 0x000e620008000800 */
[----:B------:R-:W4:Y:S02]  /*1670*/  LDCU.64 UR12, c[0x0][0x3c8] ;  /* 0x00007900ff0c77ac */ /* 0x000f240008000a00 */
[----:B--23--:R-:W-:-:S12]  /*1680*/  UIADD3 UR4, UPT, UPT, UR4, UR9, URZ ;  /* 0x0000000904047290 */ /* 0x00cfd8000fffe0ff */
.L_x_318:
[----:B------:R-:W-:-:S03]  /*1690*/  SHF.R.S32.HI R3, RZ, 0x1f, R2 ;  /* 0x0000001fff037819 */ /* 0x000fc60000011402 */
[----:B--2-4-:R-:W-:-:S04]  /*16a0*/  IMAD.WIDE.U32 R4, R0, UR12, R2 ;  /* 0x0000000c00047c25 */ /* 0x014fc8000f8e0002 */
[----:B------:R-:W-:Y:S01]  /*16b0*/  IMAD R5, R0, UR13, R5 ;  /* 0x0000000d00057c24 */ /* 0x000fe2000f8e0205 */
[----:B------:R-:W-:-:S04]  /*16c0*/  LEA R6, P0, R4, UR16, 0x2 ;  /* 0x0000001004067c11 */ /* 0x000fc8000f8010ff */
[----:B------:R-:W-:-:S06]  /*16d0*/  LEA.HI.X R7, R4, UR17, R5, 0x2, P0 ;  /* 0x0000001104077c11 */ /* 0x000fcc00080f1405 */
[----:B------:R-:W2:Y:S01]  /*16e0*/  LDG.E.U16.CONSTANT R7, desc[UR14][R6.64] ;  /* 0x0000000e06077981 */ /* 0x000ea2000c1e9500 */
[C---:B------:R-:W-:Y:S02]  /*16f0*/  IADD3 R5, P0, PT, R2.reuse, UR8, RZ ;  /* 0x0000000802057c10 */ /* 0x040fe4000ff1e0ff */
[----:B-1----:R-:W-:Y:S02]  /*1700*/  IADD3 R2, PT, PT, R2, UR5, RZ ;  /* 0x0000000502027c10 */ /* 0x002fe4000fffe0ff */
[----:B------:R-:W-:Y:S02]  /*1710*/  IADD3.X R8, PT, PT, R3, UR4, RZ, P0, !PT ;  /* 0x0000000403087c10 */ /* 0x000fe400087fe4ff */
[----:B------:R-:W-:-:S04]  /*1720*/  LEA R4, P0, R5, UR18, 0x1 ;  /* 0x0000001205047c11 */ /* 0x000fc8000f8008ff */
[----:B------:R-:W-:Y:S02]  /*1730*/  LEA.HI.X R5, R5, UR19, R8, 0x1, P0 ;  /* 0x0000001305057c11 */ /* 0x000fe400080f0c08 */
[----:B------:R-:W-:-:S03]  /*1740*/  ISETP.GE.AND P0, PT, R2, UR10, PT ;  /* 0x0000000a02007c0c */ /* 0x000fc6000bf06270 */
[----:B--2---:R2:W-:Y:S10]  /*1750*/  STG.E.U16 desc[UR14][R4.64], R7 ;  /* 0x0000000704007986 */ /* 0x0045f4000c10150e */
[----:B------:R-:W-:Y:S05]  /*1760*/  @!P0 BRA `(.L_x_318) ;  /* 0xfffffffc00c88947 */ /* 0x000fea000383ffff */
[----:B------:R-:W-:Y:S05]  /*1770*/  BSYNC.RECONVERGENT B0 ;  /* 0x0000000000007941 */ /* 0x000fea0003800200 */
.L_x_317:
[----:B------:R-:W-:Y:S05]  /*1780*/  EXIT ;  /* 0x000000000000794d */ /* 0x000fea0003800000 */
        .weak           $__internal_4_$__cuda_sm20_div_s64
        .type           $__internal_4_$__cuda_sm20_div_s64,@function
        .size           $__internal_4_$__cuda_sm20_div_s64,(.L_x_502 - $__internal_4_$__cuda_sm20_div_s64)
$__internal_4_$__cuda_sm20_div_s64:
        /* <DEDUP_REMOVED lines=11> */
[----:B0-----:R-:W-:Y:S02]  /*1840*/  R2UR UR4, R4 ;  /* 0x00000000040472ca */ /* 0x001fe400000e0000 */
[----:B------:R-:W-:Y:S01]  /*1850*/  R2UR UR5, R5 ;  /* 0x00000000050572ca */ /* 0x000fe200000e0000 */
[----:B------:R-:W-:Y:S01]  /*1860*/  HFMA2 R5, -RZ, RZ, 0, 0 ;  /* 0x00000000ff057431 */ /* 0x000fe200000001ff */
[----:B------:R-:W-:-:S09]  /*1870*/  MOV R4, R8 ;  /* 0x0000000800047202 */ /* 0x000fd20000000f00 */
[----:B------:R-:W-:-:S04]  /*1880*/  UIMAD.WIDE.U32 UR10, UR4, UR8, URZ ;  /* 0x00000008040a72a5 */ /* 0x000fc8000f8e00ff */
[----:B------:R-:W-:Y:S02]  /*1890*/  UIMAD UR11, UR4, UR9, UR11 ;  /* 0x00000009040b72a4 */ /* 0x000fe4000f8e020b */
[----:B------:R-:W-:Y:S02]  /*18a0*/  UIADD3 UR13, UP0, UPT, URZ, -UR10, URZ ;  /* 0x8000000aff0d7290 */ /* 0x000fe4000ff1e0ff */
[----:B------:R-:W-:Y:S02]  /*18b0*/  UIMAD UR12, UR5, UR8, UR11 ;  /* 0x00000008050c72a4 */ /* 0x000fe4000f8e020b */
[----:B------:R-:W-:Y:S02]  /*18c0*/  UIMAD.WIDE.U32 UR10, UR4, UR13, URZ ;  /* 0x0000000d040a72a5 */ /* 0x000fe4000f8e00ff */
[----:B------:R-:W-:-:S05]  /*18d0*/  UIADD3.X UR19, UPT, UPT, URZ, ~UR12, URZ, UP0, !UPT ;  /* 0x8000000cff137290 */ /* 0x000fca00087fe4ff */
[----:B------:R-:W-:Y:S01]  /*18e0*/  UMOV UR10, UR11 ;  /* 0x0000000b000a7c82 */ /* 0x000fe20008000000 */
[----:B------:R-:W-:Y:S02]  /*18f0*/  UMOV UR11, UR4 ;  /* 0x00000004000b7c82 */ /* 0x000fe40008000000 */
[----:B------:R-:W-:-:S04]  /*1900*/  UIMAD.WIDE.U32 UR10, UP0, UR4, UR19, UR10 ;  /* 0x00000013040a72a5 */ /* 0x000fc8000f80000a */
[----:B------:R-:W-:Y:S02]  /*1910*/  UIMAD.WIDE.U32 UR10, UP1, UR5, UR13, UR10 ;  /* 0x0000000d050a72a5 */ /* 0x000fe4000f82000a */
[----:B------:R-:W-:Y:S02]  /*1920*/  UIMAD.WIDE.U32 UR12, UR5, UR19, URZ ;  /* 0x00000013050c72a5 */ /* 0x000fe4000f8e00ff */
[----:B------:R-:W-:Y:S02]  /*1930*/  UIMAD UR19, UR5, UR19, URZ ;  /* 0x00000013051372a4 */ /* 0x000fe4000f8e02ff */
[----:B------:R-:W-:Y:S02]  /*1940*/  UIADD3.X UR10, UPT, UPT, UR13, UR5, URZ, UP0, !UPT ;  /* 0x000000050d0a7290 */ /* 0x000fe400087fe4ff */
[----:B------:R-:W-:Y:S02]  /*1950*/  UIADD3 UR11, UP2, UPT, UR19, UR11, URZ ;  /* 0x0000000b130b7290 */ /* 0x000fe4000ff5e0ff */
[----:B------:R-:W-:-:S02]  /*1960*/  UIADD3 UR19, UP4, UPT, URZ, -UR16, URZ ;  /* 0x80000010ff137290 */ /* 0x000fc4000ff9e0ff */
[----:B------:R-:W-:Y:S02]  /*1970*/  UIMAD.WIDE.U32 UR4, UR11, UR8, URZ ;  /* 0x000000080b0472a5 */ /* 0x000fe4000f8e00ff */
[----:B------:R-:W-:Y:S02]  /*1980*/  UIADD3.X UR12, UPT, UPT, URZ, URZ, UR10, UP2, UP1 ;  /* 0x000000ffff0c7290 */ /* 0x000fe400097e240a */
[----:B------:R-:W-:Y:S02]  /*1990*/  UIADD3 UR4, UP0, UPT, URZ, -UR4, URZ ;  /* 0x80000004ff047290 */ /* 0x000fe4000ff1e0ff */
[----:B------:R-:W-:Y:S02]  /*19a0*/  UIMAD UR5, UR11, UR9, UR5 ;  /* 0x000000090b0572a4 */ /* 0x000fe4000f8e0205 */
[----:B------:R-:W-:Y:S02]  /*19b0*/  UIMAD.WIDE.U32 UR20, UR11, UR4, URZ ;  /* 0x000000040b1472a5 */ /* 0x000fe4000f8e00ff */
[----:B------:R-:W-:-:S02]  /*19c0*/  UIMAD UR5, UR12, UR8, UR5 ;  /* 0x000000080c0572a4 */ /* 0x000fc4000f8e0205 */
[----:B------:R-:W-:Y:S02]  /*19d0*/  USEL UR19, UR19, UR16, !UP3 ;  /* 0x0000001013137287 */ /* 0x000fe4000d800000 */
[----:B------:R-:W-:Y:S01]  /*19e0*/  UIADD3.X UR5, UPT, UPT, URZ, ~UR5, URZ, UP0, !UPT ;  /* 0x80000005ff057290 */ /* 0x000fe200087fe4ff */
[----:B------:R-:W-:Y:S01]  /*19f0*/  UMOV UR10, UR21 ;  /* 0x00000015000a7c82 */ /* 0x000fe20008000000 */
[----:B------:R-:W-:Y:S02]  /*1a00*/  UIADD3.X UR20, UPT, UPT, URZ, ~UR17, URZ, UP4, !UPT ;  /* 0x80000011ff147290 */ /* 0x000fe4000a7fe4ff */
[----:B------:R-:W-:Y:S02]  /*1a10*/  UIMAD.WIDE.U32 UR10, UP0, UR11, UR5, UR10 ;  /* 0x000000050b0a72a5 */ /* 0x000fe4000f80000a */
[----:B------:R-:W-:Y:S02]  /*1a20*/  UIMAD UR13, UR12, UR5, URZ ;  /* 0x000000050c0d72a4 */ /* 0x000fe4000f8e02ff */
[----:B------:R-:W-:-:S02]  /*1a30*/  UIMAD.WIDE.U32 UR10, UP1, UR12, UR4, UR10 ;  /* 0x000000040c0a72a5 */ /* 0x000fc4000f82000a */
[----:B------:R-:W-:Y:S02]  /*1a40*/  UIMAD.WIDE.U32 UR4, UR12, UR5, URZ ;  /* 0x000000050c0472a5 */ /* 0x000fe4000f8e00ff */
[----:B------:R-:W-:Y:S02]  /*1a50*/  UIADD3 UR13, UP2, UPT, UR13, UR11, URZ ;  /* 0x0000000b0d0d7290 */ /* 0x000fe4000ff5e0ff */
[----:B------:R-:W-:Y:S02]  /*1a60*/  UIADD3.X UR12, UPT, UPT, UR5, UR12, URZ, UP0, !UPT ;  /* 0x0000000c050c7290 */ /* 0x000fe400087fe4ff */
[----:B------:R-:W-:Y:S02]  /*1a70*/  UIMAD.WIDE.U32 UR10, UR13, UR19, URZ ;  /* 0x000000130d0a72a5 */ /* 0x000fe4000f8e00ff */
[----:B------:R-:W-:Y:S01]  /*1a80*/  USEL UR20, UR20, UR17, !UP3 ;  /* 0x0000001114147287 */ /* 0x000fe2000d800000 */
[----:B------:R-:W-:Y:S01]  /*1a90*/  UMOV UR5, URZ ;  /* 0x000000ff00057c82 */ /* 0x000fe20008000000 */
[----:B------:R-:W-:-:S03]  /*1aa0*/  UIADD3.X UR12, UPT, UPT, URZ, URZ, UR12, UP2, UP1 ;  /* 0x000000ffff0c7290 */ /* 0x000fc600097e240c */
[----:B------:R-:W-:Y:S02]  /*1ab0*/  UMOV UR4, UR11 ;  /* 0x0000000b00047c82 */ /* 0x000fe40008000000 */
[----:B------:R-:W-:Y:S02]  /*1ac0*/  UIMAD.WIDE.U32 UR4, UR13, UR20, UR4 ;  /* 0x000000140d0472a5 */ /* 0x000fe4000f8e0004 */
[----:B------:R-:W-:Y:S02]  /*1ad0*/  UIMAD.WIDE.U32 UR10, UR12, UR20, URZ ;  /* 0x000000140c0a72a5 */ /* 0x000fe4000f8e00ff */
[----:B------:R-:W-:Y:S02]  /*1ae0*/  UIMAD.WIDE.U32 UR4, UP0, UR12, UR19, UR4 ;  /* 0x000000130c0472a5 */ /* 0x000fe4000f800004 */
[----:B------:R-:W-:Y:S02]  /*1af0*/  UIMAD UR12, UR12, UR20, URZ ;  /* 0x000000140c0c72a4 */ /* 0x000fe4000f8e02ff */
[----:B------:R-:W-:-:S02]  /*1b00*/  UIADD3.X UR10, UPT, UPT, UR11, URZ, URZ, UP0, !UPT ;  /* 0x000000ff0b0a7290 */ /* 0x000fc400087fe4ff */
[----:B------:R-:W-:-:S04]  /*1b10*/  UIADD3 UR12, UP1, UPT, UR12, UR5, URZ ;  /* 0x000000050c0c7290 */ /* 0x000fc8000ff3e0ff */
[----:B------:R-:W-:Y:S02]  /*1b20*/  UIMAD.WIDE.U32 UR4, UR12, UR8, URZ ;  /* 0x000000080c0472a5 */ /* 0x000fe4000f8e00ff */
[----:B------:R-:W-:Y:S02]  /*1b30*/  UIADD3.X UR10, UPT, UPT, URZ, UR10, URZ, UP1, !UPT ;  /* 0x0000000aff0a7290 */ /* 0x000fe40008ffe4ff */
[----:B------:R-:W-:Y:S02]  /*1b40*/  UIMAD UR5, UR12, UR9, UR5 ;  /* 0x000000090c0572a4 */ /* 0x000fe4000f8e0205 */
[----:B------:R-:W-:Y:S02]  /*1b50*/  UIADD3 UR11, UP0, UPT, UR12, 0x1, URZ ;  /* 0x000000010c0b7890 */ /* 0x000fe4000ff1e0ff */
[----:B------:R-:W-:Y:S02]  /*1b60*/  UIADD3 UR19, UP1, UPT, -UR4, UR19, URZ ;  /* 0x0000001304137290 */ /* 0x000fe4000ff3e1ff */
[----:B------:R-:W-:-:S02]  /*1b70*/  UIMAD UR5, UR10, UR8, UR5 ;  /* 0x000000080a0572a4 */ /* 0x000fc4000f8e0205 */
[----:B------:R-:W-:Y:S02]  /*1b80*/  UIADD3.X UR4, UPT, UPT, URZ, UR10, URZ, UP0, !UPT ;  /* 0x0000000aff047290 */ /* 0x000fe400087fe4ff */
[----:B------:R-:W-:Y:S02]  /*1b90*/  UISETP.GE.U32.AND UP0, UPT, UR19, UR8, UPT ;  /* 0x000000081300728c */ /* 0x000fe4000bf06070 */
[----:B------:R-:W-:Y:S02]  /*1ba0*/  UIADD3.X UR20, UPT, UPT, ~UR5, UR20, URZ, UP1, !UPT ;  /* 0x0000001405147290 */ /* 0x000fe40008ffe5ff */
[----:B------:R-:W-:Y:S02]  /*1bb0*/  UIADD3 UR5, UP1, UPT, UR19, -UR8, URZ ;  /* 0x8000000813057290 */ /* 0x000fe4000ff3e0ff */
[----:B------:R-:W-:Y:S02]  /*1bc0*/  UISETP.GE.U32.AND.EX UP0, UPT, UR20, UR9, UPT, UP0 ;  /* 0x000000091400728c */ /* 0x000fe4000bf06100 */
[----:B------:R-:W-:-:S02]  /*1bd0*/  UIADD3.X UR13, UPT, UPT, UR20, ~UR9, URZ, UP1, !UPT ;  /* 0x80000009140d7290 */ /* 0x000fc40008ffe4ff */
[----:B------:R-:W-:Y:S02]  /*1be0*/  USEL UR5, UR5, UR19, UP0 ;  /* 0x0000001305057287 */ /* 0x000fe40008000000 */
[----:B------:R-:W-:Y:S02]  /*1bf0*/  USEL UR13, UR13, UR20, UP0 ;  /* 0x000000140d0d7287 */ /* 0x000fe40008000000 */
[----:B------:R-:W-:Y:S02]  /*1c00*/  USEL UR12, UR11, UR12, UP0 ;  /* 0x0000000c0b0c7287 */ /* 0x000fe40008000000 */
[----:B------:R-:W-:Y:S02]  /*1c10*/  UISETP.GE.U32.AND UP1, UPT, UR5, UR8, UPT ;  /* 0x000000080500728c */ /* 0x000fe4000bf26070 */
[----:B------:R-:W-:Y:S02]  /*1c20*/  USEL UR10, UR4, UR10, UP0 ;  /* 0x0000000a040a7287 */ /* 0x000fe40008000000 */
[----:B------:R-:W-:-:S02]  /*1c30*/  UIADD3 UR8, UP2, UPT, UR12, 0x1, URZ ;  /* 0x000000010c087890 */ /* 0x000fc4000ff5e0ff */
[----:B------:R-:W-:Y:S02]  /*1c40*/  UISETP.GE.U32.AND.EX UP0, UPT, UR13, UR9, UPT, UP1 ;  /* 0x000000090d00728c */ /* 0x000fe4000bf06110 */
[----:B------:R-:W-:Y:S02]  /*1c50*/  UIADD3.X UR9, UPT, UPT, URZ, UR10, URZ, UP2, !UPT ;  /* 0x0000000aff097290 */ /* 0x000fe400097fe4ff */
[----:B------:R-:W-:Y:S02]  /*1c60*/  USEL UR8, UR8, UR12, UP0 ;  /* 0x0000000c08087287 */ /* 0x000fe40008000000 */
[----:B------:R-:W-:Y:S02]  /*1c70*/  ULOP3.LUT UR5, UR6, UR17, URZ, 0x3c, !UPT ;  /* 0x0000001106057292 */ /* 0x000fe4000f8e3cff */
[----:B------:R-:W-:Y:S02]  /*1c80*/  USEL UR9, UR9, UR10, UP0 ;  /* 0x0000000a09097287 */ /* 0x000fe40008000000 */
[----:B------:R-:W-:-:S02]  /*1c90*/  UIADD3 UR4, UP2, UPT, URZ, -UR8, URZ ;  /* 0x80000008ff047290 */ /* 0x000fc4000ff5e0ff */
[----:B------:R-:W-:Y:S02]  /*1ca0*/  UISETP.GE.AND UP1, UPT, UR5, URZ, UPT ;  /* 0x000000ff0500728c */ /* 0x000fe4000bf26270 */
[----:B------:R-:W-:Y:S02]  /*1cb0*/  UISETP.NE.U32.AND UP0, UPT, UR18, URZ, UPT ;  /* 0x000000ff1200728c */ /* 0x000fe4000bf05070 */
[----:B------:R-:W-:Y:S02]  /*1cc0*/  UIADD3.X UR5, UPT, UPT, URZ, ~UR9, URZ, UP2, !UPT ;  /* 0x80000009ff057290 */ /* 0x000fe400097fe4ff */
[----:B------:R-:W-:Y:S02]  /*1cd0*/  UISETP.NE.AND.EX UP0, UPT, UR6, URZ, UPT, UP0 ;  /* 0x000000ff0600728c */ /* 0x000fe4000bf05300 */
[----:B------:R-:W-:Y:S02]  /*1ce0*/  USEL UR8, UR4, UR8, !UP1 ;  /* 0x0000000804087287 */ /* 0x000fe4000c800000 */
[----:B------:R-:W-:-:S02]  /*1cf0*/  USEL UR9, UR5, UR9, !UP1 ;  /* 0x0000000905097287 */ /* 0x000fc4000c800000 */
[----:B------:R-:W-:Y:S02]  /*1d00*/  USEL UR8, UR8, 0xffffffff, UP0 ;  /* 0xffffffff08087887 */ /* 0x000fe40008000000 */
[----:B------:R-:W-:Y:S01]  /*1d10*/  USEL UR9, UR9, 0xffffffff, UP0 ;  /* 0xffffffff09097887 */ /* 0x000fe20008000000 */
[----:B------:R-:W-:Y:S11]  /*1d20*/  RET.REL.NODEC R4 `(_ZN4vllm38concat_and_cache_mla_rope_fused_kernelIfLb0E13__nv_bfloat16S1_LNS_18Fp8KVCacheDataTypeE0EEEvPKlPT_S6_PKS5_S8_illlliPT2_S4_iiiiPKf) ;  /* 0xffffffe004b47950 */ /* 0x000ff60003c3ffff */
.L_x_319:
        /* <DEDUP_REMOVED lines=13> */
.L_x_502:


//--------------------- .text._ZN4vllm38concat_and_cache_mla_rope_fused_kernelIfLb1E13__nv_bfloat16S1_LNS_18Fp8KVCacheDataTypeE0EEEvPKlPT_S6_PKS5_S8_illlliPT2_S4_iiiiPKf --------------------------
	.section	.text._ZN4vllm38concat_and_cache_mla_rope_fused_kernelIfLb1E13__nv_bfloat16S1_LNS_18Fp8KVCacheDataTypeE0EEEvPKlPT_S6_PKS5_S8_illlliPT2_S4_iiiiPKf,"ax",@progbits
	.align	128
        .global         _ZN4vllm38concat_and_cache_mla_rope_fused_kernelIfLb1E13__nv_bfloat16S1_LNS_18Fp8KVCacheDataTypeE0EEEvPKlPT_S6_PKS5_S8_illlliPT2_S4_iiiiPKf
        .type           _ZN4vllm38concat_and_cache_mla_rope_fused_kernelIfLb1E13__nv_bfloat16S1_LNS_18Fp8KVCacheDataTypeE0EEEvPKlPT_S6_PKS5_S8_illlliPT2_S4_iiiiPKf,@function
        .size           _ZN4vllm38concat_and_cache_mla_rope_fused_kernelIfLb1E13__nv_bfloat16S1_LNS_18Fp8KVCacheDataTypeE0EEEvPKlPT_S6_PKS5_S8_illlliPT2_S4_iiiiPKf,(.L_x_503 - _ZN4vllm38concat_and_cache_mla_rope_fused_kernelIfLb1E13__nv_bfloat16S1_LNS_18Fp8KVCacheDataTypeE0EEEvPKlPT_S6_PKS5_S8_illlliPT2_S4_iiiiPKf)
        .other          _ZN4vllm38concat_and_cache_mla_rope_fused_kernelIfLb1E13__nv_bfloat16S1_LNS_18Fp8KVCacheDataTypeE0EEEvPKlPT_S6_PKS5_S8_illlliPT2_S4_iiiiPKf,@"STO_CUDA_ENTRY STV_DEFAULT"
_ZN4vllm38concat_and_cache_mla_rope_fused_kernelIfLb1E13__nv_bfloat16S1_LNS_18Fp8KVCacheDataTypeE0EEEvPKlPT_S6_PKS5_S8_illlliPT2_S4_iiiiPKf:
.text._ZN4vllm38concat_and_cache_mla_rope_fused_kernelIfLb1E13__nv_bfloat16S1_LNS_18Fp8KVCacheDataTypeE0EEEvPKlPT_S6_PKS5_S8_illlliPT2_S4_iiiiPKf:
        /* <DEDUP_REMOVED lines=50> */
.L_x_322:
        /* <DEDUP_REMOVED lines=31> */
[----:B------:R-:W2:Y:S01]  /*0510*/  LDG.E.CONSTANT R20, desc[UR12][R20.64] ;  /* 0x0000000c14147981 */ /* 0x000ea2000c1e9900 */
[----:B------:R-:W-:Y:S01]  /*0520*/  LEA.HI.X R11, R12, UR17, R13, 0x2, P1 ;  /* 0x000000110c0b7c11 */ /* 0x000fe200088f140d */
[----:B------:R-:W-:Y:S02]  /*0530*/  IMAD.U32 R13, RZ, RZ, UR8 ;  /* 0x00000008ff0d7e24 */ /* 0x000fe4000f8e00ff */
[----:B------:R-:W3:Y:S02]  /*0540*/  LDG.E.CONSTANT R22, desc[UR12][R22.64] ;  /* 0x0000000c16167981 */ /* 0x000ee4000c1e9900 */
[----:B------:R-:W-:-:S02]  /*0550*/  IMAD.WIDE R12, R13, 0x4, R10 ;  /* 0x000000040d0c7825 */ /* 0x000fc400078e020a */
[----:B------:R-:W4:Y:S04]  /*0560*/  LDG.E R17, desc[UR12][R10.64] ;  /* 0x0000000c0a117981 */ /* 0x000f28000c1e1900 */
[----:B------:R-:W3:Y:S01]  /*0570*/  LDG.E R19, desc[UR12][R12.64] ;  /* 0x0000000c0c137981 */ /* 0x000ee2000c1e1900 */
        /* <DEDUP_REMOVED lines=9> */
.L_x_321:
[----:B0-----:R-:W-:Y:S05]  /*0610*/  BSYNC.RECONVERGENT B0 ;  /* 0x0000000000007941 */ /* 0x001fea0003800200 */
.L_x_320:
        /* <DEDUP_REMOVED lines=28> */
.L_x_323:
[----:B------:R-:W-:-:S07]  /*07e0*/  MOV R4, 0x800 ;  /* 0x0000080000047802 */ /* 0x000fce0000000f00 */
[----:B-1----:R-:W-:Y:S05]  /*07f0*/  CALL.REL.NOINC `($__internal_5_$__cuda_sm20_div_s64) ;  /* 0x0000001000087944 */ /* 0x002fea0003c00000 */
[----:B------:R-:W0:Y:S01]  /*0800*/  LDC R5, c[0x0][0x3f4] ;  /* 0x0000fd00ff057b82 */ /* 0x000e220000000800 */
[----:B------:R-:W-:-:S05]  /*0810*/  IADD3 R8, P0, PT, RZ, -R14, RZ ;  /* 0x8000000eff087210 */ /* 0x000fca0007f1e0ff */
[----:B------:R-:W-:-:S04]  /*0820*/  IMAD.X R3, RZ, RZ, ~R15, P0 ;  /* 0x000000ffff037224 */ /* 0x000fc800000e0e0f */
[-C--:B0-----:R-:W-:Y:S02]  /*0830*/  IMAD R3, R3, R5.reuse, RZ ;  /* 0x0000000503037224 */ /* 0x081fe400078e02ff */
[----:B------:R-:W-:-:S04]  /*0840*/  IMAD.WIDE.U32 R4, R8, R5, R6 ;  /* 0x0000000508047225 */ /* 0x000fc800078e0006 */
[----:B------:R-:W-:-:S05]  /*0850*/  IMAD R3, R8, UR10, R3 ;  /* 0x0000000a08037c24 */ /* 0x000fca000f8e0203 */
[----:B------:R-:W-:-:S07]  /*0860*/  IADD3 R3, PT, PT, R5, R3, RZ ;  /* 0x0000000305037210 */ /* 0x000fce0007ffe0ff */
.L_x_324:
[----:B------:R-:W-:-:S13]  /*0870*/  ISETP.GE.AND P0, PT, R7, RZ, PT ;  /* 0x000000ff0700720c */ /* 0x000fda0003f06270 */
[----:B------:R-:W-:Y:S05]  /*0880*/  @!P0 EXIT ;  /* 0x000000000000894d */ /* 0x000fea0003800000 */
[----:B------:R-:W-:Y:S01]  /*0890*/  ISETP.GE.AND P0, PT, R2, UR8, PT ;  /* 0x0000000802007c0c */ /* 0x000fe2000bf06270 */
[----:B------:R-:W-:-:S12]  /*08a0*/  BSSY.RECONVERGENT B0, `(.L_x_325) ;  /* 0x00000d6000007945 */ /* 0x000fd80003800200 */
[----:B------:R-:W-:Y:S05]  /*08b0*/  @P0 BRA `(.L_x_326) ;  /* 0x0000000c00500947 */ /* 0x000fea0003800000 */
[----:B------:R-:W1:Y:S01]  /*08c0*/  LDC R5, c[0x0][0x360] ;  /* 0x0000d800ff057b82 */ /* 0x000e620000000800 */
[----:B------:R-:W0:Y:S01]  /*08d0*/  LDCU.64 UR10, c[0x0][0x3c0] ;  /* 0x00007800ff0a77ac */ /* 0x000e220008000a00 */
[----:B------:R-:W-:Y:S01]  /*08e0*/  BSSY.RECONVERGENT B1, `(.L_x_327) ;  /* 0x0000068000017945 */ /* 0x000fe20003800200 */
[----:B------:R-:W-:Y:S01]  /*08f0*/  IMAD.MOV.U32 R28, RZ, RZ, R2 ;  /* 0x000000ffff1c7224 */ /* 0x000fe200078e0002 */
[----:B------:R-:W2:Y:S04]  /*0900*/  LDCU UR15, c[0x0][0x3f0] ;  /* 0x00007e00ff0f77ac */ /* 0x000ea80008000800 */
[----:B------:R-:W3:Y:S01]  /*0910*/  LDC.64 R26, c[0x0][0x390] ;  /* 0x0000e400ff1a7b82 */ /* 0x000ee20000000a00 */
[----:B------:R-:W4:Y:S01]  /*0920*/  LDCU.64 UR16, c[0x0][0x3e8] ;  /* 0x00007d00ff1077ac */ /* 0x000f220008000a00 */
[----:B--2---:R-:W-:Y:S01]  /*0930*/  USHF.R.S32.HI UR7, URZ, 0x1f, UR15 ;  /* 0x0000001fff077899 */ /* 0x004fe2000801140f */
[----:B-1----:R-:W1:Y:S01]  /*0940*/  I2F.U32.RP R10, R5 ;  /* 0x00000005000a7306 */ /* 0x002e620000209000 */
[----:B------:R-:W-:Y:S01]  /*0950*/  IMAD.IADD R8, R2, 0x1, R5 ;  /* 0x0000000102087824 */ /* 0x000fe200078e0205 */
[----:B------:R-:W-:Y:S01]  /*0960*/  ISETP.NE.U32.AND P2, PT, R5, RZ, PT ;  /* 0x000000ff0500720c */ /* 0x000fe20003f45070 */
[----:B----4-:R-:W-:-:S02]  /*0970*/  USHF.R.S32.HI UR6, URZ, 0x1f, UR16 ;  /* 0x0000001fff067899 */ /* 0x010fc40008011410 */
[----:B------:R-:W-:Y:S01]  /*0980*/  IMAD R13, R15, UR16, RZ ;  /* 0x000000100f0d7c24 */ /* 0x000fe2000f8e02ff */
[C---:B------:R-:W-:Y:S02]  /*0990*/  ISETP.GE.U32.AND P0, PT, R8.reuse, UR8, PT ;  /* 0x0000000808007c0c */ /* 0x040fe4000bf06070 */
[----:B------:R-:W-:Y:S01]  /*09a0*/  VIMNMX.U32 R9, PT, PT, R8, UR8, !PT ;  /* 0x0000000808097c48 */ /* 0x000fe2000ffe0000 */
[----:B------:R-:W-:Y:S01]  /*09b0*/  IMAD R13, R14, UR6, R13 ;  /* 0x000000060e0d7c24 */ /* 0x000fe2000f8e020d */
[----:B------:R-:W-:Y:S01]  /*09c0*/  SEL R16, RZ, 0x1, P0 ;  /* 0x00000001ff107807 */ /* 0x000fe20000000000 */
[----:B------:R-:W-:-:S03]  /*09d0*/  USHF.R.S32.HI UR6, URZ, 0x1f, UR17 ;  /* 0x0000001fff067899 */ /* 0x000fc60008011411 */
[----:B------:R-:W-:Y:S01]  /*09e0*/  IADD3 R8, PT, PT, R9, -R8, -R16 ;  /* 0x8000000809087210 */ /* 0x000fe20007ffe810 */
[----:B-1----:R-:W1:Y:S01]  /*09f0*/  MUFU.RCP R10, R10 ;  /* 0x0000000a000a7308 */ /* 0x002e620000001000 */
[----:B------:R-:W-:Y:S02]  /*0a00*/  IMAD.U32 R9, RZ, RZ, UR7 ;  /* 0x00000007ff097e24 */ /* 0x000fe4000f8e00ff */
[----:B-1----:R-:W-:-:S05]  /*0a10*/  VIADD R6, R10, 0xffffffe ;  /* 0x0ffffffe0a067836 */ /* 0x002fca0000000000 */
[----:B------:R1:W2:Y:S02]  /*0a20*/  F2I.FTZ.U32.TRUNC.NTZ R7, R6 ;  /* 0x0000000600077305 */ /* 0x0002a4000021f000 */
[----:B-1----:R-:W-:Y:S02]  /*0a30*/  MOV R6, RZ ;  /* 0x000000ff00067202 */ /* 0x002fe40000000f00 */
[----:B--2---:R-:W-:-:S05]  /*0a40*/  IADD3 R12, PT, PT, RZ, -R7, RZ ;  /* 0x80000007ff0c7210 */ /* 0x004fca0007ffe0ff */
[----:B------:R-:W-:-:S04]  /*0a50*/  IMAD R11, R12, R5, RZ ;  /* 0x000000050c0b7224 */ /* 0x000fc800078e02ff */
[----:B------:R-:W-:-:S06]  /*0a60*/  IMAD.HI.U32 R7, R7, R11, R6 ;  /* 0x0000000b07077227 */ /* 0x000fcc00078e0006 */
[----:B------:R-:W-:-:S04]  /*0a70*/  IMAD.HI.U32 R11, R7, R8, RZ ;  /* 0x00000008070b7227 */ /* 0x000fc800078e00ff */
[----:B------:R-:W-:-:S04]  /*0a80*/  IMAD.MOV R6, RZ, RZ, -R11 ;  /* 0x000000ffff067224 */ /* 0x000fc800078e0a0b */
[----:B------:R-:W-:Y:S02]  /*0a90*/  IMAD R8, R5, R6, R8 ;  /* 0x0000000605087224 */ /* 0x000fe400078e0208 */
[----:B0-----:R-:W-:-:S03]  /*0aa0*/  IMAD.WIDE.U32 R6, R0, UR10, RZ ;  /* 0x0000000a00067c25 */ /* 0x001fc6000f8e00ff */
[----:B------:R-:W-:Y:S01]  /*0ab0*/  ISETP.GE.U32.AND P0, PT, R8, R5, PT ;  /* 0x000000050800720c */ /* 0x000fe20003f06070 */
[----:B------:R-:W-:Y:S02]  /*0ac0*/  IMAD R7, R0, UR11, R7 ;  /* 0x0000000b00077c24 */ /* 0x000fe4000f8e0207 */
[----:B------:R-:W-:-:S10]  /*0ad0*/  IMAD.SHL.U32 R10, R6, 0x4, RZ ;  /* 0x00000004060a7824 */ /* 0x000fd400078e00ff */
[-C--:B------:R-:W-:Y:S02]  /*0ae0*/  @P0 IADD3 R8, PT, PT, R8, -R5.reuse, RZ ;  /* 0x8000000508080210 */ /* 0x080fe40007ffe0ff */
[----:B------:R-:W-:Y:S02]  /*0af0*/  @P0 IADD3 R11, PT, PT, R11, 0x1, RZ ;  /* 0x000000010b0b0810 */ /* 0x000fe40007ffe0ff */
[----:B------:R-:W-:Y:S01]  /*0b00*/  ISETP.GE.U32.AND P1, PT, R8, R5, PT ;  /* 0x000000050800720c */ /* 0x000fe20003f26070 */
[----:B------:R-:W-:-:S04]  /*0b10*/  IMAD.U32 R8, RZ, RZ, UR15 ;  /* 0x0000000fff087e24 */ /* 0x000fc8000f8e00ff */
[----:B------:R-:W-:-:S05]  /*0b20*/  IMAD.WIDE.U32 R8, R14, UR16, R8 ;  /* 0x000000100e087c25 */ /* 0x000fca000f8e0008 */
[----:B------:R-:W-:Y:S01]  /*0b30*/  IADD3 R9, PT, PT, R9, R13, RZ ;  /* 0x0000000d09097210 */ /* 0x000fe20007ffe0ff */
[----:B------:R-:W-:Y:S02]  /*0b40*/  IMAD R13, R3, UR17, RZ ;  /* 0x00000011030d7c24 */ /* 0x000fe4000f8e02ff */
[----:B------:R-:W-:Y:S02]  /*0b50*/  @P1 IADD3 R11, PT, PT, R11, 0x1, RZ ;  /* 0x000000010b0b1810 */ /* 0x000fe40007ffe0ff */
[----:B------:R-:W-:Y:S01]  /*0b60*/  @!P2 LOP3.LUT R11, RZ, R5, RZ, 0x33, !PT ;  /* 0x00000005ff0ba212 */ /* 0x000fe200078e33ff */
[----:B------:R-:W-:Y:S01]  /*0b70*/  IMAD R17, R4, UR6, R13 ;  /* 0x0000000604117c24 */ /* 0x000fe2000f8e020d */
[----:B---3--:R-:W-:-:S03]  /*0b80*/  IADD3 R12, P1, PT, R10, R26, RZ ;  /* 0x0000001a0a0c7210 */ /* 0x008fc60007f3e0ff */
[----:B------:R-:W-:Y:S01]  /*0b90*/  IMAD.IADD R16, R16, 0x1, R11 ;  /* 0x0000000110107824 */ /* 0x000fe200078e020b */
[----:B------:R-:W-:-:S04]  /*0ba0*/  SHF.L.U64.HI R11, R6, 0x2, R7 ;  /* 0x00000002060b7819 */ /* 0x000fc80000010207 */
[----:B------:R-:W-:Y:S02]  /*0bb0*/  LOP3.LUT R6, R16, 0x3, RZ, 0xc0, !PT ;  /* 0x0000000310067812 */ /* 0x000fe400078ec0ff */
[----:B------:R-:W-:Y:S02]  /*0bc0*/  IADD3.X R13, PT, PT, R11, R27, RZ, P1, !PT ;  /* 0x0000001b0b0d7210 */ /* 0x000fe40000ffe4ff */
[----:B------:R-:W-:Y:S01]  /*0bd0*/  ISETP.NE.AND P0, PT, R6, 0x3, PT ;  /* 0x000000030600780c */ /* 0x000fe20003f05270 */
[----:B------:R-:W-:-:S05]  /*0be0*/  IMAD.WIDE.U32 R6, R4, UR17, R8 ;  /* 0x0000001104067c25 */ /* 0x000fca000f8e0008 */
[----:B------:R-:W-:-:S07]  /*0bf0*/  IADD3 R17, PT, PT, R7, R17, RZ ;  /* 0x0000001107117210 */ /* 0x000fce0007ffe0ff */
[----:B------:R-:W-:Y:S05]  /*0c00*/  @!P0 BRA `(.L_x_328) ;  /* 0x0000000000d48947 */ /* 0x000fea0003800000 */
[----:B------:R-:W0:Y:S01]  /*0c10*/  LDCU.64 UR10, c[0x0][0x3a0] ;  /* 0x00007400ff0a77ac */ /* 0x000e220008000a00 */
[----:B------:R-:W-:Y:S01]  /*0c20*/  IMAD.U32 R21, RZ, RZ, UR8 ;  /* 0x00000008ff157e24 */ /* 0x000fe2000f8e00ff */
[----:B------:R-:W-:Y:S01]  /*0c30*/  MOV R9, UR9 ;  /* 0x0000000900097c02 */ /* 0x000fe20008000f00 */
[----:B------:R-:W-:Y:S01]  /*0c40*/  IMAD.U32 R8, RZ, RZ, UR14 ;  /* 0x0000000eff087e24 */ /* 0x000fe2000f8e00ff */
[----:B------:R-:W1:Y:S01]  /*0c50*/  LDCU.64 UR6, c[0x0][0x3d8] ;  /* 0x00007b00ff0677ac */ /* 0x000e620008000a00 */
[----:B------:R-:W-:Y:S01]  /*0c60*/  IMAD.WIDE R10, R21, 0x4, R10 ;  /* 0x00000004150a7825 */ /* 0x000fe200078e020a */
[C---:B------:R-:W-:Y:S01]  /*0c70*/  SHF.L.U64.HI R19, R6.reuse, 0x1, R17 ;  /* 0x0000000106137819 */ /* 0x040fe20000010211 */
[----:B------:R-:W-:Y:S01]  /*0c80*/  BSSY.RECONVERGENT B2, `(.L_x_328) ;  /* 0x000002d000027945 */ /* 0x000fe20003800200 */
[----:B------:R-:W-:Y:S01]  /*0c90*/  SHF.L.U32 R18, R6, 0x1, RZ ;  /* 0x0000000106127819 */ /* 0x000fe200000006ff */
[----:B------:R-:W-:Y:S01]  /*0ca0*/  IMAD.U32 R23, RZ, RZ, UR8 ;  /* 0x00000008ff177e24 */ /* 0x000fe2000f8e00ff */
[----:B------:R-:W-:-:S02]  /*0cb0*/  IADD3 R31, P1, PT, R10, R26, RZ ;  /* 0x0000001a0a1f7210 */ /* 0x000fc40007f3e0ff */
[----:B------:R-:W-:Y:S01]  /*0cc0*/  IADD3 R10, PT, PT, R16, 0x1, RZ ;  /* 0x00000001100a7810 */ /* 0x000fe20007ffe0ff */
[----:B------:R-:W-:-:S03]  /*0cd0*/  IMAD.WIDE.U32 R8, R23, 0x4, R8 ;  /* 0x0000000417087825 */ /* 0x000fc600078e0008 */
[----:B------:R-:W-:Y:S01]  /*0ce0*/  LOP3.LUT R10, R10, 0x3, RZ, 0xc0, !PT ;  /* 0x000000030a0a7812 */ /* 0x000fe200078ec0ff */
[----:B------:R-:W-:Y:S01]  /*0cf0*/  IMAD.WIDE.U32 R18, R2, 0x2, R18 ;  /* 0x0000000202127825 */ /* 0x000fe200078e0012 */
[----:B0-----:R-:W-:Y:S02]  /*0d00*/  IADD3 R29, P2, PT, R8, UR10, RZ ;  /* 0x0000000a081d7c10 */ /* 0x001fe4000ff5e0ff */
[----:B------:R-:W-:Y:S01]  /*0d10*/  IADD3 R26, PT, PT, -R10, RZ, RZ ;  /* 0x000000ff0a1a7210 */ /* 0x000fe20007ffe1ff */
[----:B------:R-:W-:Y:S01]  /*0d20*/  IMAD.X R27, R11, 0x1, R27, P1 ;  /* 0x000000010b1b7824 */ /* 0x000fe200008e061b */
[----:B-1----:R-:W-:Y:S01]  /*0d30*/  IADD3 R24, P0, PT, R18, UR6, RZ ;  /* 0x0000000612187c10 */ /* 0x002fe2000ff1e0ff */
[----:B------:R-:W-:Y:S01]  /*0d40*/  IMAD R28, R10, R5, R2 ;  /* 0x000000050a1c7224 */ /* 0x000fe200078e0202 */
[----:B------:R-:W-:Y:S01]  /*0d50*/  IADD3.X R33, PT, PT, R9, UR11, RZ, P2, !PT ;  /* 0x0000000b09217c10 */ /* 0x000fe200097fe4ff */
[----:B------:R-:W-:Y:S01]  /*0d60*/  IMAD.WIDE.U32 R8, R2, 0x4, RZ ;  /* 0x0000000402087825 */ /* 0x000fe200078e00ff */
[----:B------:R-:W-:-:S09]  /*0d70*/  IADD3.X R25, PT, PT, R19, UR7, RZ, P0, !PT ;  /* 0x0000000713197c10 */ /* 0x000fd200087fe4ff */
.L_x_329:
[C---:B0-----:R-:W-:Y:S02]  /*0d80*/  IADD3 R20, P0, PT, R8.reuse, UR4, RZ ;  /* 0x0000000408147c10 */ /* 0x041fe4000ff1e0ff */
[C---:B------:R-:W-:Y:S02]  /*0d90*/  IADD3 R18, P1, PT, R8.reuse, R29, RZ ;  /* 0x0000001d08127210 */ /* 0x040fe40007f3e0ff */
[C---:B------:R-:W-:Y:S02]  /*0da0*/  IADD3 R10, P2, PT, R8.reuse, R31, RZ ;  /* 0x0000001f080a7210 */ /* 0x040fe40007f5e0ff */
[C---:B------:R-:W-:Y:S01]  /*0db0*/  IADD3.X R21, PT, PT, R9.reuse, UR5, RZ, P0, !PT ;  /* 0x0000000509157c10 */ /* 0x040fe200087fe4ff */
[C---:B------:R-:W-:Y:S01]  /*0dc0*/  IMAD.X R19, R9.reuse, 0x1, R33, P1 ;  /* 0x0000000109137824 */ /* 0x040fe200008e0621 */
[----:B------:R-:W-:Y:S02]  /*0dd0*/  IADD3 R22, P0, PT, R8, R12, RZ ;  /* 0x0000000c08167210 */ /* 0x000fe40007f1e0ff */
[C---:B------:R-:W-:Y:S01]  /*0de0*/  IADD3.X R11, PT, PT, R9.reuse, R27, RZ, P2, !PT ;  /* 0x0000001b090b7210 */ /* 0x040fe200017fe4ff */
[----:B------:R0:W2:Y:S02]  /*0df0*/  LDG.E.CONSTANT R20, desc[UR12][R20.64] ;  /* 0x0000000c14147981 */ /* 0x0000a4000c1e9900 */
[----:B------:R-:W-:-:S02]  /*0e00*/  IMAD.X R23, R9, 0x1, R13, P0 ;  /* 0x0000000109177824 */ /* 0x000fc400000e060d */
[----:B------:R1:W3:Y:S04]  /*0e10*/  LDG.E.CONSTANT R18, desc[UR12][R18.64] ;  /* 0x0000000c12127981 */ /* 0x0002e8000c1e9900 */
[----:B------:R-:W3:Y:S04]  /*0e20*/  LDG.E R37, desc[UR12][R10.64] ;  /* 0x0000000c0a257981 */ /* 0x000ee8000c1e1900 */
[----:B------:R-:W4:Y:S01]  /*0e30*/  LDG.E R35, desc[UR12][R22.64] ;  /* 0x0000000c16237981 */ /* 0x000f22000c1e1900 */
[----:B0-----:R-:W-:Y:S01]  /*0e40*/  MOV R21, UR8 ;  /* 0x0000000800157c02 */ /* 0x001fe20008000f00 */
[----:B------:R-:W-:Y:S01]  /*0e50*/  VIADD R26, R26, 0x1 ;  /* 0x000000011a1a7836 */ /* 0x000fe20000000000 */
[----:B-1----:R-:W-:Y:S01]  /*0e60*/  MOV R19, R25 ;  /* 0x0000001900137202 */ /* 0x002fe20000000f00 */
[----:B------:R-:W-:-:S03]  /*0e70*/  IMAD.WIDE.U32 R8, R5, 0x4, R8 ;  /* 0x0000000405087825 */ /* 0x000fc600078e0008 */
[----:B------:R-:W-:Y:S01]  /*0e80*/  ISETP.NE.AND P0, PT, R26, RZ, PT ;  /* 0x000000ff1a00720c */ /* 0x000fe20003f05270 */
[-C--:B---3--:R-:W-:Y:S01]  /*0e90*/  FMUL.FTZ R30, R18, R37.reuse ;  /* 0x00000025121e7220 */ /* 0x088fe20000410000 */
[----:B--2---:R-:W-:-:S03]  /*0ea0*/  FMUL.FTZ R32, R20, R37 ;  /* 0x0000002514207220 */ /* 0x004fc60000410000 */
[-C--:B----4-:R-:W-:Y:S01]  /*0eb0*/  FFMA.FTZ R37, R20, R35.reuse, -R30 ;  /* 0x0000002314257223 */ /* 0x090fe2000001081e */
[----:B------:R-:W-:Y:S01]  /*0ec0*/  FFMA.FTZ R35, R18, R35, R32 ;  /* 0x0000002312237223 */ /* 0x000fe20000010020 */
[----:B------:R-:W-:-:S03]  /*0ed0*/  IMAD.MOV.U32 R18, RZ, RZ, R24 ;  /* 0x000000ffff127224 */ /* 0x000fc600078e0018 */
[----:B------:R0:W-:Y:S01]  /*0ee0*/  STG.E desc[UR12][R22.64], R37 ;  /* 0x0000002516007986 */ /* 0x0001e2000c10190c */
[----:B------:R-:W-:-:S03]  /*0ef0*/  IMAD.WIDE R20, R21, 0x2, R18 ;  /* 0x0000000215147825 */ /* 0x000fc600078e0212 */
[----:B------:R0:W-:Y:S01]  /*0f00*/  STG.E desc[UR12][R10.64], R35 ;  /* 0x000000230a007986 */ /* 0x0001e2000c10190c */
[----:B------:R-:W-:-:S03]  /*0f10*/  IMAD.WIDE.U32 R24, R5, 0x2, R18 ;  /* 0x0000000205187825 */ /* 0x000fc600078e0012 */
[----:B------:R0:W-:Y:S04]  /*0f20*/  STG.E.U16 desc[UR12][R18.64], R37 ;  /* 0x0000002512007986 */ /* 0x0001e8000c10150c */
[----:B------:R0:W-:Y:S01]  /*0f30*/  STG.E.U16 desc[UR12][R20.64], R35 ;  /* 0x0000002314007986 */ /* 0x0001e2000c10150c */
[----:B------:R-:W-:Y:S05]  /*0f40*/  @P0 BRA `(.L_x_329) ;  /* 0xfffffffc008c0947 */ /* 0x000fea000383ffff */
[----:B------:R-:W-:Y:S05]  /*0f50*/  BSYNC.RECONVERGENT B2 ;  /* 0x0000000000027941 */ /* 0x000fea0003800200 */
.L_x_328:
[----:B------:R-:W-:Y:S05]  /*0f60*/  BSYNC.RECONVERGENT B1 ;  /* 0x0000000000017941 */ /* 0x000fea0003800200 */
.L_x_327:
[----:B------:R-:W-:-:S13]  /*0f70*/  ISETP.GE.U32.AND P0, PT, R16, 0x3, PT ;  /* 0x000000031000780c */ /* 0x000fda0003f06070 */
[----:B------:R-:W-:Y:S05]  /*0f80*/  @!P0 BRA `(.L_x_326) ;  /* 0x00000004009c8947 */ /* 0x000fea0003800000 */
[----:B------:R-:W0:Y:S01]  /*0f90*/  LDCU.64 UR6, c[0x0][0x3d8] ;  /* 0x00007b00ff0677ac */ /* 0x000e220008000a00 */
[C---:B------:R-:W-:Y:S01]  /*0fa0*/  SHF.L.U32 R7, R5.reuse, 0x1, RZ ;  /* 0x0000000105077819 */ /* 0x040fe200000006ff */
[C---:B------:R-:W-:Y:S02]  /*0fb0*/  IMAD R9, R5.reuse, 0x3, R28 ;  /* 0x0000000305097824 */ /* 0x040fe400078e021c */
[C---:B------:R-:W-:Y:S01]  /*0fc0*/  IMAD.IADD R8, R28.reuse, 0x1, R5 ;  /* 0x000000011c087824 */ /* 0x040fe200078e0205 */
[----:B------:R-:W-:Y:S01]  /*0fd0*/  IADD3 R29, PT, PT, R28, R7, RZ ;  /* 0x000000071c1d7210 */ /* 0x000fe20007ffe0ff */
[----:B------:R-:W-:Y:S01]  /*0fe0*/  IMAD.SHL.U32 R31, R5, 0x4, RZ ;  /* 0x00000004051f7824 */ /* 0x000fe200078e00ff */
[----:B0-----:R-:W-:-:S04]  /*0ff0*/  LEA R10, P0, R6, UR6, 0x1 ;  /* 0x00000006060a7c11 */ /* 0x001fc8000f8008ff */
[----:B------:R-:W-:Y:S02]  /*1000*/  LEA.HI.X R11, R6, UR7, R17, 0x1, P0 ;  /* 0x00000007060b7c11 */ /* 0x000fe400080f0c11 */
[----:B------:R-:W-:-:S07]  /*1010*/  IADD3 R6, PT, PT, R28, UR8, RZ ;  /* 0x000000081c067c10 */ /* 0x000fce000fffe0ff */
.L_x_330:
[----:B------:R-:W-:Y:S01]  /*1020*/  IMAD.MOV.U32 R19, RZ, RZ, 0x4 ;  /* 0x00000004ff137424 */ /* 0x000fe200078e00ff */
[----:B------:R-:W-:Y:S01]  /*1030*/  MOV R17, UR8 ;  /* 0x0000000800117c02 */ /* 0x000fe20008000f00 */
[----:B------:R-:W-:-:S04]  /*1040*/  IMAD.WIDE R26, R6, 0x4, R12 ;  /* 0x00000004061a7825 */ /* 0x000fc800078e020c */
[C---:B------:R-:W-:Y:S01]  /*1050*/  IMAD.WIDE.U32 R18, R28.reuse, R19, UR4 ;  /* 0x000000041c127e25 */ /* 0x040fe2000f8e0013 */
[----:B------:R-:W2:Y:S03]  /*1060*/  LDG.E R21, desc[UR12][R26.64] ;  /* 0x0000000c1a157981 */ /* 0x000ea6000c1e1900 */
[----:B------:R-:W-:-:S04]  /*1070*/  IMAD.WIDE.U32 R34, R28, 0x4, R12 ;  /* 0x000000041c227825 */ /* 0x000fc800078e000c */
[----:B------:R-:W-:Y:S01]  /*1080*/  IMAD.WIDE.U32 R16, R17, 0x4, R18 ;  /* 0x0000000411107825 */ /* 0x000fe200078e0012 */
[----:B------:R-:W3:Y:S04]  /*1090*/  LDG.E R25, desc[UR12][R34.64] ;  /* 0x0000000c22197981 */ /* 0x000ee8000c1e1900 */
[----:B------:R-:W2:Y:S04]  /*10a0*/  LDG.E.CONSTANT R18, desc[UR12][R18.64] ;  /* 0x0000000c12127981 */ /* 0x000ea8000c1e9900 */
[----:B------:R-:W4:Y:S01]  /*10b0*/  LDG.E.CONSTANT R16, desc[UR12][R16.64] ;  /* 0x0000000c10107981 */ /* 0x000f22000c1e9900 */
[----:B------:R-:W-:Y:S01]  /*10c0*/  IMAD.MOV.U32 R23, RZ, RZ, 0x4 ;  /* 0x00000004ff177424 */ /* 0x000fe200078e00ff */
[----:B------:R-:W-:-:S03]  /*10d0*/  MOV R20, UR8 ;  /* 0x0000000800147c02 */ /* 0x000fc60008000f00 */
[----:B------:R-:W-:-:S04]  /*10e0*/  IMAD.WIDE.U32 R22, R8, R23, UR4 ;  /* 0x0000000408167e25 */ /* 0x000fc8000f8e0017 */
[-C--:B--2---:R-:W-:Y:S01]  /*10f0*/  FMUL.FTZ R37, R18, R21.reuse ;  /* 0x0000001512257220 */ /* 0x084fe20000410000 */
[----:B----4-:R-:W-:-:S03]  /*1100*/  FMUL.FTZ R33, R16, R21 ;  /* 0x0000001510217220 */ /* 0x010fc60000410000 */
[-C--:B---3--:R-:W-:Y:S01]  /*1110*/  FFMA.FTZ R36, R16, R25.reuse, R37 ;  /* 0x0000001910247223 */ /* 0x088fe20000010025 */
[----:B------:R-:W-:Y:S01]  /*1120*/  FFMA.FTZ R30, R18, R25, -R33 ;  /* 0x00000019121e7223 */ /* 0x000fe20000010821 */
[----:B------:R-:W-:Y:S01]  /*1130*/  IADD3 R18, P0, PT, R26, R31, RZ ;  /* 0x0000001f1a127210 */ /* 0x000fe20007f1e0ff */
[----:B------:R-:W-:-:S04]  /*1140*/  IMAD.WIDE.U32 R24, R28, 0x2, R10 ;  /* 0x000000021c187825 */ /* 0x000fc800078e000a */
[----:B------:R-:W-:Y:S01]  /*1150*/  IMAD.WIDE R16, R6, 0x2, R10 ;  /* 0x0000000206107825 */ /* 0x000fe200078e020a */
[----:B------:R0:W-:Y:S03]  /*1160*/  STG.E desc[UR12][R34.64], R30 ;  /* 0x0000001e22007986 */ /* 0x0001e6000c10190c */
[----:B------:R-:W-:Y:S01]  /*1170*/  IMAD.X R19, RZ, RZ, R27, P0 ;  /* 0x000000ffff137224 */ /* 0x000fe200000e061b */
[----:B------:R-:W-:Y:S01]  /*1180*/  STG.E desc[UR12][R26.64], R36 ;  /* 0x000000241a007986 */ /* 0x000fe2000c10190c */
[----:B------:R-:W-:-:S03]  /*1190*/  IMAD.WIDE.U32 R20, R20, 0x4, R22 ;  /* 0x0000000414147825 */ /* 0x000fc600078e0016 */
[----:B------:R1:W-:Y:S01]  /*11a0*/  STG.E.U16 desc[UR12][R24.64], R30 ;  /* 0x0000001e18007986 */ /* 0x0003e2000c10150c */
[----:B------:R-:W-:-:S03]  /*11b0*/  IMAD.WIDE.U32 R32, R8, 0x4, R12 ;  /* 0x0000000408207825 */ /* 0x000fc600078e000c */
[----:B------:R2:W-:Y:S04]  /*11c0*/  STG.E.U16 desc[UR12][R16.64], R36 ;  /* 0x0000002410007986 */ /* 0x0005e8000c10150c */
[----:B------:R-:W3:Y:S04]  /*11d0*/  LDG.E R37, desc[UR12][R18.64] ;  /* 0x0000000c12257981 */ /* 0x000ee8000c1e1900 */
[----:B------:R-:W3:Y:S04]  /*11e0*/  LDG.E.CONSTANT R22, desc[UR12][R22.64] ;  /* 0x0000000c16167981 */ /* 0x000ee8000c1e9900 */
[----:B------:R3:W4:Y:S04]  /*11f0*/  LDG.E.CONSTANT R20, desc[UR12][R20.64] ;  /* 0x0000000c14147981 */ /* 0x000728000c1e9900 */
[----:B0-----:R-:W2:Y:S01]  /*1200*/  LDG.E R35, desc[UR12][R32.64] ;  /* 0x0000000c20237981 */ /* 0x001ea2000c1e1900 */
[----:B-1----:R-:W-:-:S05]  /*1210*/  HFMA2 R24, -RZ, RZ, 0, 2.384185791015625e-07 ;  /* 0x00000004ff187431 */ /* 0x002fca00000001ff */
[----:B------:R-:W-:-:S04]  /*1220*/  IMAD.WIDE.U32 R24, R29, R24, UR4 ;  /* 0x000000041d187e25 */ /* 0x000fc8000f8e0018 */
[----:B------:R-:W-:-:S04]  /*1230*/  IMAD.WIDE.U32 R26, R8, 0x2, R10 ;  /* 0x00000002081a7825 */ /* 0x000fc800078e000a */
[-C--:B---3--:R-:W-:Y:S01]  /*1240*/  FMUL.FTZ R21, R22, R37.reuse ;  /* 0x0000002516157220 */ /* 0x088fe20000410000 */
[----:B----4-:R-:W-:-:S03]  /*1250*/  FMUL.FTZ R34, R20, R37 ;  /* 0x0000002514227220 */ /* 0x010fc60000410000 */
[-C--:B--2---:R-:W-:Y:S01]  /*1260*/  FFMA.FTZ R36, R20, R35.reuse, R21 ;  /* 0x0000002314247223 */ /* 0x084fe20000010015 */
[----:B------:R-:W-:Y:S01]  /*1270*/  IMAD.U32 R21, RZ, RZ, UR8 ;  /* 0x00000008ff157e24 */ /* 0x000fe2000f8e00ff */
[----:B------:R-:W-:Y:S01]  /*1280*/  IADD3 R20, P0, PT, R7, R16, RZ ;  /* 0x0000001007147210 */ /* 0x000fe20007f1e0ff */
[----:B------:R-:W-:Y:S02]  /*1290*/  FFMA.FTZ R37, R22, R35, -R34 ;  /* 0x0000002316257223 */ /* 0x000fe40000010822 */
[----:B------:R-:W-:Y:S01]  /*12a0*/  IMAD.WIDE.U32 R22, R21, 0x4, R24 ;  /* 0x0000000415167825 */ /* 0x000fe200078e0018 */
[----:B------:R-:W-:Y:S01]  /*12b0*/  IADD3.X R21, PT, PT, RZ, R17, RZ, P0, !PT ;  /* 0x00000011ff157210 */ /* 0x000fe200007fe4ff */
[----:B------:R-:W2:Y:S01]  /*12c0*/  LDG.E.CONSTANT R24, desc[UR12][R24.64] ;  /* 0x0000000c18187981 */ /* 0x000ea2000c1e9900 */
[----:B------:R-:W-:-:S03]  /*12d0*/  IADD3 R16, P0, PT, R31, R18, RZ ;  /* 0x000000121f107210 */ /* 0x000fc60007f1e0ff */
[----:B------:R0:W-:Y:S02]  /*12e0*/  STG.E desc[UR12][R32.64], R37 ;  /* 0x0000002520007986 */ /* 0x0001e4000c10190c */
[----:B------:R-:W-:Y:S02]  /*12f0*/  IMAD.X R17, RZ, RZ, R19, P0 ;  /* 0x000000ffff117224 */ /* 0x000fe400000e0613 */
[----:B------:R1:W-:Y:S01]  /*1300*/  STG.E desc[UR12][R18.64], R36 ;  /* 0x0000002412007986 */ /* 0x0003e2000c10190c */
[----:B------:R-:W-:-:S03]  /*1310*/  IMAD.WIDE.U32 R34, R29, 0x4, R12 ;  /* 0x000000041d227825 */ /* 0x000fc600078e000c */
[----:B------:R-:W-:Y:S04]  /*1320*/  STG.E.U16 desc[UR12][R26.64], R37 ;  /* 0x000000251a007986 */ /* 0x000fe8000c10150c */
[----:B------:R3:W-:Y:S04]  /*1330*/  STG.E.U16 desc[UR12][R20.64], R36 ;  /* 0x0000002414007986 */ /* 0x0007e8000c10150c */
[----:B------:R-:W4:Y:S04]  /*1340*/  LDG.E.CONSTANT R22, desc[UR12][R22.64] ;  /* 0x0000000c16167981 */ /* 0x000f28000c1e9900 */
[----:B------:R-:W4:Y:S04]  /*1350*/  LDG.E R30, desc[UR12][R16.64] ;  /* 0x0000000c101e7981 */ /* 0x000f28000c1e1900 */
[----:B0-----:R-:W5:Y:S01]  /*1360*/  LDG.E R33, desc[UR12][R34.64] ;  /* 0x0000000c22217981 */ /* 0x001f62000c1e1900 */
[----:B-1----:R-:W-:-:S02]  /*1370*/  MOV R18, 0x4 ;  /* 0x0000000400127802 */ /* 0x002fc40000000f00 */
[----:B---3--:R-:W-:-:S03]  /*1380*/  IADD3 R20, P0, PT, R7, R20, RZ ;  /* 0x0000001407147210 */ /* 0x008fc60007f1e0ff */
[----:B------:R-:W-:Y:S01]  /*1390*/  IMAD.WIDE.U32 R18, R9, R18, UR4 ;  /* 0x0000000409127e25 */ /* 0x000fe2000f8e0012 */
[----:B------:R-:W-:-:S03]  /*13a0*/  IADD3.X R21, PT, PT, RZ, R21, RZ, P0, !PT ;  /* 0x00000015ff157210 */ /* 0x000fc600007fe4ff */
[----:B------:R-:W-:-:S04]  /*13b0*/  IMAD.WIDE.U32 R26, R29, 0x2, R10 ;  /* 0x000000021d1a7825 */ /* 0x000fc800078e000a */
[-C--:B----4-:R-:W-:Y:S01]  /*13c0*/  FMUL.FTZ R32, R22, R30.reuse ;  /* 0x0000001e16207220 */ /* 0x090fe20000410000 */
[----:B--2---:R-:W-:-:S03]  /*13d0*/  FMUL.FTZ R23, R24, R30 ;  /* 0x0000001e18177220 */ /* 0x004fc60000410000 */
[-C--:B-----5:R-:W-:Y:S01]  /*13e0*/  FFMA.FTZ R30, R24, R33.reuse, -R32 ;  /* 0x00000021181e7223 */ /* 0x0a0fe20000010820 */
[----:B------:R-:W-:Y:S01]  /*13f0*/  FFMA.FTZ R37, R22, R33, R23 ;  /* 0x0000002116257223 */ /* 0x000fe20000010017 */
[----:B------:R-:W-:Y:S01]  /*1400*/  IMAD.U32 R23, RZ, RZ, UR8 ;  /* 0x00000008ff177e24 */ /* 0x000fe2000f8e00ff */
[----:B------:R-:W-:-:S03]  /*1410*/  IADD3 R24, P1, PT, R31, R16, RZ ;  /* 0x000000101f187210 */ /* 0x000fc60007f3e0ff */
[----:B------:R-:W-:Y:S01]  /*1420*/  IMAD.WIDE.U32 R22, R23, 0x4, R18 ;  /* 0x0000000417167825 */ /* 0x000fe200078e0012 */
[----:B------:R0:W-:Y:S03]  /*1430*/  STG.E desc[UR12][R34.64], R30 ;  /* 0x0000001e22007986 */ /* 0x0001e6000c10190c */
[----:B------:R-:W-:Y:S01]  /*1440*/  IMAD.X R25, RZ, RZ, R17, P1 ;  /* 0x000000ffff197224 */ /* 0x000fe200008e0611 */
[----:B------:R1:W-:Y:S01]  /*1450*/  STG.E desc[UR12][R16.64], R37 ;  /* 0x0000002510007986 */ /* 0x0003e2000c10190c */
[----:B------:R-:W-:-:S03]  /*1460*/  IMAD.WIDE.U32 R32, R9, 0x4, R12 ;  /* 0x0000000409207825 */ /* 0x000fc600078e000c */
[----:B------:R2:W-:Y:S04]  /*1470*/  STG.E.U16 desc[UR12][R26.64], R30 ;  /* 0x0000001e1a007986 */ /* 0x0005e8000c10150c */
[----:B------:R3:W-:Y:S04]  /*1480*/  STG.E.U16 desc[UR12][R20.64], R37 ;  /* 0x0000002514007986 */ /* 0x0007e8000c10150c */
[----:B------:R-:W4:Y:S04]  /*1490*/  LDG.E.CONSTANT R22, desc[UR12][R22.64] ;  /* 0x0000000c16167981 */ /* 0x000f28000c1e9900 */
[----:B0-----:R-:W4:Y:S04]  /*14a0*/  LDG.E R35, desc[UR12][R24.64] ;  /* 0x0000000c18237981 */ /* 0x001f28000c1e1900 */
[----:B------:R4:W1:Y:S04]  /*14b0*/  LDG.E.CONSTANT R18, desc[UR12][R18.64] ;  /* 0x0000000c12127981 */ /* 0x000868000c1e9900 */
[----:B------:R-:W5:Y:S01]  /*14c0*/  LDG.E R36, desc[UR12][R32.64] ;  /* 0x0000000c20247981 */ /* 0x000f62000c1e1900 */
[----:B------:R-:W-:-:S02]  /*14d0*/  IADD3 R34, P0, PT, R7, R20, RZ ;  /* 0x0000001407227210 */ /* 0x000fc40007f1e0ff */
[----:B------:R-:W-:-:S04]  /*14e0*/  IADD3 R28, PT, PT, R5, R28, R5 ;  /* 0x0000001c051c7210 */ /* 0x000fc80007ffe005 */
[----:B------:R-:W-:Y:S01]  /*14f0*/  IADD3 R28, PT, PT, R5, R28, R5 ;  /* 0x0000001c051c7210 */ /* 0x000fe20007ffe005 */
[C---:B------:R-:W-:Y:S01]  /*1500*/  IMAD.IADD R6, R31.reuse, 0x1, R6 ;  /* 0x000000011f067824 */ /* 0x040fe200078e0206 */
[C---:B------:R-:W-:Y:S02]  /*1510*/  IADD3 R29, PT, PT, R31.reuse, R29, RZ ;  /* 0x0000001d1f1d7210 */ /* 0x040fe40007ffe0ff */
[----:B------:R-:W-:Y:S01]  /*1520*/  IADD3 R8, PT, PT, R31, R8, RZ ;  /* 0x000000081f087210 */ /* 0x000fe20007ffe0ff */
[-C--:B----4-:R-:W-:Y:S01]  /*1530*/  FMUL.FTZ R19, R22, R35.reuse ;  /* 0x0000002316137220 */ /* 0x090fe20000410000 */
[C---:B-1----:R-:W-:Y:S01]  /*1540*/  FMUL.FTZ R17, R18.reuse, R35 ;  /* 0x0000002312117220 */ /* 0x042fe20000410000 */
[----:B------:R-:W-:Y:S02]  /*1550*/  IADD3.X R35, PT, PT, RZ, R21, RZ, P0, !PT ;  /* 0x00000015ff237210 */ /* 0x000fe400007fe4ff */
[-C--:B-----5:R-:W-:Y:S01]  /*1560*/  FFMA.FTZ R23, R18, R36.reuse, -R19 ;  /* 0x0000002412177223 */ /* 0x0a0fe20000010813 */
[----:B--2---:R-:W-:Y:S01]  /*1570*/  FFMA.FTZ R27, R22, R36, R17 ;  /* 0x00000024161b7223 */ /* 0x004fe20000010011 */
[----:B------:R-:W-:-:S03]  /*1580*/  IMAD.WIDE.U32 R16, R9, 0x2, R10 ;  /* 0x0000000209107825 */ /* 0x000fc600078e000a */
[----:B------:R3:W-:Y:S04]  /*1590*/  STG.E desc[UR12][R32.64], R23 ;  /* 0x0000001720007986 */ /* 0x0007e8000c10190c */
[----:B------:R3:W-:Y:S04]  /*15a0*/  STG.E desc[UR12][R24.64], R27 ;  /* 0x0000001b18007986 */ /* 0x0007e8000c10190c */
[----:B------:R3:W-:Y:S04]  /*15b0*/  STG.E.U16 desc[UR12][R16.64], R23 ;  /* 0x0000001710007986 */ /* 0x0007e8000c10150c */
[----:B------:R3:W-:Y:S01]  /*15c0*/  STG.E.U16 desc[UR12][R34.64], R27 ;  /* 0x0000001b22007986 */ /* 0x0007e2000c10150c */
[----:B------:R-:W-:Y:S01]  /*15d0*/  ISETP.GE.AND P0, PT, R28, UR8, PT ;  /* 0x000000081c007c0c */ /* 0x000fe2000bf06270 */
[----:B------:R-:W-:-:S12]  /*15e0*/  IMAD.IADD R9, R31, 0x1, R9 ;  /* 0x000000011f097824 */ /* 0x000fd800078e0209 */
[----:B---3--:R-:W-:Y:S05]  /*15f0*/  @!P0 BRA `(.L_x_330) ;  /* 0xfffffff800888947 */ /* 0x008fea000383ffff */
.L_x_326:
[----:B------:R-:W-:Y:S05]  /*1600*/  BSYNC.RECONVERGENT B0 ;  /* 0x0000000000007941 */ /* 0x000fea0003800200 */
.L_x_325:
        /* <DEDUP_REMOVED lines=13> */
[----:B------:R-:W-:-:S04]  /*16e0*/  IMAD.WIDE.U32 R14, R14, UR14, RZ ;  /* 0x0000000e0e0e7c25 */ /* 0x000fc8000f8e00ff */
[----:B------:R-:W-:Y:S02]  /*16f0*/  IMAD.IADD R15, R5, 0x1, R15 ;  /* 0x00000001050f7824 */ /* 0x000fe400078e020f */
[C---:B------:R-:W-:Y:S02]  /*1700*/  IMAD R3, R4.reuse, UR5, R3 ;  /* 0x0000000504037c24 */ /* 0x040fe4000f8e0203 */
[----:B------:R-:W-:-:S05]  /*1710*/  IMAD.WIDE.U32 R14, R4, UR15, R14 ;  /* 0x0000000f040e7c25 */ /* 0x000fca000f8e000e */
[----:B0--34-:R-:W-:-:S07]  /*1720*/  IADD3 R9, PT, PT, R3, R15, RZ ;  /* 0x0000000f03097210 */ /* 0x019fce0007ffe0ff */
.L_x_331:
[----:B------:R-:W-:-:S03]  /*1730*/  SHF.R.S32.HI R3, RZ, 0x1f, R2 ;  /* 0x0000001fff037819 */ /* 0x000fc60000011402 */
[----:B0-----:R-:W-:-:S04]  /*1740*/  IMAD.WIDE.U32 R4, R0, UR6, R2 ;  /* 0x0000000600047c25 */ /* 0x001fc8000f8e0002 */
[----:B------:R-:W-:Y:S01]  /*1750*/  IMAD R5, R0, UR7, R5 ;  /* 0x0000000700057c24 */ /* 0x000fe2000f8e0205 */
[----:B------:R-:W-:-:S04]  /*1760*/  LEA R6, P0, R4, UR8, 0x2 ;  /* 0x0000000804067c11 */ /* 0x000fc8000f8010ff */
[----:B------:R-:W-:-:S06]  /*1770*/  LEA.HI.X R7, R4, UR9, R5, 0x2, P0 ;  /* 0x0000000904077c11 */ /* 0x000fcc00080f1405 */
[----:B------:R-:W2:Y:S01]  /*1780*/  LDG.E.U16.CONSTANT R7, desc[UR12][R6.64] ;  /* 0x0000000c06077981 */ /* 0x000ea2000c1e9500 */
[C---:B------:R-:W-:Y:S02]  /*1790*/  IADD3 R5, P0, PT, R2.reuse, R14, RZ ;  /* 0x0000000e02057210 */ /* 0x040fe40007f1e0ff */
[----:B------:R-:W-:-:S03]  /*17a0*/  IADD3 R2, PT, PT, R2, UR4, RZ ;  /* 0x0000000402027c10 */ /* 0x000fc6000fffe0ff */
[----:B------:R-:W-:Y:S01]  /*17b0*/  IMAD.X R8, R3, 0x1, R9, P0 ;  /* 0x0000000103087824 */ /* 0x000fe200000e0609 */
[----:B------:R-:W-:-:S04]  /*17c0*/  LEA R4, P0, R5, UR16, 0x1 ;  /* 0x0000001005047c11 */ /* 0x000fc8000f8008ff */
[----:B------:R-:W-:Y:S02]  /*17d0*/  LEA.HI.X R5, R5, UR17, R8, 0x1, P0 ;  /* 0x0000001105057c11 */ /* 0x000fe400080f0c08 */
[----:B------:R-:W-:-:S03]  /*17e0*/  ISETP.GE.AND P0, PT, R2, UR10, PT ;  /* 0x0000000a02007c0c */ /* 0x000fc6000bf06270 */
[----:B--2---:R0:W-:Y:S10]  /*17f0*/  STG.E.U16 desc[UR12][R4.64], R7 ;  /* 0x0000000704007986 */ /* 0x0041f4000c10150c */
[----:B------:R-:W-:Y:S05]  /*1800*/  @!P0 BRA `(.L_x_331) ;  /* 0xfffffffc00c88947 */ /* 0x000fea000383ffff */
[----:B------:R-:W-:Y:S05]  /*1810*/  EXIT ;  /* 0x000000000000794d */ /* 0x000fea0003800000 */
        .weak           $__internal_5_$__cuda_sm20_div_s64
        .type           $__internal_5_$__cuda_sm20_div_s64,@function
        .size           $__internal_5_$__cuda_sm20_div_s64,(.L_x_503 - $__internal_5_$__cuda_sm20_div_s64)
$__internal_5_$__cuda_sm20_div_s64:
        /* <DEDUP_REMOVED lines=83> */
[----:B------:R-:W-:Y:S06]  /*1d50*/  RET.REL.NODEC R4 `(_ZN4vllm38concat_and_cache_mla_rope_fused_kernelIfLb1E13__nv_bfloat16S1_LNS_18Fp8KVCacheDataTypeE0EEEvPKlPT_S6_PKS5_S8_illlliPT2_S4_iiiiPKf) ;  /* 0xffffffe004a87950 */ /* 0x000fec0003c3ffff */
.L_x_332:
        /* <DEDUP_REMOVED lines=10> */
.L_x_503:


//--------------------- .text._ZN4vllm38concat_and_cache_mla_rope_fused_kernelIN3c108BFloat16ELb0EttLNS_18Fp8KVCacheDataTypeE0EEEvPKlPT_S7_PKS6_S9_illlliPT2_S5_iiiiPKf --------------------------
	.section	.text._ZN4vllm38concat_and_cache_mla_rope_fused_kernelIN3c108BFloat16ELb0EttLNS_18Fp8KVCacheDataTypeE0EEEvPKlPT_S7_PKS6_S9_illlliPT2_S5_iiiiPKf,"ax",@progbits
	.align	128
        .global         _ZN4vllm38concat_and_cache_mla_rope_fused_kernelIN3c108BFloat16ELb0EttLNS_18Fp8KVCacheDataTypeE0EEEvPKlPT_S7_PKS6_S9_illlliPT2_S5_iiiiPKf
        .type           _ZN4vllm38concat_and_cache_mla_rope_fused_kernelIN3c108BFloat16ELb0EttLNS_18Fp8KVCacheDataTypeE0EEEvPKlPT_S7_PKS6_S9_illlliPT2_S5_iiiiPKf,@function
        .size           _ZN4vllm38concat_and_cache_mla_rope_fused_kernelIN3c108BFloat16ELb0EttLNS_18Fp8KVCacheDataTypeE0EEEvPKlPT_S7_PKS6_S9_illlliPT2_S5_iiiiPKf,(.L_x_504 - _ZN4vllm38concat_and_cache_mla_rope_fused_kernelIN3c108BFloat16ELb0EttLNS_18Fp8KVCacheDataTypeE0EEEvPKlPT_S7_PKS6_S9_illlliPT2_S5_iiiiPKf)
        .other          _ZN4vllm38concat_and_cache_mla_rope_fused_kernelIN3c108BFloat16ELb0EttLNS_18Fp8KVCacheDataTypeE0EEEvPKlPT_S7_PKS6_S9_illlliPT2_S5_iiiiPKf,@"STO_CUDA_ENTRY STV_DEFAULT"
_ZN4vllm38concat_and_cache_mla_rope_fused_kernelIN3c108BFloat16ELb0EttLNS_18Fp8KVCacheDataTypeE0EEEvPKlPT_S7_PKS6_S9_illlliPT2_S5_iiiiPKf:
.text._ZN4vllm38concat_and_cache_mla_rope_fused_kernelIN3c108BFloat16ELb0EttLNS_18Fp8KVCacheDataTypeE0EEEvPKlPT_S7_PKS6_S9_illlliPT2_S5_iiiiPKf:
        /* <DEDUP_REMOVED lines=43> */
.L_x_335:
        /* <DEDUP_REMOVED lines=60> */
.L_x_334:
[----:B------:R-:W-:Y:S05]  /*0670*/  BSYNC.RECONVERGENT B0 ;  /* 0x0000000000007941 */ /* 0x000fea0003800200 */
.L_x_333:
        /* <DEDUP_REMOVED lines=36> */
.L_x_336:
[----:B0-----:R-:W-:-:S07]  /*08c0*/  MOV R9, 0x8e0 ;  /* 0x000008e000097802 */ /* 0x001fce0000000f00 */
[----:B------:R-:W-:Y:S05]  /*08d0*/  CALL.REL.NOINC `($__internal_6_$__cuda_sm20_div_s64) ;  /* 0x0000001000fc7944 */ /* 0x000fea0003c00000 */
        /* <DEDUP_REMOVED lines=10> */
.L_x_337:
        /* <DEDUP_REMOVED lines=70> */
.L_x_342:
        /* <DEDUP_REMOVED lines=43> */
.L_x_341:
[----:B------:R-:W-:Y:S05]  /*1090*/  BSYNC.RECONVERGENT B1 ;  /* 0x0000000000017941 */ /* 0x000fea0003800200 */
.L_x_340:
        /* <DEDUP_REMOVED lines=9> */
.L_x_343:
        /* <DEDUP_REMOVED lines=150> */
.L_x_339:
[----:B------:R-:W-:Y:S05]  /*1a90*/  BSYNC.RECONVERGENT B0 ;  /* 0x0000000000007941 */ /* 0x000fea0003800200 */
.L_x_338:
        /* <DEDUP_REMOVED lines=19> */
.L_x_345:
        /* <DEDUP_REMOVED lines=15> */
.L_x_344:
[----:B------:R-:W-:Y:S05]  /*1cc0*/  EXIT ;  /* 0x000000000000794d */ /* 0x000fea0003800000 */
        .weak           $__internal_6_$__cuda_sm20_div_s64
        .type           $__internal_6_$__cuda_sm20_div_s64,@function
        .size           $__internal_6_$__cuda_sm20_div_s64,(.L_x_504 - $__internal_6_$__cuda_sm20_div_s64)
$__internal_6_$__cuda_sm20_div_s64:
        /* <DEDUP_REMOVED lines=89> */
[----:B------:R-:W-:Y:S11]  /*2260*/  RET.REL.NODEC R4 `(_ZN4vllm38concat_and_cache_mla_rope_fused_kernelIN3c108BFloat16ELb0EttLNS_18Fp8KVCacheDataTypeE0EEEvPKlPT_S7_PKS6_S9_illlliPT2_S5_iiiiPKf) ;  /* 0xffffffdc04647950 */ /* 0x000ff60003c3ffff */
.L_x_346:
        /* <DEDUP_REMOVED lines=9> */
.L_x_504:


//--------------------- .text._ZN4vllm38concat_and_cache_mla_rope_fused_kernelIN3c108BFloat16ELb1EttLNS_18Fp8KVCacheDataTypeE0EEEvPKlPT_S7_PKS6_S9_illlliPT2_S5_iiiiPKf --------------------------
	.section	.text._ZN4vllm38concat_and_cache_mla_rope_fused_kernelIN3c108BFloat16ELb1EttLNS_18Fp8KVCacheDataTypeE0EEEvPKlPT_S7_PKS6_S9_illlliPT2_S5_iiiiPKf,"ax",@progbits
	.align	128
        .global         _ZN4vllm38concat_and_cache_mla_rope_fused_kernelIN3c108BFloat16ELb1EttLNS_18Fp8KVCacheDataTypeE0EEEvPKlPT_S7_PKS6_S9_illlliPT2_S5_iiiiPKf
        .type           _ZN4vllm38concat_and_cache_mla_rope_fused_kernelIN3c108BFloat16ELb1EttLNS_18Fp8KVCacheDataTypeE0EEEvPKlPT_S7_PKS6_S9_illlliPT2_S5_iiiiPKf,@function
        .size           _ZN4vllm38concat_and_cache_mla_rope_fused_kernelIN3c108BFloat16ELb1EttLNS_18Fp8KVCacheDataTypeE0EEEvPKlPT_S7_PKS6_S9_illlliPT2_S5_iiiiPKf,(.L_x_505 - _ZN4vllm38concat_and_cache_mla_rope_fused_kernelIN3c108BFloat16ELb1EttLNS_18Fp8KVCacheDataTypeE0EEEvPKlPT_S7_PKS6_S9_illlliPT2_S5_iiiiPKf)
        .other          _ZN4vllm38concat_and_cache_mla_rope_fused_kernelIN3c108BFloat16ELb1EttLNS_18Fp8KVCacheDataTypeE0EEEvPKlPT_S7_PKS6_S9_illlliPT2_S5_iiiiPKf,@"STO_CUDA_ENTRY STV_DEFAULT"
_ZN4vllm38concat_and_cache_mla_rope_fused_kernelIN3c108BFloat16ELb1EttLNS_18Fp8KVCacheDataTypeE0EEEvPKlPT_S7_PKS6_S9_illlliPT2_S5_iiiiPKf:
.text._ZN4vllm38concat_and_cache_mla_rope_fused_kernelIN3c108BFloat16ELb1EttLNS_18Fp8KVCacheDataTypeE0EEEvPKlPT_S7_PKS6_S9_illlliPT2_S5_iiiiPKf:
        /* <DEDUP_REMOVED lines=50> */
.L_x_349:
        /* <DEDUP_REMOVED lines=63> */
.L_x_348:
[----:B0-----:R-:W-:Y:S05]  /*0710*/  BSYNC.RECONVERGENT B0 ;  /* 0x0000000000007941 */ /* 0x001fea0003800200 */
.L_x_347:
        /* <DEDUP_REMOVED lines=28> */
.L_x_350:
[----:B------:R-:W-:-:S07]  /*08e0*/  MOV R4, 0x900 ;  /* 0x0000090000047802 */ /* 0x000fce0000000f00 */
[----:B-1----:R-:W-:Y:S05]  /*08f0*/  CALL.REL.NOINC `($__internal_7_$__cuda_sm20_div_s64) ;  /* 0x0000001400607944 */ /* 0x002fea0003c00000 */
[----:B------:R-:W0:Y:S01]  /*0900*/  LDC R5, c[0x0][0x3f4] ;  /* 0x0000fd00ff057b82 */ /* 0x000e220000000800 */
[----:B------:R-:W-:-:S05]  /*0910*/  IADD3 R8, P0, PT, RZ, -R14, RZ ;  /* 0x8000000eff087210 */ /* 0x000fca0007f1e0ff */
[----:B------:R-:W-:-:S04]  /*0920*/  IMAD.X R3, RZ, RZ, ~R15, P0 ;  /* 0x000000ffff037224 */ /* 0x000fc800000e0e0f */
[-C--:B0-----:R-:W-:Y:S02]  /*0930*/  IMAD R3, R3, R5.reuse, RZ ;  /* 0x0000000503037224 */ /* 0x081fe400078e02ff */
[----:B------:R-:W-:-:S04]  /*0940*/  IMAD.WIDE.U32 R4, R8, R5, R6 ;  /* 0x0000000508047225 */ /* 0x000fc800078e0006 */
[----:B------:R-:W-:-:S05]  /*0950*/  IMAD R3, R8, UR10, R3 ;  /* 0x0000000a08037c24 */ /* 0x000fca000f8e0203 */
[----:B------:R-:W-:-:S07]  /*0960*/  IADD3 R3, PT, PT, R5, R3, RZ ;  /* 0x0000000305037210 */ /* 0x000fce0007ffe0ff */
.L_x_351:
        /* <DEDUP_REMOVED lines=84> */
.L_x_356:
        /* <DEDUP_REMOVED lines=46> */
.L_x_355:
[----:B------:R-:W-:Y:S05]  /*1190*/  BSYNC.RECONVERGENT B1 ;  /* 0x0000000000017941 */ /* 0x000fea0003800200 */
.L_x_354:
[----:B------:R-:W-:Y:S05]  /*11a0*/  @!P0 BRA `(.L_x_353) ;  /* 0x0000000800ac8947 */ /* 0x000fea0003800000 */
[C---:B------:R-:W-:Y:S01]  /*11b0*/  SHF.L.U32 R7, R5.reuse, 0x1, RZ ;  /* 0x0000000105077819 */ /* 0x040fe200000006ff */
[----:B------:R-:W-:Y:S01]  /*11c0*/  IMAD R10, R5, 0x3, R32 ;  /* 0x00000003050a7824 */ /* 0x000fe200078e0220 */
[C---:B------:R-:W-:Y:S01]  /*11d0*/  IADD3 R6, PT, PT, R32.reuse, UR8, RZ ;  /* 0x0000000820067c10 */ /* 0x040fe2000fffe0ff */
[C---:B------:R-:W-:Y:S02]  /*11e0*/  IMAD.IADD R8, R32.reuse, 0x1, R5 ;  /* 0x0000000120087824 */ /* 0x040fe400078e0205 */
[----:B------:R-:W-:-:S07]  /*11f0*/  IMAD.IADD R12, R32, 0x1, R7 ;  /* 0x00000001200c7824 */ /* 0x000fce00078e0207 */
.L_x_357:
        /* <DEDUP_REMOVED lines=166> */
.L_x_353:
[----:B------:R-:W-:Y:S05]  /*1c60*/  BSYNC.RECONVERGENT B0 ;  /* 0x0000000000007941 */ /* 0x000fea0003800200 */
.L_x_352:
        /* <DEDUP_REMOVED lines=18> */
.L_x_358:
        /* <DEDUP_REMOVED lines=15> */
        .weak           $__internal_7_$__cuda_sm20_div_s64
        .type           $__internal_7_$__cuda_sm20_div_s64,@function
        .size           $__internal_7_$__cuda_sm20_div_s64,(.L_x_505 - $__internal_7_$__cuda_sm20_div_s64)
$__internal_7_$__cuda_sm20_div_s64:
        /* <DEDUP_REMOVED lines=83> */
[----:B------:R-:W-:Y:S06]  /*23b0*/  RET.REL.NODEC R4 `(_ZN4vllm38concat_and_cache_mla_rope_fused_kernelIN3c108BFloat16ELb1EttLNS_18Fp8KVCacheDataTypeE0EEEvPKlPT_S7_PKS6_S9_illlliPT2_S5_iiiiPKf) ;  /* 0xffffffdc04107950 */ /* 0x000fec0003c3ffff */
.L_x_359:
        /* <DEDUP_REMOVED lines=12> */
.L_x_505:


//--------------------- .text._ZN4vllm38concat_and_cache_mla_rope_fused_kernelIN3c104HalfELb0EttLNS_18Fp8KVCacheDataTypeE0EEEvPKlPT_S7_PKS6_S9_illlliPT2_S5_iiiiPKf --------------------------
	.section	.text._ZN4vllm38concat_and_cache_mla_rope_fused_kernelIN3c104HalfELb0EttLNS_18Fp8KVCacheDataTypeE0EEEvPKlPT_S7_PKS6_S9_illlliPT2_S5_iiiiPKf,"ax",@progbits
	.align	128
        .global         _ZN4vllm38concat_and_cache_mla_rope_fused_kernelIN3c104HalfELb0EttLNS_18Fp8KVCacheDataTypeE0EEEvPKlPT_S7_PKS6_S9_illlliPT2_S5_iiiiPKf
        .type           _ZN4vllm38concat_and_cache_mla_rope_fused_kernelIN3c104HalfELb0EttLNS_18Fp8KVCacheDataTypeE0EEEvPKlPT_S7_PKS6_S9_illlliPT2_S5_iiiiPKf,@function
        .size           _ZN4vllm38concat_and_cache_mla_rope_fused_kernelIN3c104HalfELb0EttLNS_18Fp8KVCacheDataTypeE0EEEvPKlPT_S7_PKS6_S9_illlliPT2_S5_iiiiPKf,(.L_x_506 - _ZN4vllm38concat_and_cache_mla_rope_fused_kernelIN3c104HalfELb0EttLNS_18Fp8KVCacheDataTypeE0EEEvPKlPT_S7_PKS6_S9_illlliPT2_S5_iiiiPKf)
        .other          _ZN4vllm38concat_and_cache_mla_rope_fused_kernelIN3c104HalfELb0EttLNS_18Fp8KVCacheDataTypeE0EEEvPKlPT_S7_PKS6_S9_illlliPT2_S5_iiiiPKf,@"STO_CUDA_ENTRY STV_DEFAULT"
_ZN4vllm38concat_and_cache_mla_rope_fused_kernelIN3c104HalfELb0EttLNS_18Fp8KVCacheDataTypeE0EEEvPKlPT_S7_PKS6_S9_illlliPT2_S5_iiiiPKf:
.text._ZN4vllm38concat_and_cache_mla_rope_fused_kernelIN3c104HalfELb0EttLNS_18Fp8KVCacheDataTypeE0EEEvPKlPT_S7_PKS6_S9_illlliPT2_S5_iiiiPKf:
        /* <DEDUP_REMOVED lines=43> */
.L_x_362:
        /* <DEDUP_REMOVED lines=58> */
.L_x_361:
[----:B------:R-:W-:Y:S05]  /*0650*/  BSYNC.RECONVERGENT B0 ;  /* 0x0000000000007941 */ /* 0x000fea0003800200 */
.L_x_360:
        /* <DEDUP_REMOVED lines=36> */
.L_x_363:
[----:B0-----:R-:W-:-:S07]  /*08a0*/  MOV R9, 0x8c0 ;  /* 0x000008c000097802 */ /* 0x001fce0000000f00 */
[----:B------:R-:W-:Y:S05]  /*08b0*/  CALL.REL.NOINC `($__internal_8_$__cuda_sm20_div_s64) ;  /* 0x0000001000d07944 */ /* 0x000fea0003c00000 */
        /* <DEDUP_REMOVED lines=10> */
.L_x_364:
        /* <DEDUP_REMOVED lines=70> */
.L_x_369:
        /* <DEDUP_REMOVED lines=41> */
.L_x_368:
[----:B------:R-:W-:Y:S05]  /*1050*/  BSYNC.RECONVERGENT B1 ;  /* 0x0000000000017941 */ /* 0x000fea0003800200 */
.L_x_367:
        /* <DEDUP_REMOVED lines=9> */
.L_x_370:
        /* <DEDUP_REMOVED lines=141> */
.L_x_366:
[----:B------:R-:W-:Y:S05]  /*19c0*/  BSYNC.RECONVERGENT B0 ;  /* 0x0000000000007941 */ /* 0x000fea0003800200 */
.L_x_365:
        /* <DEDUP_REMOVED lines=19> */
.L_x_372:
        /* <DEDUP_REMOVED lines=15> */
.L_x_371:
[----:B------:R-:W-:Y:S05]  /*1bf0*/  EXIT ;  /* 0x000000000000794d */ /* 0x000fea0003800000 */
        .weak           $__internal_8_$__cuda_sm20_div_s64
        .type           $__internal_8_$__cuda_sm20_div_s64,@function
        .size           $__internal_8_$__cuda_sm20_div_s64,(.L_x_506 - $__internal_8_$__cuda_sm20_div_s64)
$__internal_8_$__cuda_sm20_div_s64:
        /* <DEDUP_REMOVED lines=89> */
[----:B------:R-:W-:Y:S11]  /*2190*/  RET.REL.NODEC R4 `(_ZN4vllm38concat_and_cache_mla_rope_fused_kernelIN3c104HalfELb0EttLNS_18Fp8KVCacheDataTypeE0EEEvPKlPT_S7_PKS6_S9_illlliPT2_S5_iiiiPKf) ;  /* 0xffffffdc04987950 */ /* 0x000ff60003c3ffff */
.L_x_373:
        /* <DEDUP_REMOVED lines=14> */
.L_x_506:


//--------------------- .text._ZN4vllm38concat_and_cache_mla_rope_fused_kernelIN3c104HalfELb1EttLNS_18Fp8KVCacheDataTypeE0EEEvPKlPT_S7_PKS6_S9_illlliPT2_S5_iiiiPKf --------------------------
	.section	.text._ZN4vllm38concat_and_cache_mla_rope_fused_kernelIN3c104HalfELb1EttLNS_18Fp8KVCacheDataTypeE0EEEvPKlPT_S7_PKS6_S9_illlliPT2_S5_iiiiPKf,"ax",@progbits
	.align	128
        .global         _ZN4vllm38concat_and_cache_mla_rope_fused_kernelIN3c104HalfELb1EttLNS_18Fp8KVCacheDataTypeE0EEEvPKlPT_S7_PKS6_S9_illlliPT2_S5_iiiiPKf
        .type           _ZN4vllm38concat_and_cache_mla_rope_fused_kernelIN3c104HalfELb1EttLNS_18Fp8KVCacheDataTypeE0EEEvPKlPT_S7_PKS6_S9_illlliPT2_S5_iiiiPKf,@function
        .size           _ZN4vllm38concat_and_cache_mla_rope_fused_kernelIN3c104HalfELb1EttLNS_18Fp8KVCacheDataTypeE0EEEvPKlPT_S7_PKS6_S9_illlliPT2_S5_iiiiPKf,(.L_x_507 - _ZN4vllm38concat_and_cache_mla_rope_fused_kernelIN3c104HalfELb1EttLNS_18Fp8KVCacheDataTypeE0EEEvPKlPT_S7_PKS6_S9_illlliPT2_S5_iiiiPKf)
        .other          _ZN4vllm38concat_and_cache_mla_rope_fused_kernelIN3c104HalfELb1EttLNS_18Fp8KVCacheDataTypeE0EEEvPKlPT_S7_PKS6_S9_illlliPT2_S5_iiiiPKf,@"STO_CUDA_ENTRY STV_DEFAULT"
_ZN4vllm38concat_and_cache_mla_rope_fused_kernelIN3c104HalfELb1EttLNS_18Fp8KVCacheDataTypeE0EEEvPKlPT_S7_PKS6_S9_illlliPT2_S5_iiiiPKf:
.text._ZN4vllm38concat_and_cache_mla_rope_fused_kernelIN3c104HalfELb1EttLNS_18Fp8KVCacheDataTypeE0EEEvPKlPT_S7_PKS6_S9_illlliPT2_S5_iiiiPKf:
        /* <DEDUP_REMOVED lines=50> */
.L_x_376:
        /* <DEDUP_REMOVED lines=61> */
.L_x_375:
[----:B0-----:R-:W-:Y:S05]  /*06f0*/  BSYNC.RECONVERGENT B0 ;  /* 0x0000000000007941 */ /* 0x001fea0003800200 */
.L_x_374:
        /* <DEDUP_REMOVED lines=28> */
.L_x_377:
[----:B------:R-:W-:-:S07]  /*08c0*/  MOV R4, 0x8e0 ;  /* 0x000008e000047802 */ /* 0x000fce0000000f00 */
[----:B-1----:R-:W-:Y:S05]  /*08d0*/  CALL.REL.NOINC `($__internal_9_$__cuda_sm20_div_s64) ;  /* 0x0000001400407944 */ /* 0x002fea0003c00000 */
[----:B------:R-:W0:Y:S01]  /*08e0*/  LDC R5, c[0x0][0x3f4] ;  /* 0x0000fd00ff057b82 */ /* 0x000e220000000800 */
[----:B------:R-:W-:-:S04]  /*08f0*/  IADD3 R8, P0, PT, RZ, -R14, RZ ;  /* 0x8000000eff087210 */ /* 0x000fc80007f1e0ff */
[----:B------:R-:W-:-:S05]  /*0900*/  IADD3.X R3, PT, PT, RZ, ~R15, RZ, P0, !PT ;  /* 0x8000000fff037210 */ /* 0x000fca00007fe4ff */
[-C--:B0-----:R-:W-:Y:S02]  /*0910*/  IMAD R3, R3, R5.reuse, RZ ;  /* 0x0000000503037224 */ /* 0x081fe400078e02ff */
[----:B------:R-:W-:-:S04]  /*0920*/  IMAD.WIDE.U32 R4, R8, R5, R6 ;  /* 0x0000000508047225 */ /* 0x000fc800078e0006 */
[----:B------:R-:W-:-:S04]  /*0930*/  IMAD R3, R8, UR10, R3 ;  /* 0x0000000a08037c24 */ /* 0x000fc8000f8e0203 */
[----:B------:R-:W-:-:S07]  /*0940*/  IMAD.IADD R3, R5, 0x1, R3 ;  /* 0x0000000105037824 */ /* 0x000fce00078e0203 */
.L_x_378:
        /* <DEDUP_REMOVED lines=84> */
.L_x_383:
        /* <DEDUP_REMOVED lines=44> */
.L_x_382:
[----:B------:R-:W-:Y:S05]  /*1150*/  BSYNC.RECONVERGENT B1 ;  /* 0x0000000000017941 */ /* 0x000fea0003800200 */
.L_x_381:
[----:B------:R-:W-:Y:S05]  /*1160*/  @!P0 BRA `(.L_x_380) ;  /* 0x0000000800948947 */ /* 0x000fea0003800000 */
[C---:B------:R-:W-:Y:S01]  /*1170*/  SHF.L.U32 R7, R5.reuse, 0x1, RZ ;  /* 0x0000000105077819 */ /* 0x040fe200000006ff */
[----:B------:R-:W-:Y:S01]  /*1180*/  IMAD R10, R5, 0x3, R36 ;  /* 0x00000003050a7824 */ /* 0x000fe200078e0224 */
[C---:B------:R-:W-:Y:S01]  /*1190*/  IADD3 R8, PT, PT, R36.reuse, R5, RZ ;  /* 0x0000000524087210 */ /* 0x040fe20007ffe0ff */
[C---:B------:R-:W-:Y:S01]  /*11a0*/  VIADD R6, R36.reuse, UR8 ;  /* 0x0000000824067c36 */ /* 0x040fe20008000000 */
[----:B------:R-:W-:-:S07]  /*11b0*/  IADD3 R12, PT, PT, R36, R7, RZ ;  /* 0x00000007240c7210 */ /* 0x000fce0007ffe0ff */
.L_x_384:
        /* <DEDUP_REMOVED lines=160> */
.L_x_380:
[----:B------:R-:W-:Y:S05]  /*1bc0*/  BSYNC.RECONVERGENT B0 ;  /* 0x0000000000007941 */ /* 0x000fea0003800200 */
.L_x_379:
        /* <DEDUP_REMOVED lines=18> */
.L_x_385:
        /* <DEDUP_REMOVED lines=15> */
        .weak           $__internal_9_$__cuda_sm20_div_s64
        .type           $__internal_9_$__cuda_sm20_div_s64,@function
        .size           $__internal_9_$__cuda_sm20_div_s64,(.L_x_507 - $__internal_9_$__cuda_sm20_div_s64)
$__internal_9_$__cuda_sm20_div_s64:
        /* <DEDUP_REMOVED lines=83> */
[----:B------:R-:W-:Y:S06]  /*2310*/  RET.REL.NODEC R4 `(_ZN4vllm38concat_and_cache_mla_rope_fused_kernelIN3c104HalfELb1EttLNS_18Fp8KVCacheDataTypeE0EEEvPKlPT_S7_PKS6_S9_illlliPT2_S5_iiiiPKf) ;  /* 0xffffffdc04387950 */ /* 0x000fec0003c3ffff */
.L_x_386:
        /* <DEDUP_REMOVED lines=14> */
.L_x_507:


//--------------------- .text._ZN4vllm38concat_and_cache_mla_rope_fused_kernelIfLb0EttLNS_18Fp8KVCacheDataTypeE0EEEvPKlPT_S5_PKS4_S7_illlliPT2_S3_iiiiPKf --------------------------
	.section	.text._ZN4vllm38concat_and_cache_mla_rope_fused_kernelIfLb0EttLNS_18Fp8KVCacheDataTypeE0EEEvPKlPT_S5_PKS4_S7_illlliPT2_S3_iiiiPKf,"ax",@progbits
	.align	128
        .global         _ZN4vllm38concat_and_cache_mla_rope_fused_kernelIfLb0EttLNS_18Fp8KVCacheDataTypeE0EEEvPKlPT_S5_PKS4_S7_illlliPT2_S3_iiiiPKf
        .type           _ZN4vllm38concat_and_cache_mla_rope_fused_kernelIfLb0EttLNS_18Fp8KVCacheDataTypeE0EEEvPKlPT_S5_PKS4_S7_illlliPT2_S3_iiiiPKf,@function
        .size           _ZN4vllm38concat_and_cache_mla_rope_fused_kernelIfLb0EttLNS_18Fp8KVCacheDataTypeE0EEEvPKlPT_S5_PKS4_S7_illlliPT2_S3_iiiiPKf,(.L_x_508 - _ZN4vllm38concat_and_cache_mla_rope_fused_kernelIfLb0EttLNS_18Fp8KVCacheDataTypeE0EEEvPKlPT_S5_PKS4_S7_illlliPT2_S3_iiiiPKf)
        .other          _ZN4vllm38concat_and_cache_mla_rope_fused_kernelIfLb0EttLNS_18Fp8KVCacheDataTypeE0EEEvPKlPT_S5_PKS4_S7_illlliPT2_S3_iiiiPKf,@"STO_CUDA_ENTRY STV_DEFAULT"
_ZN4vllm38concat_and_cache_mla_rope_fused_kernelIfLb0EttLNS_18Fp8KVCacheDataTypeE0EEEvPKlPT_S5_PKS4_S7_illlliPT2_S3_iiiiPKf:
.text._ZN4vllm38concat_and_cache_mla_rope_fused_kernelIfLb0EttLNS_18Fp8KVCacheDataTypeE0EEEvPKlPT_S5_PKS4_S7_illlliPT2_S3_iiiiPKf:
        /* <DEDUP_REMOVED lines=43> */
.L_x_389:
        /* <DEDUP_REMOVED lines=45> */
.L_x_388:
[----:B------:R-:W-:Y:S05]  /*0580*/  BSYNC.RECONVERGENT B0 ;  /* 0x0000000000007941 */ /* 0x000fea0003800200 */
.L_x_387:
        /* <DEDUP_REMOVED lines=36> */
.L_x_390:
[----:B------:R-:W-:-:S07]  /*07d0*/  MOV R8, 0x7f0 ;  /* 0x000007f000087802 */ /* 0x000fce0000000f00 */
[----:B0-----:R-:W-:Y:S05]  /*07e0*/  CALL.REL.NOINC `($__internal_10_$__cuda_sm20_div_s64) ;  /* 0x0000000c00e87944 */ /* 0x001fea0003c00000 */
        /* <DEDUP_REMOVED lines=10> */
.L_x_391:
        /* <DEDUP_REMOVED lines=80> */
.L_x_396:
        /* <DEDUP_REMOVED lines=27> */
.L_x_395:
[----:B------:R-:W-:Y:S05]  /*0f40*/  BSYNC.RECONVERGENT B1 ;  /* 0x0000000000017941 */ /* 0x000fea0003800200 */
.L_x_394:
        /* <DEDUP_REMOVED lines=17> */
.L_x_397:
        /* <DEDUP_REMOVED lines=79> */
.L_x_393:
[----:B------:R-:W-:Y:S05]  /*1550*/  BSYNC.RECONVERGENT B0 ;  /* 0x0000000000007941 */ /* 0x000fea0003800200 */
.L_x_392:
        /* <DEDUP_REMOVED lines=19> */
.L_x_399:
        /* <DEDUP_REMOVED lines=15> */
.L_x_398:
[----:B------:R-:W-:Y:S05]  /*1780*/  EXIT ;  /* 0x000000000000794d */ /* 0x000fea0003800000 */
        .weak           $__internal_10_$__cuda_sm20_div_s64
        .type           $__internal_10_$__cuda_sm20_div_s64,@function
        .size           $__internal_10_$__cuda_sm20_div_s64,(.L_x_508 - $__internal_10_$__cuda_sm20_div_s64)
$__internal_10_$__cuda_sm20_div_s64:
        /* <DEDUP_REMOVED lines=89> */
[----:B------:R-:W-:Y:S11]  /*1d20*/  RET.REL.NODEC R4 `(_ZN4vllm38concat_and_cache_mla_rope_fused_kernelIfLb0EttLNS_18Fp8KVCacheDataTypeE0EEEvPKlPT_S5_PKS4_S7_illlliPT2_S3_iiiiPKf) ;  /* 0xffffffe004b47950 */ /* 0x000ff60003c3ffff */
.L_x_400:
        /* <DEDUP_REMOVED lines=13> */
.L_x_508:


//--------------------- .text._ZN4vllm38concat_and_cache_mla_rope_fused_kernelIfLb1EttLNS_18Fp8KVCacheDataTypeE0EEEvPKlPT_S5_PKS4_S7_illlliPT2_S3_iiiiPKf --------------------------
	.section	.text._ZN4vllm38concat_and_cache_mla_rope_fused_kernelIfLb1EttLNS_18Fp8KVCacheDataTypeE0EEEvPKlPT_S5_PKS4_S7_illlliPT2_S3_iiiiPKf,"ax",@progbits
	.align	128
        .global         _ZN4vllm38concat_and_cache_mla_rope_fused_kernelIfLb1EttLNS_18Fp8KVCacheDataTypeE0EEEvPKlPT_S5_PKS4_S7_illlliPT2_S3_iiiiPKf
        .type           _ZN4vllm38concat_and_cache_mla_rope_fused_kernelIfLb1EttLNS_18Fp8KVCacheDataTypeE0EEEvPKlPT_S5_PKS4_S7_illlliPT2_S3_iiiiPKf,@function
        .size           _ZN4vllm38concat_and_cache_mla_rope_fused_kernelIfLb1EttLNS_18Fp8KVCacheDataTypeE0EEEvPKlPT_S5_PKS4_S7_illlliPT2_S3_iiiiPKf,(.L_x_509 - _ZN4vllm38concat_and_cache_mla_rope_fused_kernelIfLb1EttLNS_18Fp8KVCacheDataTypeE0EEEvPKlPT_S5_PKS4_S7_illlliPT2_S3_iiiiPKf)
        .other          _ZN4vllm38concat_and_cache_mla_rope_fused_kernelIfLb1EttLNS_18Fp8KVCacheDataTypeE0EEEvPKlPT_S5_PKS4_S7_illlliPT2_S3_iiiiPKf,@"STO_CUDA_ENTRY STV_DEFAULT"
_ZN4vllm38concat_and_cache_mla_rope_fused_kernelIfLb1EttLNS_18Fp8KVCacheDataTypeE0EEEvPKlPT_S5_PKS4_S7_illlliPT2_S3_iiiiPKf:
.text._ZN4vllm38concat_and_cache_mla_rope_fused_kernelIfLb1EttLNS_18Fp8KVCacheDataTypeE0EEEvPKlPT_S5_PKS4_S7_illlliPT2_S3_iiiiPKf:
        /* <DEDUP_REMOVED lines=50> */
.L_x_403:
        /* <DEDUP_REMOVED lines=47> */
.L_x_402:
[----:B0-----:R-:W-:Y:S05]  /*0610*/  BSYNC.RECONVERGENT B0 ;  /* 0x0000000000007941 */ /* 0x001fea0003800200 */
.L_x_401:
        /* <DEDUP_REMOVED lines=28> */
.L_x_404:
[----:B------:R-:W-:-:S07]  /*07e0*/  MOV R4, 0x800 ;  /* 0x0000080000047802 */ /* 0x000fce0000000f00 */
[----:B-1----:R-:W-:Y:S05]  /*07f0*/  CALL.REL.NOINC `($__internal_11_$__cuda_sm20_div_s64) ;  /* 0x0000001000087944 */ /* 0x002fea0003c00000 */
[----:B------:R-:W0:Y:S01]  /*0800*/  LDC R5, c[0x0][0x3f4] ;  /* 0x0000fd00ff057b82 */ /* 0x000e220000000800 */
[----:B------:R-:W-:-:S05]  /*0810*/  IADD3 R8, P0, PT, RZ, -R14, RZ ;  /* 0x8000000eff087210 */ /* 0x000fca0007f1e0ff */
[----:B------:R-:W-:-:S04]  /*0820*/  IMAD.X R3, RZ, RZ, ~R15, P0 ;  /* 0x000000ffff037224 */ /* 0x000fc800000e0e0f */
[-C--:B0-----:R-:W-:Y:S02]  /*0830*/  IMAD R3, R3, R5.reuse, RZ ;  /* 0x0000000503037224 */ /* 0x081fe400078e02ff */
[----:B------:R-:W-:-:S04]  /*0840*/  IMAD.WIDE.U32 R4, R8, R5, R6 ;  /* 0x0000000508047225 */ /* 0x000fc800078e0006 */
[----:B------:R-:W-:-:S05]  /*0850*/  IMAD R3, R8, UR10, R3 ;  /* 0x0000000a08037c24 */ /* 0x000fca000f8e0203 */
[----:B------:R-:W-:-:S07]  /*0860*/  IADD3 R3, PT, PT, R5, R3, RZ ;  /* 0x0000000305037210 */ /* 0x000fce0007ffe0ff */
.L_x_405:
        /* <DEDUP_REMOVED lines=81> */
.L_x_410:
        /* <DEDUP_REMOVED lines=30> */
.L_x_409:
[----:B------:R-:W-:Y:S05]  /*0f60*/  BSYNC.RECONVERGENT B1 ;  /* 0x0000000000017941 */ /* 0x000fea0003800200 */
.L_x_408:
        /* <DEDUP_REMOVED lines=11> */
.L_x_411:
        /* <DEDUP_REMOVED lines=94> */
.L_x_407:
[----:B------:R-:W-:Y:S05]  /*1600*/  BSYNC.RECONVERGENT B0 ;  /* 0x0000000000007941 */ /* 0x000fea0003800200 */
.L_x_406:
        /* <DEDUP_REMOVED lines=18> */
.L_x_412:
        /* <DEDUP_REMOVED lines=15> */
        .weak           $__internal_11_$__cuda_sm20_div_s64
        .type           $__internal_11_$__cuda_sm20_div_s64,@function
        .size           $__internal_11_$__cuda_sm20_div_s64,(.L_x_509 - $__internal_11_$__cuda_sm20_div_s64)
$__internal_11_$__cuda_sm20_div_s64:
        /* <DEDUP_REMOVED lines=83> */
[----:B------:R-:W-:Y:S06]  /*1d50*/  RET.REL.NODEC R4 `(_ZN4vllm38concat_and_cache_mla_rope_fused_kernelIfLb1EttLNS_18Fp8KVCacheDataTypeE0EEEvPKlPT_S5_PKS4_S7_illlliPT2_S3_iiiiPKf) ;  /* 0xffffffe004a87950 */ /* 0x000fec0003c3ffff */
.L_x_413:
        /* <DEDUP_REMOVED lines=10> */
.L_x_509:


//--------------------- .text._ZN4vllm38concat_and_cache_mla_rope_fused_kernelIN3c108BFloat16ELb0EffLNS_18Fp8KVCacheDataTypeE0EEEvPKlPT_S7_PKS6_S9_illlliPT2_S5_iiiiPKf --------------------------
	.section	.text._ZN4vllm38concat_and_cache_mla_rope_fused_kernelIN3c108BFloat16ELb0EffLNS_18Fp8KVCacheDataTypeE0EEEvPKlPT_S7_PKS6_S9_illlliPT2_S5_iiiiPKf,"ax",@progbits
	.align	128
        .global         _ZN4vllm38concat_and_cache_mla_rope_fused_kernelIN3c108BFloat16ELb0EffLNS_18Fp8KVCacheDataTypeE0EEEvPKlPT_S7_PKS6_S9_illlliPT2_S5_iiiiPKf
        .type           _ZN4vllm38concat_and_cache_mla_rope_fused_kernelIN3c108BFloat16ELb0EffLNS_18Fp8KVCacheDataTypeE0EEEvPKlPT_S7_PKS6_S9_illlliPT2_S5_iiiiPKf,@function
        .size           _ZN4vllm38concat_and_cache_mla_rope_fused_kernelIN3c108BFloat16ELb0EffLNS_18Fp8KVCacheDataTypeE0EEEvPKlPT_S7_PKS6_S9_illlliPT2_S5_iiiiPKf,(.L_x_510 - _ZN4vllm38concat_and_cache_mla_rope_fused_kernelIN3c108BFloat16ELb0EffLNS_18Fp8KVCacheDataTypeE0EEEvPKlPT_S7_PKS6_S9_illlliPT2_S5_iiiiPKf)
        .other          _ZN4vllm38concat_and_cache_mla_rope_fused_kernelIN3c108BFloat16ELb0EffLNS_18Fp8KVCacheDataTypeE0EEEvPKlPT_S7_PKS6_S9_illlliPT2_S5_iiiiPKf,@"STO_CUDA_ENTRY STV_DEFAULT"
_ZN4vllm38concat_and_cache_mla_rope_fused_kernelIN3c108BFloat16ELb0EffLNS_18Fp8KVCacheDataTypeE0EEEvPKlPT_S7_PKS6_S9_illlliPT2_S5_iiiiPKf:
.text._ZN4vllm38concat_and_cache_mla_rope_fused_kernelIN3c108BFloat16ELb0EffLNS_18Fp8KVCacheDataTypeE0EEEvPKlPT_S7_PKS6_S9_illlliPT2_S5_iiiiPKf:
[----:B------:R-:W0:Y:S01]  /*0000*/  LDC R1, c[0x0][0x37c] ;  /* 0x0000df00ff017b82 */ /* 0x000e220000000800 */
[----:B------:R-:W1:Y:S07]  /*0010*/  S2R R7, SR_CTAID.X ;  /* 0x0000000000077919 */ /* 0x000e6e0000002500 */
[----:B------:R-:W1:Y:S01]  /*0020*/  LDC.64 R2, c[0x0][0x380] ;  /* 0x0000e000ff027b82 */ /* 0x000e620000000a00 */
[----:B------:R-:W2:Y:S01]  /*0030*/  LDCU.64 UR14, c[0x0][0x358] ;  /* 0x00006b00ff0e77ac */ /* 0x000ea20008000a00 */
[----:B0-----:R-:W-:-:S06]  /*0040*/  VIADD R1, R1, 0xfffffff8 ;  /* 0xfffffff801017836 */ /* 0x001fcc0000000000 */
[----:B------:R-:W0:Y:S01]  /*0050*/  LDC R5, c[0x0][0x3a8] ;  /* 0x0000ea00ff057b82 */ /* 0x000e220000000800 */
[----:B------:R-:W3:Y:S01]  /*0060*/  S2R R8, SR_TID.X ;  /* 0x0000000000087919 */ /* 0x000ee20000002100 */
[----:B------:R-:W4:Y:S01]  /*0070*/  LDCU UR6, c[0x0][0x3d0] ;  /* 0x00007a00ff0677ac */ /* 0x000f220008000800 */
[----:B------:R-:W5:Y:S01]  /*0080*/  LDCU.64 UR4, c[0x0][0x3a0] ;  /* 0x00007400ff0477ac */ /* 0x000f620008000a00 */
[----:B------:R-:W0:Y:S01]  /*0090*/  LDCU.64 UR8, c[0x0][0x388] ;  /* 0x00007100ff0877ac */ /* 0x000e220008000a00 */
[----:B-1----:R-:W-:-:S06]  /*00a0*/  IMAD.WIDE.U32 R2, R7, 0x8, R2 ;  /* 0x0000000807027825 */ /* 0x002fcc00078e0002 */
[----:B--2---:R-:W2:Y:S01]  /*00b0*/  LDG.E.64.CONSTANT R2, desc[UR14][R2.64] ;  /* 0x0000000e02027981 */ /* 0x004ea2000c1e9b00 */
[----:B0-----:R-:W-:Y:S01]  /*00c0*/  LEA.HI R9, R5, R5, RZ, 0x1 ;  /* 0x0000000505097211 */ /* 0x001fe200078f08ff */
[----:B------:R-:W-:Y:S01]  /*00d0*/  BSSY.RECONVERGENT B0, `(.L_x_414) ;  /* 0x000005b000007945 */ /* 0x000fe20003800200 */
[----:B------:R-:W-:Y:S02]  /*00e0*/  SHF.R.S32.HI R11, RZ, 0x1f, R5 ;  /* 0x0000001fff0b7819 */ /* 0x000fe40000011405 */
[----:B------:R-:W-:-:S05]  /*00f0*/  SHF.R.S32.HI R9, RZ, 0x1, R9 ;  /* 0x00000001ff097819 */ /* 0x000fca0000011409 */
[----:B----4-:R-:W-:Y:S01]  /*0100*/  IMAD R19, R9, UR6, RZ ;  /* 0x0000000609137c24 */ /* 0x010fe2000f8e02ff */
[----:B------:R-:W0:Y:S04]  /*0110*/  LDCU.64 UR6, c[0x0][0x3b8] ;  /* 0x00007700ff0677ac */ /* 0x000e280008000a00 */
[----:B---3--:R-:W-:Y:S01]  /*0120*/  ISETP.GE.AND P0, PT, R8, R19, PT ;  /* 0x000000130800720c */ /* 0x008fe20003f06270 */
[-C--:B--2---:R-:W-:Y:S02]  /*0130*/  IMAD R0, R3, R5.reuse, RZ ;  /* 0x0000000503007224 */ /* 0x084fe400078e02ff */
[----:B------:R-:W-:-:S04]  /*0140*/  IMAD.WIDE.U32 R4, R2, R5, RZ ;  /* 0x0000000502047225 */ /* 0x000fc800078e00ff */
[----:B------:R-:W-:Y:S01]  /*0150*/  IMAD R11, R2, R11, R0 ;  /* 0x0000000b020b7224 */ /* 0x000fe200078e0200 */
[----:B------:R-:W-:-:S03]  /*0160*/  SHF.L.U32 R2, R4, 0x1, RZ ;  /* 0x0000000104027819 */ /* 0x000fc600000006ff */
[----:B------:R-:W-:Y:S01]  /*0170*/  IMAD.IADD R3, R5, 0x1, R11 ;  /* 0x0000000105037824 */ /* 0x000fe200078e020b */
[----:B-----5:R-:W-:-:S04]  /*0180*/  IADD3 R16, P1, PT, R2, UR4, RZ ;  /* 0x0000000402107c10 */ /* 0x020fc8000ff3e0ff */
[----:B------:R-:W-:-:S04]  /*0190*/  SHF.L.U64.HI R3, R4, 0x1, R3 ;  /* 0x0000000104037819 */ /* 0x000fc80000010203 */
[----:B------:R-:W-:Y:S01]  /*01a0*/  IADD3.X R17, PT, PT, R3, UR5, RZ, P1, !PT ;  /* 0x0000000503117c10 */ /* 0x000fe20008ffe4ff */
[----:B0-----:R-:W-:Y:S06]  /*01b0*/  @P0 BRA `(.L_x_415) ;  /* 0x0000000400300947 */ /* 0x001fec0003800000 */
[-C--:B------:R-:W-:Y:S01]  /*01c0*/  IABS R0, R9.reuse ;  /* 0x0000000900007213 */ /* 0x080fe20000000000 */
[----:B------:R-:W0:Y:S01]  /*01d0*/  LDCU.64 UR4, c[0x0][0x3b0] ;  /* 0x00007600ff0477ac */ /* 0x000e220008000a00 */
[----:B------:R-:W1:Y:S01]  /*01e0*/  LDC R6, c[0x0][0x360] ;  /* 0x0000d800ff067b82 */ /* 0x000e620000000800 */
[----:B------:R-:W-:Y:S01]  /*01f0*/  HFMA2 R22, -RZ, RZ, 0, 0 ;  /* 0x00000000ff167431 */ /* 0x000fe200000001ff */
[----:B------:R-:W2:Y:S01]  /*0200*/  I2F.RP R10, R0 ;  /* 0x00000000000a7306 */ /* 0x000ea20000209400 */
[----:B------:R-:W-:Y:S01]  /*0210*/  ISETP.NE.AND P0, PT, R9, RZ, PT ;  /* 0x000000ff0900720c */ /* 0x000fe20003f05270 */
[----:B------:R-:W-:Y:S01]  /*0220*/  IMAD.MOV.U32 R20, RZ, RZ, R8 ;  /* 0x000000ffff147224 */ /* 0x000fe200078e0008 */
[----:B------:R-:W-:-:S05]  /*0230*/  LOP3.LUT R18, RZ, R9, RZ, 0x33, !PT ;  /* 0x00000009ff127212 */ /* 0x000fca00078e33ff */
[----:B--2---:R-:W2:Y:S01]  /*0240*/  MUFU.RCP R10, R10 ;  /* 0x0000000a000a7308 */ /* 0x004ea20000001000 */
[----:B0-----:R-:W-:-:S04]  /*0250*/  IMAD.WIDE.U32 R4, R7, UR4, RZ ;  /* 0x0000000407047c25 */ /* 0x001fc8000f8e00ff */
[----:B------:R-:W-:Y:S02]  /*0260*/  IMAD R21, R7, UR5, R5 ;  /* 0x0000000507157c24 */ /* 0x000fe4000f8e0205 */
[----:B--2---:R-:W-:-:S06]  /*0270*/  VIADD R23, R10, 0xffffffe ;  /* 0x0ffffffe0a177836 */ /* 0x004fcc0000000000 */
[----:B------:R-:W0:Y:S02]  /*0280*/  F2I.FTZ.U32.TRUNC.NTZ R23, R23 ;  /* 0x0000001700177305 */ /* 0x000e24000021f000 */
[----:B0-----:R-:W-:-:S04]  /*0290*/  IMAD.MOV R11, RZ, RZ, -R23 ;  /* 0x000000ffff0b7224 */ /* 0x001fc800078e0a17 */
[----:B------:R-:W-:-:S04]  /*02a0*/  IMAD R11, R11, R0, RZ ;  /* 0x000000000b0b7224 */ /* 0x000fc800078e02ff */
[----:B-1----:R-:W-:-:S07]  /*02b0*/  IMAD.HI.U32 R22, R23, R11, R22 ;  /* 0x0000000b17167227 */ /* 0x002fce00078e0016 */
.L_x_416:
        /* <DEDUP_REMOVED lines=13> */
[----:B------:R-:W-:-:S06]  /*0390*/  @P1 VIADD R10, R10, 0x1 ;  /* 0x000000010a0a1836 */ /* 0x000fcc0000000000 */
        /* <DEDUP_REMOVED lines=19> */
[----:B------:R-:W4:Y:S04]  /*04d0*/  LDG.E.U16 R25, desc[UR14][R10.64+0x2] ;  /* 0x0000020e0a197981 */ /* 0x000f28000c1e1500 */
[----:B------:R-:W5:Y:S01]  /*04e0*/  LDG.E.U16.CONSTANT R14, desc[UR14][R14.64] ;  /* 0x0000000e0e0e7981 */ /* 0x000f62000c1e9500 */
[----:B------:R-:W-:-:S05]  /*04f0*/  IMAD.IADD R20, R6, 0x1, R20 ;  /* 0x0000000106147824 */ /* 0x000fca00078e0214 */
[----:B------:R-:W-:Y:S01]  /*0500*/  ISETP.GE.AND P1, PT, R20, R19, PT ;  /* 0x000000131400720c */ /* 0x000fe20003f26270 */
[----:B--2---:R-:W-:Y:S01]  /*0510*/  IMAD.U32 R23, R23, 0x10000, RZ ;  /* 0x0001000017177824 */ /* 0x004fe200078e00ff */
[----:B---3--:R-:W-:Y:S02]  /*0520*/  SHF.L.U32 R26, R24, 0x10, RZ ;  /* 0x00000010181a7819 */ /* 0x008fe400000006ff */
[----:B----4-:R-:W-:-:S03]  /*0530*/  SHF.L.U32 R28, R25, 0x10, RZ ;  /* 0x00000010191c7819 */ /* 0x010fc600000006ff */
        /* <DEDUP_REMOVED lines=20> */
.L_x_415:
[----:B------:R-:W-:Y:S05]  /*0680*/  BSYNC.RECONVERGENT B0 ;  /* 0x0000000000007941 */ /* 0x000fea0003800200 */
.L_x_414:
        /* <DEDUP_REMOVED lines=36> */
.L_x_417:
[----:B------:R-:W-:-:S07]  /*08d0*/  MOV R6, 0x8f0 ;  /* 0x000008f000067802 */ /* 0x000fce0000000f00 */
[----:B0-----:R-:W-:Y:S05]  /*08e0*/  CALL.REL.NOINC `($__internal_12_$__cuda_sm20_div_s64) ;  /* 0x00000014006c7944 */ /* 0x001fea0003c00000 */
        /* <DEDUP_REMOVED lines=10> */
.L_x_418:
[----:B------:R-:W-:-:S13]  /*0990*/  ISETP.LE.AND P0, PT, RZ, UR17, PT ;  /* 0x00000011ff007c0c */ /* 0x000fda000bf03270 */
[----:B------:R-:W-:Y:S05]  /*09a0*/  @!P0 EXIT ;  /* 0x000000000000894d */ /* 0x000fea0003800000 */
[----:B------:R-:W-:Y:S01]  /*09b0*/  ISETP.GE.AND P0, PT, R8, R9, PT ;  /* 0x000000090800720c */ /* 0x000fe20003f06270 */
[----:B------:R-:W-:-:S12]  /*09c0*/  BSSY.RECONVERGENT B0, `(.L_x_419) ;  /* 0x000012a000007945 */ /* 0x000fd80003800200 */
[----:B------:R-:W-:Y:S05]  /*09d0*/  @P0 BRA `(.L_x_420) ;  /* 0x0000001000a00947 */ /* 0x000fea0003800000 */
[----:B0-----:R-:W0:Y:S01]  /*09e0*/  LDC R11, c[0x0][0x360] ;  /* 0x0000d800ff0b7b82 */ /* 0x001e220000000800 */
[----:B------:R-:W1:Y:S01]  /*09f0*/  LDCU.64 UR12, c[0x0][0x3e8] ;  /* 0x00007d00ff0c77ac */ /* 0x000e620008000a00 */
[----:B------:R-:W-:Y:S01]  /*0a00*/  BSSY.RECONVERGENT B1, `(.L_x_421) ;  /* 0x0000077000017945 */ /* 0x000fe20003800200 */
[----:B------:R-:W2:Y:S01]  /*0a10*/  LDCU UR8, c[0x0][0x3f0] ;  /* 0x00007e00ff0877ac */ /* 0x000ea20008000800 */
[----:B------:R-:W3:Y:S01]  /*0a20*/  LDCU.64 UR16, c[0x0][0x3c0] ;  /* 0x00007800ff1077ac */ /* 0x000ee20008000a00 */
[----:B-1----:R-:W-:Y:S02]  /*0a30*/  USHF.R.S32.HI UR7, URZ, 0x1f, UR12 ;  /* 0x0000001fff077899 */ /* 0x002fe4000801140c */
[----:B------:R-:W-:Y:S02]  /*0a40*/  UIMAD UR11, UR5, UR12, URZ ;  /* 0x0000000c050b72a4 */ /* 0x000fe4000f8e02ff */
[----:B--2---:R-:W-:Y:S01]  /*0a50*/  USHF.R.S32.HI UR9, URZ, 0x1f, UR8 ;  /* 0x0000001fff097899 */ /* 0x004fe20008011408 */
[----:B0-----:R-:W0:Y:S01]  /*0a60*/  I2F.U32.RP R6, R11 ;  /* 0x0000000b00067306 */ /* 0x001e220000209000 */
[----:B------:R-:W-:Y:S01]  /*0a70*/  IMAD.IADD R0, R8, 0x1, R11 ;  /* 0x0000000108007824 */ /* 0x000fe200078e020b */
[----:B------:R-:W-:Y:S01]  /*0a80*/  ISETP.NE.U32.AND P2, PT, R11, RZ, PT ;  /* 0x000000ff0b00720c */ /* 0x000fe20003f45070 */
[----:B------:R-:W-:Y:S01]  /*0a90*/  UIMAD UR7, UR7, UR4, UR11 ;  /* 0x00000004070772a4 */ /* 0x000fe2000f8e020b */
[----:B---3--:R-:W-:Y:S01]  /*0aa0*/  IMAD.WIDE.U32 R22, R7, UR16, RZ ;  /* 0x0000001007167c25 */ /* 0x008fe2000f8e00ff */
[----:B------:R-:W-:Y:S01]  /*0ab0*/  UIMAD.WIDE.U32 UR8, UR4, UR12, UR8 ;  /* 0x0000000c040872a5 */ /* 0x000fe2000f8e0008 */
[----:B------:R-:W-:-:S02]  /*0ac0*/  ISETP.GE.U32.AND P0, PT, R0, R9, PT ;  /* 0x000000090000720c */ /* 0x000fc40003f06070 */
[----:B------:R-:W-:Y:S01]  /*0ad0*/  VIMNMX.U32 R13, PT, PT, R9, R0, !PT ;  /* 0x00000000090d7248 */ /* 0x000fe20007fe0000 */
[----:B------:R-:W-:Y:S01]  /*0ae0*/  UIADD3 UR7, UPT, UPT, UR9, UR7, URZ ;  /* 0x0000000709077290 */ /* 0x000fe2000fffe0ff */
[----:B------:R-:W-:Y:S01]  /*0af0*/  IMAD R19, R7, UR17, R23 ;  /* 0x0000001107137c24 */ /* 0x000fe2000f8e0217 */
[----:B------:R-:W-:Y:S01]  /*0b00*/  MOV R20, UR8 ;  /* 0x0000000800147c02 */ /* 0x000fe20008000f00 */
[----:B------:R-:W-:Y:S01]  /*0b10*/  IMAD.U32 R21, RZ, RZ, UR9 ;  /* 0x00000009ff157e24 */ /* 0x000fe2000f8e00ff */
[----:B------:R-:W-:Y:S01]  /*0b20*/  UIMAD UR8, UR6, UR13, URZ ;  /* 0x0000000d060872a4 */ /* 0x000fe2000f8e02ff */
[----:B0-----:R-:W0:Y:S01]  /*0b30*/  MUFU.RCP R6, R6 ;  /* 0x0000000600067308 */ /* 0x001e220000001000 */
[----:B------:R-:W-:Y:S01]  /*0b40*/  MOV R21, UR7 ;  /* 0x0000000700157c02 */ /* 0x000fe20008000f00 */
[----:B------:R-:W-:-:S04]  /*0b50*/  USHF.R.S32.HI UR7, URZ, 0x1f, UR13 ;  /* 0x0000001fff077899 */ /* 0x000fc8000801140d */
[----:B------:R-:W-:Y:S01]  /*0b60*/  UIMAD UR7, UR7, UR10, UR8 ;  /* 0x0000000a070772a4 */ /* 0x000fe2000f8e0208 */
[----:B0-----:R-:W-:Y:S01]  /*0b70*/  VIADD R4, R6, 0xffffffe ;  /* 0x0ffffffe06047836 */ /* 0x001fe20000000000 */
[----:B------:R-:W-:-:S03]  /*0b80*/  MOV R6, R8 ;  /* 0x0000000800067202 */ /* 0x000fc60000000f00 */
[----:B------:R0:W1:Y:S02]  /*0b90*/  F2I.FTZ.U32.TRUNC.NTZ R5, R4 ;  /* 0x0000000400057305 */ /* 0x000064000021f000 */
[----:B0-----:R-:W-:Y:S01]  /*0ba0*/  HFMA2 R4, -RZ, RZ, 0, 0 ;  /* 0x00000000ff047431 */ /* 0x001fe200000001ff */
[----:B-1----:R-:W-:-:S05]  /*0bb0*/  IADD3 R10, PT, PT, RZ, -R5, RZ ;  /* 0x80000005ff0a7210 */ /* 0x002fca0007ffe0ff */
[----:B------:R-:W-:Y:S01]  /*0bc0*/  IMAD R15, R10, R11, RZ ;  /* 0x0000000b0a0f7224 */ /* 0x000fe200078e02ff */
[----:B------:R-:W-:-:S03]  /*0bd0*/  SEL R10, RZ, 0x1, P0 ;  /* 0x00000001ff0a7807 */ /* 0x000fc60000000000 */
[----:B------:R-:W-:Y:S01]  /*0be0*/  IMAD.HI.U32 R5, R5, R15, R4 ;  /* 0x0000000f05057227 */ /* 0x000fe200078e0004 */
[----:B------:R-:W-:-:S05]  /*0bf0*/  IADD3 R0, PT, PT, R13, -R0, -R10 ;  /* 0x800000000d007210 */ /* 0x000fca0007ffe80a */
[----:B------:R-:W-:-:S04]  /*0c00*/  IMAD.HI.U32 R5, R5, R0, RZ ;  /* 0x0000000005057227 */ /* 0x000fc800078e00ff */
[----:B------:R-:W-:-:S04]  /*0c10*/  IMAD.MOV R4, RZ, RZ, -R5 ;  /* 0x000000ffff047224 */ /* 0x000fc800078e0a05 */
[----:B------:R-:W-:-:S05]  /*0c20*/  IMAD R0, R11, R4, R0 ;  /* 0x000000040b007224 */ /* 0x000fca00078e0200 */
[----:B------:R-:W-:-:S13]  /*0c30*/  ISETP.GE.U32.AND P0, PT, R0, R11, PT ;  /* 0x0000000b0000720c */ /* 0x000fda0003f06070 */
[----:B------:R-:W-:Y:S01]  /*0c40*/  @P0 IADD3 R0, PT, PT, R0, -R11, RZ ;  /* 0x8000000b00000210 */ /* 0x000fe20007ffe0ff */
[----:B------:R-:W-:-:S03]  /*0c50*/  @P0 VIADD R5, R5, 0x1 ;  /* 0x0000000105050836 */ /* 0x000fc60000000000 */
[----:B------:R-:W-:-:S13]  /*0c60*/  ISETP.GE.U32.AND P1, PT, R0, R11, PT ;  /* 0x0000000b0000720c */ /* 0x000fda0003f26070 */
[----:B------:R-:W-:Y:S02]  /*0c70*/  @P1 IADD3 R5, PT, PT, R5, 0x1, RZ ;  /* 0x0000000105051810 */ /* 0x000fe40007ffe0ff */
[----:B------:R-:W-:-:S05]  /*0c80*/  @!P2 LOP3.LUT R5, RZ, R11, RZ, 0x33, !PT ;  /* 0x0000000bff05a212 */ /* 0x000fca00078e33ff */
[----:B------:R-:W-:Y:S02]  /*0c90*/  IMAD.IADD R10, R10, 0x1, R5 ;  /* 0x000000010a0a7824 */ /* 0x000fe400078e0205 */
[----:B------:R-:W-:-:S03]  /*0ca0*/  IMAD.U32 R5, RZ, RZ, UR13 ;  /* 0x0000000dff057e24 */ /* 0x000fc6000f8e00ff */
[----:B------:R-:W-:Y:S01]  /*0cb0*/  LOP3.LUT R0, R10, 0x3, RZ, 0xc0, !PT ;  /* 0x000000030a007812 */ /* 0x000fe200078ec0ff */
[----:B------:R-:W-:-:S03]  /*0cc0*/  IMAD.WIDE.U32 R20, R5, UR10, R20 ;  /* 0x0000000a05147c25 */ /* 0x000fc6000f8e0014 */
[----:B------:R-:W-:Y:S01]  /*0cd0*/  ISETP.NE.AND P0, PT, R0, 0x3, PT ;  /* 0x000000030000780c */ /* 0x000fe20003f05270 */
[----:B------:R-:W-:-:S12]  /*0ce0*/  VIADD R25, R21, UR7 ;  /* 0x0000000715197c36 */ /* 0x000fd80008000000 */
[----:B------:R-:W-:Y:S05]  /*0cf0*/  @!P0 BRA `(.L_x_422) ;  /* 0x00000004001c8947 */ /* 0x000fea0003800000 */
[----:B------:R-:W0:Y:S01]  /*0d00*/  LDCU.64 UR8, c[0x0][0x3d8] ;  /* 0x00007b00ff0877ac */ /* 0x000e220008000a00 */
[----:B------:R-:W-:Y:S01]  /*0d10*/  SHF.L.U64.HI R5, R20, 0x2, R25 ;  /* 0x0000000214057819 */ /* 0x000fe20000010219 */
[----:B------:R-:W-:Y:S01]  /*0d20*/  IMAD.SHL.U32 R12, R22, 0x2, RZ ;  /* 0x00000002160c7824 */ /* 0x000fe200078e00ff */
[----:B------:R-:W-:Y:S01]  /*0d30*/  SHF.L.U32 R4, R20, 0x2, RZ ;  /* 0x0000000214047819 */ /* 0x000fe200000006ff */
[----:B------:R-:W1:Y:S01]  /*0d40*/  LDCU.64 UR16, c[0x0][0x3a0] ;  /* 0x00007400ff1077ac */ /* 0x000e620008000a00 */
[----:B------:R-:W-:Y:S01]  /*0d50*/  SHF.L.U64.HI R13, R22, 0x1, R19 ;  /* 0x00000001160d7819 */ /* 0x000fe20000010213 */
[----:B------:R-:W-:Y:S01]  /*0d60*/  IMAD.WIDE.U32 R2, R8, 0x2, R2 ;  /* 0x0000000208027825 */ /* 0x000fe200078e0002 */
[----:B------:R-:W-:Y:S01]  /*0d70*/  IADD3 R0, PT, PT, R10, 0x1, RZ ;  /* 0x000000010a007810 */ /* 0x000fe20007ffe0ff */
[----:B------:R-:W2:Y:S01]  /*0d80*/  LDCU.64 UR12, c[0x0][0x390] ;  /* 0x00007200ff0c77ac */ /* 0x000ea20008000a00 */
[----:B------:R-:W-:Y:S01]  /*0d90*/  BSSY.RECONVERGENT B2, `(.L_x_422) ;  /* 0x000003d000027945 */ /* 0x000fe20003800200 */
[----:B------:R-:W-:Y:S01]  /*0da0*/  IMAD.WIDE.U32 R4, R8, 0x8, R4 ;  /* 0x0000000808047825 */ /* 0x000fe200078e0004 */
[----:B------:R-:W-:-:S03]  /*0db0*/  LOP3.LUT R6, R0, 0x3, RZ, 0xc0, !PT ;  /* 0x0000000300067812 */ /* 0x000fc600078ec0ff */
[----:B------:R-:W-:Y:S01]  /*0dc0*/  IMAD.WIDE.U32 R12, R8, 0x4, R12 ;  /* 0x00000004080c7825 */ /* 0x000fe200078e000c */
[----:B0-----:R-:W-:-:S03]  /*0dd0*/  IADD3 R4, P0, PT, R4, UR8, RZ ;  /* 0x0000000804047c10 */ /* 0x001fc6000ff1e0ff */
[----:B------:R-:W-:Y:S02]  /*0de0*/  IMAD.MOV R0, RZ, RZ, -R6 ;  /* 0x000000ffff007224 */ /* 0x000fe400078e0a06 */
[----:B------:R-:W-:Y:S01]  /*0df0*/  IMAD R6, R6, R11, R8 ;  /* 0x0000000b06067224 */ /* 0x000fe200078e0208 */
[----:B-1----:R-:W-:Y:S02]  /*0e00*/  IADD3 R15, P2, PT, R2, UR16, RZ ;  /* 0x00000010020f7c10 */ /* 0x002fe4000ff5e0ff */
[----:B------:R-:W-:Y:S02]  /*0e10*/  IADD3 R4, P1, PT, R4, 0x4, RZ ;  /* 0x0000000404047810 */ /* 0x000fe40007f3e0ff */
[----:B--2---:R-:W-:Y:S02]  /*0e20*/  IADD3.X R14, P3, P4, R12, UR12, RZ, PT, PT ;  /* 0x0000000c0c0e7c10 */ /* 0x004fe4000bc6e4ff */
[----:B------:R-:W-:Y:S02]  /*0e30*/  IADD3.X R18, PT, PT, R3, UR17, RZ, P2, !PT ;  /* 0x0000001103127c10 */ /* 0x000fe400097fe4ff */
[----:B------:R-:W-:-:S02]  /*0e40*/  IADD3.X R29, PT, PT, R13, UR13, RZ, P3, P4 ;  /* 0x0000000d0d1d7c10 */ /* 0x000fc40009fe84ff */
[----:B------:R-:W-:-:S07]  /*0e50*/  IADD3.X R5, PT, PT, RZ, UR9, R5, P1, P0 ;  /* 0x00000009ff057c10 */ /* 0x000fce0008fe0405 */
.L_x_423:
[----:B------:R-:W-:Y:S01]  /*0e60*/  MOV R12, R15 ;  /* 0x0000000f000c7202 */ /* 0x000fe20000000f00 */
[----:B------:R-:W-:Y:S01]  /*0e70*/  IMAD.MOV.U32 R13, RZ, RZ, R18 ;  /* 0x000000ffff0d7224 */ /* 0x000fe200078e0012 */
[----:B------:R-:W-:-:S03]  /*0e80*/  MOV R15, R29 ;  /* 0x0000001d000f7202 */ /* 0x000fc60000000f00 */
[----:B0-----:R-:W-:Y:S01]  /*0e90*/  IMAD.WIDE.U32 R2, R9, 0x2, R12 ;  /* 0x0000000209027825 */ /* 0x001fe200078e000c */
[----:B------:R-:W2:Y:S04]  /*0ea0*/  LDG.E.U16.CONSTANT R27, desc[UR14][R12.64] ;  /* 0x0000000e0c1b7981 */ /* 0x000ea8000c1e9500 */
[----:B------:R-:W3:Y:S04]  /*0eb0*/  LDG.E.U16 R18, desc[UR14][R14.64+-0x2] ;  /* 0xfffffe0e0e127981 */ /* 0x000ee8000c1e1500 */
[----:B------:R-:W4:Y:S04]  /*0ec0*/  LDG.E.U16 R26, desc[UR14][R14.64] ;  /* 0x0000000e0e1a7981 */ /* 0x000f28000c1e1500 */
[----:B------:R-:W5:Y:S01]  /*0ed0*/  LDG.E.U16.CONSTANT R2, desc[UR14][R2.64] ;  /* 0x0000000e02027981 */ /* 0x000f62000c1e9500 */
[----:B--2---:R-:W-:Y:S01]  /*0ee0*/  IMAD.U32 R27, R27, 0x10000, RZ ;  /* 0x000100001b1b7824 */ /* 0x004fe200078e00ff */
[----:B---3--:R-:W-:Y:S01]  /*0ef0*/  SHF.L.U32 R18, R18, 0x10, RZ ;  /* 0x0000001012127819 */ /* 0x008fe200000006ff */
[----:B----4-:R-:W-:-:S04]  /*0f00*/  IMAD.U32 R26, R26, 0x10000, RZ ;  /* 0x000100001a1a7824 */ /* 0x010fc800078e00ff */
[----:B------:R-:W-:Y:S01]  /*0f10*/  FMUL.FTZ R24, R18, R27 ;  /* 0x0000001b12187220 */ /* 0x000fe20000410000 */
[----:B-----5:R-:W-:Y:S01]  /*0f20*/  SHF.L.U32 R29, R2, 0x10, RZ ;  /* 0x00000010021d7819 */ /* 0x020fe200000006ff */
[----:B------:R-:W-:-:S04]  /*0f30*/  FMUL.FTZ R27, R27, R26 ;  /* 0x0000001a1b1b7220 */ /* 0x000fc80000410000 */
[----:B------:R-:W0:Y:S01]  /*0f40*/  F2F.BF16.F32 R24, R24 ;  /* 0x0000001800187304 */ /* 0x000e220000202000 */
[-C--:B------:R-:W-:Y:S01]  /*0f50*/  FMUL.FTZ R26, R26, R29.reuse ;  /* 0x0000001d1a1a7220 */ /* 0x080fe20000410000 */
[----:B------:R-:W-:-:S06]  /*0f60*/  FMUL.FTZ R29, R18, R29 ;  /* 0x0000001d121d7220 */ /* 0x000fcc0000410000 */
[----:B------:R-:W1:Y:S01]  /*0f70*/  F2F.BF16.F32 R27, R27 ;  /* 0x0000001b001b7304 */ /* 0x000e620000202000 */
[----:B0-----:R-:W-:-:S07]  /*0f80*/  IMAD.U32 R2, R24, 0x10000, RZ ;  /* 0x0001000018027824 */ /* 0x001fce00078e00ff */
[----:B------:R-:W0:Y:S01]  /*0f90*/  F2F.BF16.F32 R29, R29 ;  /* 0x0000001d001d7304 */ /* 0x000e220000202000 */
[----:B-1----:R-:W-:-:S07]  /*0fa0*/  SHF.L.U32 R18, R27, 0x10, RZ ;  /* 0x000000101b127819 */ /* 0x002fce00000006ff */
[----:B------:R-:W1:Y:S01]  /*0fb0*/  F2F.BF16.F32 R26, R26 ;  /* 0x0000001a001a7304 */ /* 0x000e620000202000 */
[----:B0-----:R-:W-:-:S05]  /*0fc0*/  SHF.L.U32 R24, R29, 0x10, RZ ;  /* 0x000000101d187819 */ /* 0x001fca00000006ff */
[----:B------:R-:W-:Y:S01]  /*0fd0*/  FADD.FTZ R24, R18, R24 ;  /* 0x0000001812187221 */ /* 0x000fe20000010000 */
[----:B-1----:R-:W-:-:S04]  /*0fe0*/  IMAD.U32 R3, R26, 0x10000, RZ ;  /* 0x000100001a037824 */ /* 0x002fc800078e00ff */
[----:B------:R-:W-:Y:S01]  /*0ff0*/  F2FP.BF16.F32.PACK_AB R24, RZ, R24 ;  /* 0x00000018ff18723e */ /* 0x000fe200000010ff */
[----:B------:R-:W-:-:S04]  /*1000*/  FADD.FTZ R2, R2, -R3 ;  /* 0x8000000302027221 */ /* 0x000fc80000010000 */
[----:B------:R-:W-:Y:S01]  /*1010*/  STL.U16 [R1+0x4], R24 ;  /* 0x0000041801007387 */ /* 0x000fe20000100400 */
[----:B------:R-:W-:-:S05]  /*1020*/  F2FP.BF16.F32.PACK_AB R18, RZ, R2 ;  /* 0x00000002ff12723e */ /* 0x000fca00000010ff */
[----:B------:R0:W-:Y:S04]  /*1030*/  STL.U16 [R1], R18 ;  /* 0x0000001201007387 */ /* 0x0001e80000100400 */
[----:B------:R-:W2:Y:S01]  /*1040*/  LDL.64 R2, [R1] ;  /* 0x0000000001027983 */ /* 0x000ea20000100a00 */
[----:B------:R-:W-:Y:S01]  /*1050*/  PRMT R26, R18, 0x7610, R26 ;  /* 0x00007610121a7816 */ /* 0x000fe2000000001a */
[----:B------:R-:W-:Y:S01]  /*1060*/  VIADD R0, R0, 0x1 ;  /* 0x0000000100007836 */ /* 0x000fe20000000000 */
[----:B------:R-:W-:Y:S01]  /*1070*/  PRMT R27, R24, 0x7610, R27 ;  /* 0x00007610181b7816 */ /* 0x000fe2000000001b */
[C---:B------:R-:W-:Y:S02]  /*1080*/  IMAD.WIDE.U32 R12, R11.reuse, 0x2, R12 ;  /* 0x000000020b0c7825 */ /* 0x040fe400078e000c */
[----:B------:R1:W-:Y:S01]  /*1090*/  STG.E.U16 desc[UR14][R14.64+-0x2], R26 ;  /* 0xfffffe1a0e007986 */ /* 0x0003e2000c10150e */
[----:B------:R-:W-:Y:S01]  /*10a0*/  ISETP.NE.AND P0, PT, R0, RZ, PT ;  /* 0x000000ff0000720c */ /* 0x000fe20003f05270 */
[----:B------:R-:W-:-:S02]  /*10b0*/  IMAD.WIDE.U32 R28, R11, 0x4, R14 ;  /* 0x000000040b1c7825 */ /* 0x000fc400078e000e */
[----:B------:R3:W-:Y:S02]  /*10c0*/  STG.E.U16 desc[UR14][R14.64], R27 ;  /* 0x0000001b0e007986 */ /* 0x0007e4000c10150e */
[----:B0-----:R-:W-:Y:S02]  /*10d0*/  IMAD.MOV.U32 R18, RZ, RZ, R13 ;  /* 0x000000ffff127224 */ /* 0x001fe400078e000d */
[----:B-1----:R-:W-:Y:S01]  /*10e0*/  IMAD.MOV.U32 R26, RZ, RZ, R4 ;  /* 0x000000ffff1a7224 */ /* 0x002fe200078e0004 */
[----:B---3--:R-:W-:Y:S02]  /*10f0*/  MOV R27, R5 ;  /* 0x00000005001b7202 */ /* 0x008fe40000000f00 */
[----:B------:R-:W-:Y:S02]  /*1100*/  MOV R15, R12 ;  /* 0x0000000c000f7202 */ /* 0x000fe40000000f00 */
[----:B------:R-:W-:Y:S01]  /*1110*/  MOV R14, R28 ;  /* 0x0000001c000e7202 */ /* 0x000fe20000000f00 */
[----:B------:R-:W-:Y:S01]  /*1120*/  IMAD.WIDE.U32 R4, R11, 0x8, R26 ;  /* 0x000000080b047825 */ /* 0x000fe200078e001a */
[----:B--2---:R0:W-:Y:S04]  /*1130*/  STG.E desc[UR14][R26.64+-0x4], R2 ;  /* 0xfffffc021a007986 */ /* 0x0041e8000c10190e */
[----:B------:R0:W-:Y:S01]  /*1140*/  STG.E desc[UR14][R26.64], R3 ;  /* 0x000000031a007986 */ /* 0x0001e2000c10190e */
[----:B------:R-:W-:Y:S05]  /*1150*/  @P0 BRA `(.L_x_423) ;  /* 0xfffffffc00400947 */ /* 0x000fea000383ffff */
[----:B------:R-:W-:Y:S05]  /*1160*/  BSYNC.RECONVERGENT B2 ;  /* 0x0000000000027941 */ /* 0x000fea0003800200 */
.L_x_422:
[----:B------:R-:W-:Y:S05]  /*1170*/  BSYNC.RECONVERGENT B1 ;  /* 0x0000000000017941 */ /* 0x000fea0003800200 */
.L_x_421:
[----:B------:R-:W-:-:S13]  /*1180*/  ISETP.GE.U32.AND P0, PT, R10, 0x3, PT ;  /* 0x000000030a00780c */ /* 0x000fda0003f06070 */
[----:B------:R-:W-:Y:S05]  /*1190*/  @!P0 BRA `(.L_x_420) ;  /* 0x0000000800b08947 */ /* 0x000fea0003800000 */
[----:B------:R-:W1:Y:S01]  /*11a0*/  LDCU.64 UR8, c[0x0][0x390] ;  /* 0x00007200ff0877ac */ /* 0x000e620008000a00 */
[C---:B------:R-:W-:Y:S01]  /*11b0*/  IMAD.SHL.U32 R18, R6.reuse, 0x2, RZ ;  /* 0x0000000206127824 */ /* 0x040fe200078e00ff */
[C---:B------:R-:W-:Y:S01]  /*11c0*/  LEA R0, R11.reuse, R6, 0x1 ;  /* 0x000000060b007211 */ /* 0x040fe200078e08ff */
[----:B------:R-:W-:Y:S01]  /*11d0*/  IMAD.IADD R10, R6, 0x1, R11 ;  /* 0x00000001060a7824 */ /* 0x000fe200078e020b */
[----:B------:R-:W2:Y:S01]  /*11e0*/  LDCU.64 UR12, c[0x0][0x3d8] ;  /* 0x00007b00ff0c77ac */ /* 0x000ea20008000a00 */
[----:B------:R-:W-:Y:S02]  /*11f0*/  IMAD R21, R11, 0x6, R18 ;  /* 0x000000060b157824 */ /* 0x000fe400078e0212 */
[----:B------:R-:W-:Y:S01]  /*1200*/  IMAD.SHL.U32 R23, R10, 0x2, RZ ;  /* 0x000000020a177824 */ /* 0x000fe200078e00ff */
[----:B-1----:R-:W-:Y:S02]  /*1210*/  LEA R14, P0, R22, UR8, 0x1 ;  /* 0x00000008160e7c11 */ /* 0x002fe4000f8008ff */
[----:B--2---:R-:W-:-:S02]  /*1220*/  LEA R12, P1, R20, UR12, 0x2 ;  /* 0x0000000c140c7c11 */ /* 0x004fc4000f8210ff */
[----:B------:R-:W-:Y:S02]  /*1230*/  LEA.HI.X R15, R22, UR9, R19, 0x1, P0 ;  /* 0x00000009160f7c11 */ /* 0x000fe400080f0c13 */
[----:B------:R-:W-:Y:S01]  /*1240*/  LEA.HI.X R13, R20, UR13, R25, 0x2, P1 ;  /* 0x0000000d140d7c11 */ /* 0x000fe200088f1419 */
[C---:B------:R-:W-:Y:S01]  /*1250*/  IMAD R20, R11.reuse, 0x3, R6 ;  /* 0x000000030b147824 */ /* 0x040fe200078e0206 */
[----:B------:R-:W-:-:S07]  /*1260*/  LEA R19, R11, R18, 0x2 ;  /* 0x000000120b137211 */ /* 0x000fce00078e10ff */
.L_x_424:
[----:B-1----:R-:W-:-:S04]  /*1270*/  IMAD.WIDE.U32 R4, R6, 0x2, R16 ;  /* 0x0000000206047825 */ /* 0x002fc800078e0010 */
[----:B------:R-:W-:Y:S01]  /*1280*/  IMAD.WIDE.U32 R28, R18, 0x2, R14 ;  /* 0x00000002121c7825 */ /* 0x000fe200078e000e */
[----:B------:R-:W2:Y:S03]  /*1290*/  LDG.E.U16.CONSTANT R22, desc[UR14][R4.64] ;  /* 0x0000000e04167981 */ /* 0x000ea6000c1e9500 */
[----:B0-----:R-:W-:Y:S01]  /*12a0*/  IMAD.WIDE.U32 R2, R9, 0x2, R4 ;  /* 0x0000000209027825 */ /* 0x001fe200078e0004 */
        /* <DEDUP_REMOVED lines=20> */
[----:B------:R-:W-:Y:S01]  /*13f0*/  F2FP.BF16.F32.PACK_AB R27, RZ, R2 ;  /* 0x00000002ff1b723e */ /* 0x000fe200000010ff */
[----:B------:R-:W-:-:S05]  /*1400*/  FADD.FTZ R5, R5, R22 ;  /* 0x0000001605057221 */ /* 0x000fca0000010000 */
[----:B------:R-:W-:Y:S02]  /*1410*/  F2FP.BF16.F32.PACK_AB R22, RZ, R5 ;  /* 0x00000005ff16723e */ /* 0x000fe400000010ff */
[----:B------:R-:W-:-:S03]  /*1420*/  PRMT R5, R27, 0x7610, R5 ;  /* 0x000076101b057816 */ /* 0x000fc60000000005 */
[----:B------:R-:W-:Y:S04]  /*1430*/  STL.U16 [R1+0x4], R22 ;  /* 0x0000041601007387 */ /* 0x000fe80000100400 */
[----:B------:R0:W-:Y:S04]  /*1440*/  STL.U16 [R1], R5 ;  /* 0x0000000501007387 */ /* 0x0001e80000100400 */
[----:B------:R-:W2:Y:S01]  /*1450*/  LDL.64 R2, [R1] ;  /* 0x0000000001027983 */ /* 0x000ea20000100a00 */
[----:B0-----:R-:W-:-:S05]  /*1460*/  PRMT R5, R22, 0x7610, R5 ;  /* 0x0000761016057816 */ /* 0x001fca0000000005 */
[----:B------:R0:W-:Y:S01]  /*1470*/  STG.E.U16 desc[UR14][R28.64+0x2], R5 ;  /* 0x000002051c007986 */ /* 0x0001e2000c10150e */
[----:B------:R-:W-:-:S03]  /*1480*/  IMAD.WIDE.U32 R24, R18, 0x4, R12 ;  /* 0x0000000412187825 */ /* 0x000fc600078e000c */
[----:B------:R1:W-:Y:S01]  /*1490*/  STG.E.U16 desc[UR14][R28.64], R27 ;  /* 0x0000001b1c007986 */ /* 0x0003e2000c10150e */
[----:B0-----:R-:W-:-:S05]  /*14a0*/  IMAD.WIDE.U32 R4, R10, 0x2, R16 ;  /* 0x000000020a047825 */ /* 0x001fca00078e0010 */
[----:B------:R0:W3:Y:S01]  /*14b0*/  LDG.E.U16.CONSTANT R22, desc[UR14][R4.64] ;  /* 0x0000000e04167981 */ /* 0x0000e2000c1e9500 */
[----:B-1----:R-:W-:-:S04]  /*14c0*/  IMAD.WIDE.U32 R26, R23, 0x2, R14 ;  /* 0x00000002171a7825 */ /* 0x002fc800078e000e */
[----:B0-----:R-:W-:-:S06]  /*14d0*/  IMAD.WIDE.U32 R4, R9, 0x2, R4 ;  /* 0x0000000209047825 */ /* 0x001fcc00078e0004 */
[----:B------:R-:W4:Y:S04]  /*14e0*/  LDG.E.U16.CONSTANT R4, desc[UR14][R4.64] ;  /* 0x0000000e04047981 */ /* 0x000f28000c1e9500 */
[----:B--2---:R0:W-:Y:S04]  /*14f0*/  STG.E desc[UR14][R24.64], R2 ;  /* 0x0000000218007986 */ /* 0x0041e8000c10190e */
[----:B------:R1:W-:Y:S04]  /*1500*/  STG.E desc[UR14][R24.64+0x4], R3 ;  /* 0x0000040318007986 */ /* 0x0003e8000c10190e */
[----:B0-----:R-:W2:Y:S04]  /*1510*/  LDG.E.U16 R2, desc[UR14][R26.64] ;  /* 0x0000000e1a027981 */ /* 0x001ea8000c1e1500 */
[----:B-1----:R-:W5:Y:S01]  /*1520*/  LDG.E.U16 R3, desc[UR14][R26.64+0x2] ;  /* 0x0000020e1a037981 */ /* 0x002f62000c1e1500 */
[----:B---3--:R-:W-:-:S02]  /*1530*/  SHF.L.U32 R22, R22, 0x10, RZ ;  /* 0x0000001016167819 */ /* 0x008fc400000006ff */
[----:B----4-:R-:W-:Y:S01]  /*1540*/  SHF.L.U32 R24, R4, 0x10, RZ ;  /* 0x0000001004187819 */ /* 0x010fe200000006ff */
[----:B--2---:R-:W-:Y:S02]  /*1550*/  IMAD.U32 R29, R2, 0x10000, RZ ;  /* 0x00010000021d7824 */ /* 0x004fe400078e00ff */
        /* <DEDUP_REMOVED lines=11> */
[----:B--2---:R-:W-:-:S05]  /*1610*/  SHF.L.U32 R3, R24, 0x10, RZ ;  /* 0x0000001018037819 */ /* 0x004fca00000006ff */
[----:B------:R-:W-:Y:S01]  /*1620*/  FADD.FTZ R2, R2, -R3 ;  /* 0x8000000302027221 */ /* 0x000fe20000010000 */
[----:B---3--:R-:W-:-:S04]  /*1630*/  IMAD.U32 R4, R25, 0x10000, RZ ;  /* 0x0001000019047824 */ /* 0x008fc800078e00ff */
[----:B------:R-:W-:Y:S01]  /*1640*/  F2FP.BF16.F32.PACK_AB R29, RZ, R2 ;  /* 0x00000002ff1d723e */ /* 0x000fe200000010ff */
[----:B------:R-:W-:-:S03]  /*1650*/  FADD.FTZ R4, R4, R5 ;  /* 0x0000000504047221 */ /* 0x000fc60000010000 */
[----:B------:R-:W-:Y:S02]  /*1660*/  PRMT R5, R29, 0x7610, R5 ;  /* 0x000076101d057816 */ /* 0x000fe40000000005 */
[----:B------:R-:W-:-:S03]  /*1670*/  F2FP.BF16.F32.PACK_AB R22, RZ, R4 ;  /* 0x00000004ff16723e */ /* 0x000fc600000010ff */
[----:B------:R0:W-:Y:S04]  /*1680*/  STL.U16 [R1], R5 ;  /* 0x0000000501007387 */ /* 0x0001e80000100400 */
[----:B------:R-:W-:Y:S04]  /*1690*/  STL.U16 [R1+0x4], R22 ;  /* 0x0000041601007387 */ /* 0x000fe80000100400 */
        /* <DEDUP_REMOVED lines=31> */
[----:B------:R-:W-:Y:S01]  /*1890*/  FADD.FTZ R5, R5, R22 ;  /* 0x0000001605057221 */ /* 0x000fe20000010000 */
[----:B------:R-:W-:-:S04]  /*18a0*/  F2FP.BF16.F32.PACK_AB R25, RZ, R2 ;  /* 0x00000002ff19723e */ /* 0x000fc800000010ff */
[----:B------:R-:W-:Y:S02]  /*18b0*/  F2FP.BF16.F32.PACK_AB R2, RZ, R5 ;  /* 0x00000005ff02723e */ /* 0x000fe400000010ff */
[----:B------:R-:W-:Y:S02]  /*18c0*/  PRMT R3, R25, 0x7610, R3 ;  /* 0x0000761019037816 */ /* 0x000fe40000000003 */
[----:B------:R-:W-:-:S03]  /*18d0*/  PRMT R22, R2, 0x7610, R22 ;  /* 0x0000761002167816 */ /* 0x000fc60000000016 */
[----:B------:R-:W-:Y:S04]  /*18e0*/  STL.U16 [R1], R3 ;  /* 0x0000000301007387 */ /* 0x000fe80000100400 */
[----:B------:R-:W-:Y:S04]  /*18f0*/  STL.U16 [R1+0x4], R22 ;  /* 0x0000041601007387 */ /* 0x000fe80000100400 */
[----:B------:R-:W2:Y:S04]  /*1900*/  LDL.64 R4, [R1] ;  /* 0x0000000001047983 */ /* 0x000ea80000100a00 */
        /* <DEDUP_REMOVED lines=29> */
[----:B------:R-:W-:-:S04]  /*1ae0*/  FADD.FTZ R25, R22, R25 ;  /* 0x0000001916197221 */ /* 0x000fc80000010000 */
[----:B------:R-:W-:Y:S02]  /*1af0*/  F2FP.BF16.F32.PACK_AB R22, RZ, R4 ;  /* 0x00000004ff16723e */ /* 0x000fe400000010ff */
[----:B------:R-:W-:-:S03]  /*1b00*/  F2FP.BF16.F32.PACK_AB R25, RZ, R25 ;  /* 0x00000019ff19723e */ /* 0x000fc600000010ff */
[----:B------:R-:W-:Y:S04]  /*1b10*/  STL.U16 [R1], R22 ;  /* 0x0000001601007387 */ /* 0x000fe80000100400 */
[----:B------:R0:W-:Y:S04]  /*1b20*/  STL.U16 [R1+0x4], R25 ;  /* 0x0000041901007387 */ /* 0x0001e80000100400 */
[----:B------:R-:W2:Y:S01]  /*1b30*/  LDL.64 R4, [R1] ;  /* 0x0000000001047983 */ /* 0x000ea20000100a00 */
[----:B------:R-:W-:Y:S02]  /*1b40*/  PRMT R26, R22, 0x7610, R26 ;  /* 0x00007610161a7816 */ /* 0x000fe4000000001a */
[----:B------:R-:W-:Y:S01]  /*1b50*/  PRMT R27, R25, 0x7610, R27 ;  /* 0x00007610191b7816 */ /* 0x000fe2000000001b */
[----:B0-----:R-:W-:Y:S01]  /*1b60*/  IMAD.WIDE.U32 R24, R21, 0x4, R12 ;  /* 0x0000000415187825 */ /* 0x001fe200078e000c */
[C-C-:B------:R-:W-:Y:S01]  /*1b70*/  IADD3 R6, PT, PT, R11.reuse, R6, R11.reuse ;  /* 0x000000060b067210 */ /* 0x140fe20007ffe00b */
[----:B------:R1:W-:Y:S04]  /*1b80*/  STG.E.U16 desc[UR14][R2.64], R26 ;  /* 0x0000001a02007986 */ /* 0x0003e8000c10150e */
[----:B------:R1:W-:Y:S01]  /*1b90*/  STG.E.U16 desc[UR14][R2.64+0x2], R27 ;  /* 0x0000021b02007986 */ /* 0x0003e2000c10150e */
[----:B------:R-:W-:-:S04]  /*1ba0*/  IADD3 R6, PT, PT, R11, R6, R11 ;  /* 0x000000060b067210 */ /* 0x000fc80007ffe00b */
[----:B------:R-:W-:Y:S01]  /*1bb0*/  ISETP.GE.AND P0, PT, R6, R9, PT ;  /* 0x000000090600720c */ /* 0x000fe20003f06270 */
[C---:B------:R-:W-:Y:S01]  /*1bc0*/  IMAD R19, R11.reuse, 0x8, R19 ;  /* 0x000000080b137824 */ /* 0x040fe200078e0213 */
[C---:B------:R-:W-:Y:S01]  /*1bd0*/  LEA R0, R11.reuse, R0, 0x2 ;  /* 0x000000000b007211 */ /* 0x040fe200078e10ff */
[C---:B------:R-:W-:Y:S01]  /*1be0*/  IMAD R21, R11.reuse, 0x8, R21 ;  /* 0x000000080b157824 */ /* 0x040fe200078e0215 */
[C---:B------:R-:W-:Y:S01]  /*1bf0*/  LEA R20, R11.reuse, R20, 0x2 ;  /* 0x000000140b147211 */ /* 0x040fe200078e10ff */
[C---:B------:R-:W-:Y:S01]  /*1c00*/  IMAD R10, R11.reuse, 0x4, R10 ;  /* 0x000000040b0a7824 */ /* 0x040fe200078e020a */
[C---:B------:R-:W-:Y:S02]  /*1c10*/  LEA R23, R11.reuse, R23, 0x3 ;  /* 0x000000170b177211 */ /* 0x040fe400078e18ff */
[----:B------:R-:W-:Y:S01]  /*1c20*/  LEA R18, R11, R18, 0x3 ;  /* 0x000000120b127211 */ /* 0x000fe200078e18ff */
[----:B--2---:R1:W-:Y:S04]  /*1c30*/  STG.E desc[UR14][R24.64], R4 ;  /* 0x0000000418007986 */ /* 0x0043e8000c10190e */
[----:B------:R1:W-:Y:S01]  /*1c40*/  STG.E desc[UR14][R24.64+0x4], R5 ;  /* 0x0000040518007986 */ /* 0x0003e2000c10190e */
[----:B------:R-:W-:Y:S05]  /*1c50*/  @!P0 BRA `(.L_x_424) ;  /* 0xfffffff400848947 */ /* 0x000fea000383ffff */
.L_x_420:
[----:B------:R-:W-:Y:S05]  /*1c60*/  BSYNC.RECONVERGENT B0 ;  /* 0x0000000000007941 */ /* 0x000fea0003800200 */
.L_x_419:
        /* <DEDUP_REMOVED lines=19> */
.L_x_426:
[----:B------:R-:W-:-:S03]  /*1da0*/  SHF.R.S32.HI R9, RZ, 0x1f, R8 ;  /* 0x0000001fff097819 */ /* 0x000fc60000011408 */
[----:B01-3--:R-:W-:-:S04]  /*1db0*/  IMAD.WIDE.U32 R2, R7, UR12, R8 ;  /* 0x0000000c07027c25 */ /* 0x00bfc8000f8e0008 */
[----:B------:R-:W-:Y:S01]  /*1dc0*/  IMAD R3, R7, UR13, R3 ;  /* 0x0000000d07037c24 */ /* 0x000fe2000f8e0203 */
[----:B------:R-:W-:-:S04]  /*1dd0*/  LEA R4, P0, R2, UR16, 0x1 ;  /* 0x0000001002047c11 */ /* 0x000fc8000f8008ff */
[----:B------:R-:W-:-:S06]  /*1de0*/  LEA.HI.X R5, R2, UR17, R3, 0x1, P0 ;  /* 0x0000001102057c11 */ /* 0x000fcc00080f0c03 */
[----:B------:R-:W3:Y:S01]  /*1df0*/  LDG.E.CONSTANT R5, desc[UR14][R4.64] ;  /* 0x0000000e04057981 */ /* 0x000ee2000c1e9900 */
[C---:B------:R-:W-:Y:S01]  /*1e00*/  IADD3 R0, P0, PT, R8.reuse, UR8, RZ ;  /* 0x0000000808007c10 */ /* 0x040fe2000ff1e0ff */
[----:B--2---:R-:W-:-:S03]  /*1e10*/  VIADD R8, R8, UR5 ;  /* 0x0000000508087c36 */ /* 0x004fc60008000000 */
[----:B------:R-:W-:Y:S02]  /*1e20*/  IADD3.X R3, PT, PT, R9, UR4, RZ, P0, !PT ;  /* 0x0000000409037c10 */ /* 0x000fe400087fe4ff */
[----:B------:R-:W-:-:S04]  /*1e30*/  LEA R2, P0, R0, UR18, 0x2 ;  /* 0x0000001200027c11 */ /* 0x000fc8000f8010ff */
[----:B------:R-:W-:Y:S02]  /*1e40*/  LEA.HI.X R3, R0, UR19, R3, 0x2, P0 ;  /* 0x0000001300037c11 */ /* 0x000fe400080f1403 */
[----:B------:R-:W-:-:S03]  /*1e50*/  ISETP.GE.AND P0, PT, R8, UR11, PT ;  /* 0x0000000b08007c0c */ /* 0x000fc6000bf06270 */
[----:B---3--:R3:W-:Y:S10]  /*1e60*/  STG.E desc[UR14][R2.64], R5 ;  /* 0x0000000502007986 */ /* 0x0087f4000c10190e */
[----:B------:R-:W-:Y:S05]  /*1e70*/  @!P0 BRA `(.L_x_426) ;  /* 0xfffffffc00c88947 */ /* 0x000fea000383ffff */
[----:B------:R-:W-:Y:S05]  /*1e80*/  BSYNC.RECONVERGENT B0 ;  /* 0x0000000000007941 */ /* 0x000fea0003800200 */
.L_x_425:
[----:B------:R-:W-:Y:S05]  /*1e90*/  EXIT ;  /* 0x000000000000794d */ /* 0x000fea0003800000 */
        .weak           $__internal_12_$__cuda_sm20_div_s64
        .type           $__internal_12_$__cuda_sm20_div_s64,@function
        .size           $__internal_12_$__cuda_sm20_div_s64,(.L_x_510 - $__internal_12_$__cuda_sm20_div_s64)
$__internal_12_$__cuda_sm20_div_s64:
        /* <DEDUP_REMOVED lines=89> */
[----:B------:R-:W-:Y:S11]  /*2430*/  RET.REL.NODEC R4 `(_ZN4vllm38concat_and_cache_mla_rope_fused_kernelIN3c108BFloat16ELb0EffLNS_18Fp8KVCacheDataTypeE0EEEvPKlPT_S7_PKS6_S9_illlliPT2_S5_iiiiPKf) ;  /* 0xffffffd804f07950 */ /* 0x000ff60003c3ffff */
.L_x_427:
        /* <DEDUP_REMOVED lines=12> */
.L_x_510:


//--------------------- .text._ZN4vllm38concat_and_cache_mla_rope_fused_kernelIN3c108BFloat16ELb1EffLNS_18Fp8KVCacheDataTypeE0EEEvPKlPT_S7_PKS6_S9_illlliPT2_S5_iiiiPKf --------------------------
	.section	.text._ZN4vllm38concat_and_cache_mla_rope_fused_kernelIN3c108BFloat16ELb1EffLNS_18Fp8KVCacheDataTypeE0EEEvPKlPT_S7_PKS6_S9_illlliPT2_S5_iiiiPKf,"ax",@progbits
	.align	128
        .global         _ZN4vllm38concat_and_cache_mla_rope_fused_kernelIN3c108BFloat16ELb1EffLNS_18Fp8KVCacheDataTypeE0EEEvPKlPT_S7_PKS6_S9_illlliPT2_S5_iiiiPKf
        .type           _ZN4vllm38concat_and_cache_mla_rope_fused_kernelIN3c108BFloat16ELb1EffLNS_18Fp8KVCacheDataTypeE0EEEvPKlPT_S7_PKS6_S9_illlliPT2_S5_iiiiPKf,@function
        .size           _ZN4vllm38concat_and_cache_mla_rope_fused_kernelIN3c108BFloat16ELb1EffLNS_18Fp8KVCacheDataTypeE0EEEvPKlPT_S7_PKS6_S9_illlliPT2_S5_iiiiPKf,(.L_x_511 - _ZN4vllm38concat_and_cache_mla_rope_fused_kernelIN3c108BFloat16ELb1EffLNS_18Fp8KVCacheDataTypeE0EEEvPKlPT_S7_PKS6_S9_illlliPT2_S5_iiiiPKf)
        .other          _ZN4vllm38concat_and_cache_mla_rope_fused_kernelIN3c108BFloat16ELb1EffLNS_18Fp8KVCacheDataTypeE0EEEvPKlPT_S7_PKS6_S9_illlliPT2_S5_iiiiPKf,@"STO_CUDA_ENTRY STV_DEFAULT"
_ZN4vllm38concat_and_cache_mla_rope_fused_kernelIN3c108BFloat16ELb1EffLNS_18Fp8KVCacheDataTypeE0EEEvPKlPT_S7_PKS6_S9_illlliPT2_S5_iiiiPKf:
.text._ZN4vllm38concat_and_cache_mla_rope_fused_kernelIN3c108BFloat16ELb1EffLNS_18Fp8KVCacheDataTypeE0EEEvPKlPT_S7_PKS6_S9_illlliPT2_S5_iiiiPKf:
[----:B------:R-:W0:Y:S01]  /*0000*/  LDC R1, c[0x0][0x37c] ;  /* 0x0000df00ff017b82 */ /* 0x000e220000000800 */
[----:B------:R-:W1:Y:S07]  /*0010*/  S2R R0, SR_CTAID.X ;  /* 0x0000000000007919 */ /* 0x000e6e0000002500 */
[----:B------:R-:W1:Y:S01]  /*0020*/  LDC.64 R4, c[0x0][0x380] ;  /* 0x0000e000ff047b82 */ /* 0x000e620000000a00 */
[----:B------:R-:W2:Y:S01]  /*0030*/  LDCU.64 UR12, c[0x0][0x358] ;  /* 0x00006b00ff0c77ac */ /* 0x000ea20008000a00 */
[----:B0-----:R-:W-:-:S06]  /*0040*/  VIADD R1, R1, 0xfffffff8 ;  /* 0xfffffff801017836 */ /* 0x001fcc0000000000 */
[----:B------:R-:W0:Y:S01]  /*0050*/  LDC.64 R2, c[0x0][0x3e0] ;  /* 0x0000f800ff027b82 */ /* 0x000e220000000a00 */
[----:B------:R-:W3:Y:S01]  /*0060*/  LDCU UR7, c[0x0][0x3a8] ;  /* 0x00007500ff0777ac */ /* 0x000ee20008000800 */
[----:B------:R-:W4:Y:S01]  /*0070*/  S2R R14, SR_TID.X ;  /* 0x00000000000e7919 */ /* 0x000f220000002100 */
[----:B------:R-:W3:Y:S01]  /*0080*/  LDCU UR14, c[0x0][0x3d0] ;  /* 0x00007a00ff0e77ac */ /* 0x000ee20008000800 */
[----:B------:R-:W4:Y:S01]  /*0090*/  LDCU.64 UR10, c[0x0][0x3a0] ;  /* 0x00007400ff0a77ac */ /* 0x000f220008000a00 */
[----:B------:R-:W0:Y:S01]  /*00a0*/  LDCU.64 UR16, c[0x0][0x388] ;  /* 0x00007100ff1077ac */ /* 0x000e220008000a00 */
[----:B-1----:R-:W-:-:S06]  /*00b0*/  IMAD.WIDE.U32 R4, R0, 0x8, R4 ;  /* 0x0000000800047825 */ /* 0x002fcc00078e0004 */
[----:B--2---:R-:W2:Y:S01]  /*00c0*/  LDG.E.64.CONSTANT R4, desc[UR12][R4.64] ;  /* 0x0000000c04047981 */ /* 0x004ea2000c1e9b00 */
[----:B0-----:R-:W-:-:S04]  /*00d0*/  LEA R2, P0, R0, R2, 0x3 ;  /* 0x0000000200027211 */ /* 0x001fc800078018ff */
        /* <DEDUP_REMOVED lines=9> */
[----:B--2---:R-:W-:Y:S02]  /*0170*/  R2UR UR5, R5 ;  /* 0x00000000050572ca */ /* 0x004fe400000e0000 */
        /* <DEDUP_REMOVED lines=14> */
[----:B------:R-:W-:Y:S01]  /*0260*/  ISETP.NE.AND P0, PT, RZ, UR8, PT ;  /* 0x00000008ff007c0c */ /* 0x000fe2000bf05270 */
[----:B------:R-:W3:Y:S01]  /*0270*/  I2F.RP R11, R8 ;  /* 0x00000008000b7306 */ /* 0x000ee20000209400 */
[----:B------:R-:W-:Y:S01]  /*0280*/  IMAD.MOV.U32 R15, RZ, RZ, R14 ;  /* 0x000000ffff0f7224 */ /* 0x000fe200078e000e */
[----:B------:R-:W-:-:S06]  /*0290*/  LOP3.LUT R12, RZ, UR8, RZ, 0x33, !PT ;  /* 0x00000008ff0c7c12 */ /* 0x000fcc000f8e33ff */
[----:B---3--:R-:W3:Y:S01]  /*02a0*/  MUFU.RCP R11, R11 ;  /* 0x0000000b000b7308 */ /* 0x008ee20000001000 */
[----:B-1----:R-:W-:Y:S01]  /*02b0*/  IMAD.WIDE.U32 R4, R0, UR6, RZ ;  /* 0x0000000600047c25 */ /* 0x002fe2000f8e00ff */
[----:B---3--:R-:W-:-:S06]  /*02c0*/  IADD3 R6, PT, PT, R11, 0xffffffe, RZ ;  /* 0x0ffffffe0b067810 */ /* 0x008fcc0007ffe0ff */
[----:B------:R1:W3:Y:S02]  /*02d0*/  F2I.FTZ.U32.TRUNC.NTZ R7, R6 ;  /* 0x0000000600077305 */ /* 0x0002e4000021f000 */
[----:B-1----:R-:W-:Y:S02]  /*02e0*/  HFMA2 R6, -RZ, RZ, 0, 0 ;  /* 0x00000000ff067431 */ /* 0x002fe400000001ff */
[----:B---3--:R-:W-:-:S04]  /*02f0*/  IMAD.MOV R13, RZ, RZ, -R7 ;  /* 0x000000ffff0d7224 */ /* 0x008fc800078e0a07 */
[----:B------:R-:W-:-:S04]  /*0300*/  IMAD R13, R13, R8, RZ ;  /* 0x000000080d0d7224 */ /* 0x000fc800078e02ff */
[----:B------:R-:W-:-:S04]  /*0310*/  IMAD.HI.U32 R11, R7, R13, R6 ;  /* 0x0000000d070b7227 */ /* 0x000fc800078e0006 */
[----:B--2---:R-:W-:-:S07]  /*0320*/  IMAD R13, R0, UR7, R5 ;  /* 0x00000007000d7c24 */ /* 0x004fce000f8e0205 */
.L_x_430:
[----:B-1----:R-:W-:Y:S01]  /*0330*/  IABS R6, UR8 ;  /* 0x0000000800067c13 */ /* 0x002fe20008000000 */
[----:B------:R-:W-:Y:S01]  /*0340*/  IMAD.U32 R19, RZ, RZ, UR8 ;  /* 0x00000008ff137e24 */ /* 0x000fe2000f8e00ff */
[----:B------:R-:W-:Y:S02]  /*0350*/  IABS R7, R15 ;  /* 0x0000000f00077213 */ /* 0x000fe40000000000 */
[----:B------:R-:W-:Y:S02]  /*0360*/  IADD3 R16, PT, PT, RZ, -R6, RZ ;  /* 0x80000006ff107210 */ /* 0x000fe40007ffe0ff */
[----:B------:R-:W-:Y:S01]  /*0370*/  MOV R22, 0x2 ;  /* 0x0000000200167802 */ /* 0x000fe20000000f00 */
[----:B------:R-:W-:-:S04]  /*0380*/  IMAD.HI.U32 R6, R11, R7, RZ ;  /* 0x000000070b067227 */ /* 0x000fc800078e00ff */
[----:B------:R-:W-:Y:S01]  /*0390*/  IMAD R7, R6, R16, R7 ;  /* 0x0000001006077224 */ /* 0x000fe200078e0207 */
[----:B------:R-:W-:-:S04]  /*03a0*/  IABS R16, UR8 ;  /* 0x0000000800107c13 */ /* 0x000fc80008000000 */
[----:B------:R-:W-:-:S13]  /*03b0*/  ISETP.GT.U32.AND P2, PT, R8, R7, PT ;  /* 0x000000070800720c */ /* 0x000fda0003f44070 */
[----:B------:R-:W-:Y:S01]  /*03c0*/  @!P2 IMAD.IADD R7, R7, 0x1, -R16 ;  /* 0x000000010707a824 */ /* 0x000fe200078e0a10 */
[----:B------:R-:W-:-:S04]  /*03d0*/  @!P2 IADD3 R6, PT, PT, R6, 0x1, RZ ;  /* 0x000000010606a810 */ /* 0x000fc80007ffe0ff */
[----:B------:R-:W-:Y:S02]  /*03e0*/  ISETP.GE.U32.AND P1, PT, R7, R8, PT ;  /* 0x000000080700720c */ /* 0x000fe40003f26070 */
[----:B------:R-:W-:-:S04]  /*03f0*/  LOP3.LUT R7, R15, UR8, RZ, 0x3c, !PT ;  /* 0x000000080f077c12 */ /* 0x000fc8000f8e3cff */
        /* <DEDUP_REMOVED lines=19> */
[----:B------:R-:W-:Y:S02]  /*0530*/  LEA.HI.X R7, R16, UR17, R17, 0x1, P1 ;  /* 0x0000001110077c11 */ /* 0x000fe400088f0c11 */
[----:B------:R-:W-:Y:S01]  /*0540*/  MOV R17, UR8 ;  /* 0x0000000800117c02 */ /* 0x000fe20008000f00 */
[----:B------:R-:W3:Y:S04]  /*0550*/  LDG.E.U16.CONSTANT R18, desc[UR12][R18.64] ;  /* 0x0000000c12127981 */ /* 0x000ee8000c1e9500 */
[----:B------:R-:W4:Y:S01]  /*0560*/  LDG.E.U16 R21, desc[UR12][R6.64] ;  /* 0x0000000c06157981 */ /* 0x000f22000c1e1500 */
[----:B------:R-:W-:-:S05]  /*0570*/  IMAD.WIDE R16, R17, 0x2, R6 ;  /* 0x0000000211107825 */ /* 0x000fca00078e0206 */
[----:B------:R-:W4:Y:S01]  /*0580*/  LDG.E.U16 R24, desc[UR12][R16.64] ;  /* 0x0000000c10187981 */ /* 0x000f22000c1e1500 */
[----:B------:R-:W-:-:S05]  /*0590*/  IMAD.IADD R15, R10, 0x1, R15 ;  /* 0x000000010a0f7824 */ /* 0x000fca00078e020f */
[----:B------:R-:W-:Y:S01]  /*05a0*/  ISETP.GE.AND P1, PT, R15, R9, PT ;  /* 0x000000090f00720c */ /* 0x000fe20003f26270 */
[----:B--2---:R-:W-:Y:S02]  /*05b0*/  IMAD.U32 R20, R20, 0x10000, RZ ;  /* 0x0001000014147824 */ /* 0x004fe400078e00ff */
[----:B---3--:R-:W-:Y:S01]  /*05c0*/  IMAD.U32 R26, R18, 0x10000, RZ ;  /* 0x00010000121a7824 */ /* 0x008fe200078e00ff */
[----:B----4-:R-:W-:-:S05]  /*05d0*/  SHF.L.U32 R21, R21, 0x10, RZ ;  /* 0x0000001015157819 */ /* 0x010fca00000006ff */
[C---:B------:R-:W-:Y:S01]  /*05e0*/  FMUL.FTZ R25, R21.reuse, R20 ;  /* 0x0000001415197220 */ /* 0x040fe20000410000 */
[----:B------:R-:W-:Y:S01]  /*05f0*/  FMUL.FTZ R22, R21, R26 ;  /* 0x0000001a15167220 */ /* 0x000fe20000410000 */
[----:B------:R-:W-:-:S05]  /*0600*/  SHF.L.U32 R21, R24, 0x10, RZ ;  /* 0x0000001018157819 */ /* 0x000fca00000006ff */
        /* <DEDUP_REMOVED lines=9> */
[----:B------:R-:W-:Y:S01]  /*06a0*/  FADD.FTZ R21, R21, R24 ;  /* 0x0000001815157221 */ /* 0x000fe20000010000 */
[----:B---3--:R-:W-:-:S04]  /*06b0*/  IMAD.U32 R19, R26, 0x10000, RZ ;  /* 0x000100001a137824 */ /* 0x008fc800078e00ff */
[----:B------:R-:W-:-:S05]  /*06c0*/  FADD.FTZ R18, R18, -R19 ;  /* 0x8000001312127221 */ /* 0x000fca0000010000 */
[----:B------:R-:W-:-:S04]  /*06d0*/  F2FP.BF16.F32.PACK_AB R18, R21, R18 ;  /* 0x000000121512723e */ /* 0x000fc800000010ff */
[----:B------:R-:W-:Y:S01]  /*06e0*/  PRMT R19, R18, 0x7632, R19 ;  /* 0x0000763212137816 */ /* 0x000fe20000000013 */
[----:B------:R1:W-:Y:S04]  /*06f0*/  STG.E.U16 desc[UR12][R6.64], R18 ;  /* 0x0000001206007986 */ /* 0x0003e8000c10150c */
[----:B------:R1:W-:Y:S01]  /*0700*/  STG.E.U16 desc[UR12][R16.64], R19 ;  /* 0x0000001310007986 */ /* 0x0003e2000c10150c */
[----:B------:R-:W-:Y:S05]  /*0710*/  @!P1 BRA `(.L_x_430) ;  /* 0xfffffffc00049947 */ /* 0x000fea000383ffff */
.L_x_429:
[----:B0-----:R-:W-:Y:S05]  /*0720*/  BSYNC.RECONVERGENT B0 ;  /* 0x0000000000007941 */ /* 0x001fea0003800200 */
.L_x_428:
[----:B------:R-:W0:Y:S02]  /*0730*/  LDCU UR6, c[0x0][0x3f4] ;  /* 0x00007e80ff0677ac */ /* 0x000e240008000800 */
[----:B0-----:R-:W-:-:S06]  /*0740*/  USHF.R.S32.HI UR10, URZ, 0x1f, UR6 ;  /* 0x0000001fff0a7899 */ /* 0x001fcc0008011406 */
[----:B-----5:R-:W-:-:S04]  /*0750*/  LOP3.LUT R4, R3, UR10, RZ, 0xfc, !PT ;  /* 0x0000000a03047c12 */ /* 0x020fc8000f8efcff */
[----:B------:R-:W-:-:S13]  /*0760*/  ISETP.NE.U32.AND P0, PT, R4, RZ, PT ;  /* 0x000000ff0400720c */ /* 0x000fda0003f05070 */
[----:B------:R-:W-:Y:S05]  /*0770*/  @P0 BRA `(.L_x_431) ;  /* 0x0000000000600947 */ /* 0x000fea0003800000 */
[----:B-1----:R-:W0:Y:S01]  /*0780*/  I2F.U32.RP R6, UR6 ;  /* 0x0000000600067d06 */ /* 0x002e220008209000 */
[----:B------:R-:W-:Y:S01]  /*0790*/  ISETP.NE.U32.AND P2, PT, RZ, UR6, PT ;  /* 0x00000006ff007c0c */ /* 0x000fe2000bf45070 */
[----:B------:R-:W-:-:S06]  /*07a0*/  HFMA2 R16, -RZ, RZ, 0, 0 ;  /* 0x00000000ff107431 */ /* 0x000fcc00000001ff */
[----:B0-----:R-:W0:Y:S02]  /*07b0*/  MUFU.RCP R6, R6 ;  /* 0x0000000600067308 */ /* 0x001e240000001000 */
[----:B0-----:R-:W-:-:S06]  /*07c0*/  IADD3 R4, PT, PT, R6, 0xffffffe, RZ ;  /* 0x0ffffffe06047810 */ /* 0x001fcc0007ffe0ff */
[----:B------:R0:W1:Y:S02]  /*07d0*/  F2I.FTZ.U32.TRUNC.NTZ R5, R4 ;  /* 0x0000000400057305 */ /* 0x000064000021f000 */
[----:B0-----:R-:W-:Y:S01]  /*07e0*/  MOV R4, RZ ;  /* 0x000000ff00047202 */ /* 0x001fe20000000f00 */
[----:B-1----:R-:W-:-:S04]  /*07f0*/  IMAD.MOV R7, RZ, RZ, -R5 ;  /* 0x000000ffff077224 */ /* 0x002fc800078e0a05 */
[----:B------:R-:W-:-:S04]  /*0800*/  IMAD R7, R7, UR6, RZ ;  /* 0x0000000607077c24 */ /* 0x000fc8000f8e02ff */
[----:B------:R-:W-:-:S06]  /*0810*/  IMAD.HI.U32 R5, R5, R7, R4 ;  /* 0x0000000705057227 */ /* 0x000fcc00078e0004 */
[----:B------:R-:W-:-:S04]  /*0820*/  IMAD.HI.U32 R5, R5, R2, RZ ;  /* 0x0000000205057227 */ /* 0x000fc800078e00ff */
[----:B------:R-:W-:-:S04]  /*0830*/  IMAD.MOV R7, RZ, RZ, -R5 ;  /* 0x000000ffff077224 */ /* 0x000fc800078e0a05 */
[----:B------:R-:W-:-:S05]  /*0840*/  IMAD R7, R7, UR6, R2 ;  /* 0x0000000607077c24 */ /* 0x000fca000f8e0202 */
[----:B------:R-:W-:-:S13]  /*0850*/  ISETP.GE.U32.AND P0, PT, R7, UR6, PT ;  /* 0x0000000607007c0c */ /* 0x000fda000bf06070 */
[----:B------:R-:W-:Y:S01]  /*0860*/  @P0 IADD3 R7, PT, PT, R7, -UR6, RZ ;  /* 0x8000000607070c10 */ /* 0x000fe2000fffe0ff */
[----:B------:R-:W-:-:S03]  /*0870*/  @P0 VIADD R5, R5, 0x1 ;  /* 0x0000000105050836 */ /* 0x000fc60000000000 */
[----:B------:R-:W-:-:S13]  /*0880*/  ISETP.GE.U32.AND P1, PT, R7, UR6, PT ;  /* 0x0000000607007c0c */ /* 0x000fda000bf26070 */
[----:B------:R-:W-:Y:S02]  /*0890*/  @P1 IADD3 R5, PT, PT, R5, 0x1, RZ ;  /* 0x0000000105051810 */ /* 0x000fe40007ffe0ff */
[----:B------:R-:W-:-:S05]  /*08a0*/  @!P2 LOP3.LUT R5, RZ, UR6, RZ, 0x33, !PT ;  /* 0x00000006ff05ac12 */ /* 0x000fca000f8e33ff */
[--C-:B------:R-:W-:Y:S02]  /*08b0*/  IMAD.MOV R7, RZ, RZ, -R5.reuse ;  /* 0x000000ffff077224 */ /* 0x100fe400078e0a05 */
[----:B------:R-:W-:Y:S02]  /*08c0*/  IMAD.MOV.U32 R6, RZ, RZ, R5 ;  /* 0x000000ffff067224 */ /* 0x000fe400078e0005 */
[----:B------:R-:W-:Y:S01]  /*08d0*/  IMAD R18, R7, UR6, R2 ;  /* 0x0000000607127c24 */ /* 0x000fe2000f8e0202 */
[----:B------:R-:W-:Y:S01]  /*08e0*/  MOV R7, RZ ;  /* 0x000000ff00077202 */ /* 0x000fe20000000f00 */
[----:B------:R-:W-:Y:S06]  /*08f0*/  BRA `(.L_x_432) ;  /* 0x0000000000247947 */ /* 0x000fec0003800000 */
.L_x_431:
[----:B------:R-:W-:-:S07]  /*0900*/  MOV R4, 0x920 ;  /* 0x0000092000047802 */ /* 0x000fce0000000f00 */
[----:B-1----:R-:W-:Y:S05]  /*0910*/  CALL.REL.NOINC `($__internal_13_$__cuda_sm20_div_s64) ;  /* 0x0000001400f87944 */ /* 0x002fea0003c00000 */
[----:B------:R-:W0:Y:S01]  /*0920*/  LDC R19, c[0x0][0x3f4] ;  /* 0x0000fd00ff137b82 */ /* 0x000e220000000800 */
[----:B------:R-:W-:-:S05]  /*0930*/  IADD3 R5, P0, PT, RZ, -R6, RZ ;  /* 0x80000006ff057210 */ /* 0x000fca0007f1e0ff */
[----:B------:R-:W-:-:S04]  /*0940*/  IMAD.X R4, RZ, RZ, ~R7, P0 ;  /* 0x000000ffff047224 */ /* 0x000fc800000e0e07 */
[-C--:B0-----:R-:W-:Y:S02]  /*0950*/  IMAD R4, R4, R19.reuse, RZ ;  /* 0x0000001304047224 */ /* 0x081fe400078e02ff */
[----:B------:R-:W-:-:S04]  /*0960*/  IMAD.WIDE.U32 R18, R5, R19, R2 ;  /* 0x0000001305127225 */ /* 0x000fc800078e0002 */
[----:B------:R-:W-:-:S05]  /*0970*/  IMAD R5, R5, UR10, R4 ;  /* 0x0000000a05057c24 */ /* 0x000fca000f8e0204 */
[----:B------:R-:W-:-:S07]  /*0980*/  IADD3 R16, PT, PT, R19, R5, RZ ;  /* 0x0000000513107210 */ /* 0x000fce0007ffe0ff */
.L_x_432:
[----:B------:R-:W-:-:S13]  /*0990*/  ISETP.GE.AND P0, PT, R3, RZ, PT ;  /* 0x000000ff0300720c */ /* 0x000fda0003f06270 */
[----:B------:R-:W-:Y:S05]  /*09a0*/  @!P0 EXIT ;  /* 0x000000000000894d */ /* 0x000fea0003800000 */
[----:B------:R-:W-:Y:S01]  /*09b0*/  ISETP.GE.AND P0, PT, R14, UR8, PT ;  /* 0x000000080e007c0c */ /* 0x000fe2000bf06270 */
[----:B------:R-:W-:-:S12]  /*09c0*/  BSSY.RECONVERGENT B0, `(.L_x_433) ;  /* 0x0000152000007945 */ /* 0x000fd80003800200 */
[----:B------:R-:W-:Y:S05]  /*09d0*/  @P0 BRA `(.L_x_434) ;  /* 0x0000001400400947 */ /* 0x000fea0003800000 */
[----:B------:R-:W0:Y:S01]  /*09e0*/  LDC R20, c[0x0][0x360] ;  /* 0x0000d800ff147b82 */ /* 0x000e220000000800 */
[----:B------:R-:W1:Y:S01]  /*09f0*/  LDCU UR15, c[0x0][0x3f0] ;  /* 0x00007e00ff0f77ac */ /* 0x000e620008000800 */
[----:B------:R-:W-:Y:S01]  /*0a00*/  BSSY.RECONVERGENT B1, `(.L_x_435) ;  /* 0x000007f000017945 */ /* 0x000fe20003800200 */
[----:B------:R-:W-:Y:S01]  /*0a10*/  MOV R21, R14 ;  /* 0x0000000e00157202 */ /* 0x000fe20000000f00 */
[----:B------:R-:W2:Y:S01]  /*0a20*/  LDCU.64 UR16, c[0x0][0x3e8] ;  /* 0x00007d00ff1077ac */ /* 0x000ea20008000a00 */
[----:B------:R-:W3:Y:S01]  /*0a30*/  LDCU.64 UR10, c[0x0][0x3c0] ;  /* 0x00007800ff0a77ac */ /* 0x000ee20008000a00 */
[----:B-1----:R-:W-:Y:S02]  /*0a40*/  USHF.R.S32.HI UR7, URZ, 0x1f, UR15 ;  /* 0x0000001fff077899 */ /* 0x002fe4000801140f */
[----:B--2---:R-:W-:Y:S01]  /*0a50*/  USHF.R.S32.HI UR6, URZ, 0x1f, UR16 ;  /* 0x0000001fff067899 */ /* 0x004fe20008011410 */
[----:B0-----:R-:W0:Y:S01]  /*0a60*/  I2F.U32.RP R8, R20 ;  /* 0x0000001400087306 */ /* 0x001e220000209000 */
[----:B------:R-:W-:Y:S01]  /*0a70*/  IMAD.IADD R4, R14, 0x1, R20 ;  /* 0x000000010e047824 */ /* 0x000fe200078e0214 */
[----:B------:R-:W-:Y:S01]  /*0a80*/  ISETP.NE.U32.AND P2, PT, R20, RZ, PT ;  /* 0x000000ff1400720c */ /* 0x000fe20003f45070 */
[----:B------:R-:W-:-:S03]  /*0a90*/  IMAD R11, R7, UR16, RZ ;  /* 0x00000010070b7c24 */ /* 0x000fc6000f8e02ff */
[----:B------:R-:W-:Y:S01]  /*0aa0*/  ISETP.GE.U32.AND P0, PT, R4, UR8, PT ;  /* 0x0000000804007c0c */ /* 0x000fe2000bf06070 */
[----:B------:R-:W-:Y:S01]  /*0ab0*/  IMAD R13, R6, UR6, R11 ;  /* 0x00000006060d7c24 */ /* 0x000fe2000f8e020b */
[----:B------:R-:W-:Y:S01]  /*0ac0*/  VIMNMX.U32 R5, PT, PT, R4, UR8, !PT ;  /* 0x0000000804057c48 */ /* 0x000fe2000ffe0000 */
[----:B------:R-:W-:Y:S01]  /*0ad0*/  USHF.R.S32.HI UR6, URZ, 0x1f, UR17 ;  /* 0x0000001fff067899 */ /* 0x000fe20008011411 */
[----:B------:R-:W-:-:S04]  /*0ae0*/  SEL R17, RZ, 0x1, P0 ;  /* 0x00000001ff117807 */ /* 0x000fc80000000000 */
[----:B------:R-:W-:Y:S01]  /*0af0*/  IADD3 R5, PT, PT, R5, -R4, -R17 ;  /* 0x8000000405057210 */ /* 0x000fe20007ffe811 */
[----:B0-----:R-:W0:Y:S02]  /*0b00*/  MUFU.RCP R8, R8 ;  /* 0x0000000800087308 */ /* 0x001e240000001000 */
[----:B0-----:R-:W-:-:S06]  /*0b10*/  VIADD R2, R8, 0xffffffe ;  /* 0x0ffffffe08027836 */ /* 0x001fcc0000000000 */
[----:B------:R0:W1:Y:S02]  /*0b20*/  F2I.FTZ.U32.TRUNC.NTZ R3, R2 ;  /* 0x0000000200037305 */ /* 0x000064000021f000 */
[----:B0-----:R-:W-:Y:S01]  /*0b30*/  HFMA2 R2, -RZ, RZ, 0, 0 ;  /* 0x00000000ff027431 */ /* 0x001fe200000001ff */
[----:B-1----:R-:W-:-:S05]  /*0b40*/  IADD3 R9, PT, PT, RZ, -R3, RZ ;  /* 0x80000003ff097210 */ /* 0x002fca0007ffe0ff */
[----:B------:R-:W-:-:S04]  /*0b50*/  IMAD R9, R9, R20, RZ ;  /* 0x0000001409097224 */ /* 0x000fc800078e02ff */
[----:B------:R-:W-:-:S04]  /*0b60*/  IMAD.HI.U32 R8, R3, R9, R2 ;  /* 0x0000000903087227 */ /* 0x000fc800078e0002 */
[----:B------:R-:W-:Y:S02]  /*0b70*/  IMAD.U32 R9, RZ, RZ, UR7 ;  /* 0x00000007ff097e24 */ /* 0x000fe4000f8e00ff */
[----:B------:R-:W-:-:S04]  /*0b80*/  IMAD.HI.U32 R10, R8, R5, RZ ;  /* 0x00000005080a7227 */ /* 0x000fc800078e00ff */
[----:B------:R-:W-:Y:S02]  /*0b90*/  IMAD.MOV R2, RZ, RZ, -R10 ;  /* 0x000000ffff027224 */ /* 0x000fe400078e0a0a */
[----:B------:R-:W-:Y:S02]  /*0ba0*/  IMAD.U32 R8, RZ, RZ, UR15 ;  /* 0x0000000fff087e24 */ /* 0x000fe4000f8e00ff */
[----:B------:R-:W-:Y:S02]  /*0bb0*/  IMAD R5, R20, R2, R5 ;  /* 0x0000000214057224 */ /* 0x000fe400078e0205 */
[----:B---3--:R-:W-:-:S03]  /*0bc0*/  IMAD.WIDE.U32 R2, R0, UR10, RZ ;  /* 0x0000000a00027c25 */ /* 0x008fc6000f8e00ff */
[----:B------:R-:W-:Y:S01]  /*0bd0*/  ISETP.GE.U32.AND P0, PT, R5, R20, PT ;  /* 0x000000140500720c */ /* 0x000fe20003f06070 */
[----:B------:R-:W-:-:S04]  /*0be0*/  IMAD.WIDE.U32 R8, R6, UR16, R8 ;  /* 0x0000001006087c25 */ /* 0x000fc8000f8e0008 */
[----:B------:R-:W-:Y:S01]  /*0bf0*/  IMAD R11, R0, UR11, R3 ;  /* 0x0000000b000b7c24 */ /* 0x000fe2000f8e0203 */
[----:B------:R-:W-:Y:S01]  /*0c00*/  IADD3 R3, PT, PT, R9, R13, RZ ;  /* 0x0000000d09037210 */ /* 0x000fe20007ffe0ff */
[----:B------:R-:W-:Y:S02]  /*0c10*/  IMAD.SHL.U32 R12, R2, 0x2, RZ ;  /* 0x00000002020c7824 */ /* 0x000fe400078e00ff */
[----:B------:R-:W-:Y:S01]  /*0c20*/  IMAD R9, R16, UR17, RZ ;  /* 0x0000001110097c24 */ /* 0x000fe2000f8e02ff */
[----:B------:R-:W-:Y:S02]  /*0c30*/  SHF.L.U64.HI R13, R2, 0x1, R11 ;  /* 0x00000001020d7819 */ /* 0x000fe4000001020b */
[----:B------:R-:W-:Y:S01]  /*0c40*/  MOV R2, R8 ;  /* 0x0000000800027202 */ /* 0x000fe20000000f00 */
[----:B------:R-:W-:Y:S01]  /*0c50*/  IMAD R11, R18, UR6, R9 ;  /* 0x00000006120b7c24 */ /* 0x000fe2000f8e0209 */
[-C--:B------:R-:W-:Y:S02]  /*0c60*/  @P0 IADD3 R5, PT, PT, R5, -R20.reuse, RZ ;  /* 0x8000001405050210 */ /* 0x080fe40007ffe0ff */
[----:B------:R-:W-:Y:S01]  /*0c70*/  @P0 IADD3 R10, PT, PT, R10, 0x1, RZ ;  /* 0x000000010a0a0810 */ /* 0x000fe20007ffe0ff */
[----:B------:R-:W-:Y:S01]  /*0c80*/  IMAD.WIDE.U32 R2, R18, UR17, R2 ;  /* 0x0000001112027c25 */ /* 0x000fe2000f8e0002 */
[----:B------:R-:W-:-:S02]  /*0c90*/  ISETP.GE.U32.AND P1, PT, R5, R20, PT ;  /* 0x000000140500720c */ /* 0x000fc40003f26070 */
[----:B------:R-:W0:Y:S01]  /*0ca0*/  LDC.64 R4, c[0x0][0x390] ;  /* 0x0000e400ff047b82 */ /* 0x000e220000000a00 */
[----:B------:R-:W-:-:S10]  /*0cb0*/  IMAD.IADD R11, R3, 0x1, R11 ;  /* 0x00000001030b7824 */ /* 0x000fd400078e020b */
[----:B------:R-:W-:Y:S02]  /*0cc0*/  @P1 IADD3 R10, PT, PT, R10, 0x1, RZ ;  /* 0x000000010a0a1810 */ /* 0x000fe40007ffe0ff */
[----:B------:R-:W-:-:S05]  /*0cd0*/  @!P2 LOP3.LUT R10, RZ, R20, RZ, 0x33, !PT ;  /* 0x00000014ff0aa212 */ /* 0x000fca00078e33ff */
[----:B------:R-:W-:-:S05]  /*0ce0*/  IMAD.IADD R17, R17, 0x1, R10 ;  /* 0x0000000111117824 */ /* 0x000fca00078e020a */
[----:B------:R-:W-:Y:S02]  /*0cf0*/  LOP3.LUT R10, R17, 0x3, RZ, 0xc0, !PT ;  /* 0x00000003110a7812 */ /* 0x000fe400078ec0ff */
[----:B0-----:R-:W-:Y:S02]  /*0d00*/  IADD3 R8, P1, PT, R12, R4, RZ ;  /* 0x000000040c087210 */ /* 0x001fe40007f3e0ff */
[----:B------:R-:W-:-:S03]  /*0d10*/  ISETP.NE.AND P0, PT, R10, 0x3, PT ;  /* 0x000000030a00780c */ /* 0x000fc60003f05270 */
[----:B------:R-:W-:-:S10]  /*0d20*/  IMAD.X R9, R13, 0x1, R5, P1 ;  /* 0x000000010d097824 */ /* 0x000fd400008e0605 */
[----:B------:R-:W-:Y:S05]  /*0d30*/  @!P0 BRA `(.L_x_436) ;  /* 0x00000004002c8947 */ /* 0x000fea0003800000 */
[----:B------:R-:W0:Y:S01]  /*0d40*/  LDCU.64 UR6, c[0x0][0x3d8] ;  /* 0x00007b00ff0677ac */ /* 0x000e220008000a00 */
[----:B------:R-:W-:Y:S01]  /*0d50*/  IMAD.U32 R15, RZ, RZ, UR8 ;  /* 0x00000008ff0f7e24 */ /* 0x000fe2000f8e00ff */
[C---:B------:R-:W-:Y:S01]  /*0d60*/  SHF.L.U64.HI R11, R2.reuse, 0x2, R11 ;  /* 0x00000002020b7819 */ /* 0x040fe2000001020b */
[----:B------:R-:W-:Y:S01]  /*0d70*/  IMAD.U32 R3, RZ, RZ, UR9 ;  /* 0x00000009ff037e24 */ /* 0x000fe2000f8e00ff */
[----:B------:R-:W1:Y:S01]  /*0d80*/  LDCU.64 UR10, c[0x0][0x3a0] ;  /* 0x00007400ff0a77ac */ /* 0x000e620008000a00 */
[----:B------:R-:W-:Y:S01]  /*0d90*/  IMAD.WIDE R12, R15, 0x2, R12 ;  /* 0x000000020f0c7825 */ /* 0x000fe200078e020c */
[----:B------:R-:W-:Y:S01]  /*0da0*/  SHF.L.U32 R10, R2, 0x2, RZ ;  /* 0x00000002020a7819 */ /* 0x000fe200000006ff */
[----:B------:R-:W-:Y:S01]  /*0db0*/  BSSY.RECONVERGENT B2, `(.L_x_437) ;  /* 0x0000042000027945 */ /* 0x000fe20003800200 */
[----:B------:R-:W-:Y:S01]  /*0dc0*/  MOV R2, UR14 ;  /* 0x0000000e00027c02 */ /* 0x000fe20008000f00 */
[----:B------:R-:W-:Y:S01]  /*0dd0*/  IMAD.WIDE.U32 R30, R14, 0x2, RZ ;  /* 0x000000020e1e7825 */ /* 0x000fe200078e00ff */
[----:B------:R-:W-:-:S02]  /*0de0*/  MOV R19, UR8 ;  /* 0x0000000800137c02 */ /* 0x000fc40008000f00 */
[----:B------:R-:W-:Y:S01]  /*0df0*/  IADD3 R27, P1, PT, R12, R4, RZ ;  /* 0x000000040c1b7210 */ /* 0x000fe20007f3e0ff */
[----:B------:R-:W-:Y:S02]  /*0e00*/  VIADD R4, R17, 0x1 ;  /* 0x0000000111047836 */ /* 0x000fe40000000000 */
[----:B------:R-:W-:Y:S01]  /*0e10*/  IMAD.WIDE.U32 R10, R14, 0x4, R10 ;  /* 0x000000040e0a7825 */ /* 0x000fe200078e000a */
[----:B------:R-:W-:Y:S02]  /*0e20*/  IADD3.X R21, PT, PT, R13, R5, RZ, P1, !PT ;  /* 0x000000050d157210 */ /* 0x000fe40000ffe4ff */
[----:B------:R-:W-:Y:S01]  /*0e30*/  LOP3.LUT R5, R4, 0x3, RZ, 0xc0, !PT ;  /* 0x0000000304057812 */ /* 0x000fe200078ec0ff */
[----:B------:R-:W-:Y:S01]  /*0e40*/  IMAD.WIDE.U32 R2, R19, 0x2, R2 ;  /* 0x0000000213027825 */ /* 0x000fe200078e0002 */
[----:B0-----:R-:W-:-:S03]  /*0e50*/  IADD3 R32, P0, PT, R10, UR6, RZ ;  /* 0x000000060a207c10 */ /* 0x001fc6000ff1e0ff */
[----:B------:R-:W-:Y:S01]  /*0e60*/  IMAD.MOV R10, RZ, RZ, -R5 ;  /* 0x000000ffff0a7224 */ /* 0x000fe200078e0a05 */
[----:B-1----:R-:W-:Y:S01]  /*0e70*/  IADD3 R26, P2, PT, R2, UR10, RZ ;  /* 0x0000000a021a7c10 */ /* 0x002fe2000ff5e0ff */
[----:B------:R-:W-:Y:S01]  /*0e80*/  IMAD R28, R5, R20, R14 ;  /* 0x00000014051c7224 */ /* 0x000fe200078e020e */
[----:B------:R-:W-:Y:S02]  /*0e90*/  IADD3.X R33, PT, PT, R11, UR7, RZ, P0, !PT ;  /* 0x000000070b217c10 */ /* 0x000fe400087fe4ff */
[----:B------:R-:W-:-:S09]  /*0ea0*/  IADD3.X R19, PT, PT, R3, UR11, RZ, P2, !PT ;  /* 0x0000000b03137c10 */ /* 0x000fd200097fe4ff */
.L_x_438:
[C---:B0-----:R-:W-:Y:S02]  /*0eb0*/  IADD3 R12, P1, PT, R30.reuse, R8, RZ ;  /* 0x000000081e0c7210 */ /* 0x041fe40007f3e0ff */
[C---:B------:R-:W-:Y:S02]  /*0ec0*/  IADD3 R4, P0, PT, R30.reuse, UR4, RZ ;  /* 0x000000041e047c10 */ /* 0x040fe4000ff1e0ff */
[C---:B------:R-:W-:Y:S02]  /*0ed0*/  IADD3.X R13, PT, PT, R31.reuse, R9, RZ, P1, !PT ;  /* 0x000000091f0d7210 */ /* 0x040fe40000ffe4ff */
[C---:B------:R-:W-:Y:S02]  /*0ee0*/  IADD3 R22, P1, PT, R30.reuse, R27, RZ ;  /* 0x0000001b1e167210 */ /* 0x040fe40007f3e0ff */
[----:B------:R-:W-:Y:S01]  /*0ef0*/  IADD3.X R5, PT, PT, R31, UR5, RZ, P0, !PT ;  /* 0x000000051f057c10 */ /* 0x000fe200087fe4ff */
[----:B------:R-:W2:Y:S01]  /*0f00*/  LDG.E.U16 R11, desc[UR12][R12.64] ;  /* 0x0000000c0c0b7981 */ /* 0x000ea2000c1e1500 */
[----:B------:R-:W-:-:S02]  /*0f10*/  IADD3 R2, P0, PT, R30, R26, RZ ;  /* 0x0000001a1e027210 */ /* 0x000fc40007f1e0ff */
[C---:B------:R-:W-:Y:S01]  /*0f20*/  IADD3.X R23, PT, PT, R31.reuse, R21, RZ, P1, !PT ;  /* 0x000000151f177210 */ /* 0x040fe20000ffe4ff */
[----:B------:R-:W3:Y:S02]  /*0f30*/  LDG.E.U16.CONSTANT R4, desc[UR12][R4.64] ;  /* 0x0000000c04047981 */ /* 0x000ee4000c1e9500 */
[----:B------:R-:W-:Y:S02]  /*0f40*/  IMAD.X R3, R31, 0x1, R19, P0 ;  /* 0x000000011f037824 */ /* 0x000fe400000e0613 */
[----:B------:R-:W4:Y:S04]  /*0f50*/  LDG.E.U16 R15, desc[UR12][R22.64] ;  /* 0x0000000c160f7981 */ /* 0x000f28000c1e1500 */
[----:B------:R-:W5:Y:S01]  /*0f60*/  LDG.E.U16.CONSTANT R2, desc[UR12][R2.64] ;  /* 0x0000000c02027981 */ /* 0x000f62000c1e9500 */
[----:B--2---:R-:W-:Y:S01]  /*0f70*/  SHF.L.U32 R11, R11, 0x10, RZ ;  /* 0x000000100b0b7819 */ /* 0x004fe200000006ff */
[----:B---3--:R-:W-:Y:S01]  /*0f80*/  IMAD.U32 R24, R4, 0x10000, RZ ;  /* 0x0001000004187824 */ /* 0x008fe200078e00ff */
[----:B----4-:R-:W-:-:S03]  /*0f90*/  SHF.L.U32 R15, R15, 0x10, RZ ;  /* 0x000000100f0f7819 */ /* 0x010fc600000006ff */
[C---:B------:R-:W-:Y:S01]  /*0fa0*/  FMUL.FTZ R25, R11.reuse, R24 ;  /* 0x000000180b197220 */ /* 0x040fe20000410000 */
        /* <DEDUP_REMOVED lines=13> */
[----:B------:R-:W-:-:S04]  /*1080*/  FADD.FTZ R11, R5, -R2 ;  /* 0x80000002050b7221 */ /* 0x000fc80000010000 */
[----:B------:R-:W-:Y:S02]  /*1090*/  F2FP.BF16.F32.PACK_AB R15, RZ, R15 ;  /* 0x0000000fff0f723e */ /* 0x000fe400000010ff */
[----:B------:R-:W-:Y:S02]  /*10a0*/  F2FP.BF16.F32.PACK_AB R11, RZ, R11 ;  /* 0x0000000bff0b723e */ /* 0x000fe400000010ff */
[----:B------:R-:W-:Y:S02]  /*10b0*/  PRMT R25, R15, 0x7610, R25 ;  /* 0x000076100f197816 */ /* 0x000fe40000000019 */
[----:B------:R-:W-:-:S03]  /*10c0*/  PRMT R24, R11, 0x7610, R24 ;  /* 0x000076100b187816 */ /* 0x000fc60000000018 */
[----:B------:R0:W-:Y:S04]  /*10d0*/  STL.U16 [R1+0x4], R25 ;  /* 0x0000041901007387 */ /* 0x0001e80000100400 */
[----:B------:R1:W-:Y:S04]  /*10e0*/  STL.U16 [R1], R24 ;  /* 0x0000001801007387 */ /* 0x0003e80000100400 */
[----:B------:R-:W2:Y:S01]  /*10f0*/  LDL.64 R2, [R1] ;  /* 0x0000000001027983 */ /* 0x000ea20000100a00 */
[----:B------:R-:W-:Y:S02]  /*1100*/  IMAD.U32 R5, RZ, RZ, UR8 ;  /* 0x00000008ff057e24 */ /* 0x000fe4000f8e00ff */
[----:B0-----:R-:W-:Y:S01]  /*1110*/  IMAD.MOV.U32 R25, RZ, RZ, R33 ;  /* 0x000000ffff197224 */ /* 0x001fe200078e0021 */
[----:B-1----:R-:W-:Y:S01]  /*1120*/  MOV R24, R32 ;  /* 0x0000002000187202 */ /* 0x002fe20000000f00 */
[----:B------:R0:W-:Y:S04]  /*1130*/  STG.E.U16 desc[UR12][R12.64], R11 ;  /* 0x0000000b0c007986 */ /* 0x0001e8000c10150c */
[----:B------:R-:W-:Y:S01]  /*1140*/  IMAD.WIDE R4, R5, 0x4, R24 ;  /* 0x0000000405047825 */ /* 0x000fe200078e0218 */
[----:B------:R0:W-:Y:S01]  /*1150*/  STG.E.U16 desc[UR12][R22.64], R15 ;  /* 0x0000000f16007986 */ /* 0x0001e2000c10150c */
[----:B------:R-:W-:-:S04]  /*1160*/  IADD3 R10, PT, PT, R10, 0x1, RZ ;  /* 0x000000010a0a7810 */ /* 0x000fc80007ffe0ff */
[----:B------:R-:W-:Y:S01]  /*1170*/  ISETP.NE.AND P0, PT, R10, RZ, PT ;  /* 0x000000ff0a00720c */ /* 0x000fe20003f05270 */
[----:B------:R-:W-:-:S04]  /*1180*/  IMAD.WIDE.U32 R32, R20, 0x4, R24 ;  /* 0x0000000414207825 */ /* 0x000fc800078e0018 */
[----:B------:R-:W-:Y:S01]  /*1190*/  IMAD.WIDE.U32 R30, R20, 0x2, R30 ;  /* 0x00000002141e7825 */ /* 0x000fe200078e001e */
[----:B--2---:R0:W-:Y:S04]  /*11a0*/  STG.E desc[UR12][R24.64], R2 ;  /* 0x0000000218007986 */ /* 0x0041e8000c10190c */
[----:B------:R0:W-:Y:S03]  /*11b0*/  STG.E desc[UR12][R4.64], R3 ;  /* 0x0000000304007986 */ /* 0x0001e6000c10190c */
[----:B------:R-:W-:Y:S05]  /*11c0*/  @P0 BRA `(.L_x_438) ;  /* 0xfffffffc00380947 */ /* 0x000fea000383ffff */
[----:B------:R-:W-:Y:S05]  /*11d0*/  BSYNC.RECONVERGENT B2 ;  /* 0x0000000000027941 */ /* 0x000fea0003800200 */
.L_x_437:
[----:B------:R-:W-:-:S07]  /*11e0*/  IMAD.MOV.U32 R21, RZ, RZ, R28 ;  /* 0x000000ffff157224 */ /* 0x000fce00078e001c */
.L_x_436:
[----:B------:R-:W-:Y:S05]  /*11f0*/  BSYNC.RECONVERGENT B1 ;  /* 0x0000000000017941 */ /* 0x000fea0003800200 */
.L_x_435:
[----:B------:R-:W-:-:S13]  /*1200*/  ISETP.GE.U32.AND P0, PT, R17, 0x3, PT ;  /* 0x000000031100780c */ /* 0x000fda0003f06070 */
[----:B------:R-:W-:Y:S05]  /*1210*/  @!P0 BRA `(.L_x_434) ;  /* 0x0000000c00308947 */ /* 0x000fea0003800000 */
[----:B------:R-:W1:Y:S01]  /*1220*/  LDCU UR11, c[0x0][0x3f0] ;  /* 0x00007e00ff0b77ac */ /* 0x000e620008000800 */
[----:B0-----:R-:W0:Y:S01]  /*1230*/  LDC.64 R10, c[0x0][0x3d8] ;  /* 0x0000f600ff0a7b82 */ /* 0x001e220000000a00 */
[C---:B------:R-:W-:Y:S01]  /*1240*/  SHF.L.U32 R22, R20.reuse, 0x1, RZ ;  /* 0x0000000114167819 */ /* 0x040fe200000006ff */
[----:B------:R-:W-:Y:S01]  /*1250*/  IMAD R15, R20, 0x3, R21 ;  /* 0x00000003140f7824 */ /* 0x000fe200078e0215 */
[----:B------:R-:W2:Y:S01]  /*1260*/  LDCU.64 UR6, c[0x0][0x3e8] ;  /* 0x00007d00ff0677ac */ /* 0x000ea20008000a00 */
[C---:B------:R-:W-:Y:S01]  /*1270*/  IMAD.IADD R23, R21.reuse, 0x1, R20 ;  /* 0x0000000115177824 */ /* 0x040fe200078e0214 */
[C---:B------:R-:W-:Y:S01]  /*1280*/  IADD3 R19, PT, PT, R21.reuse, UR8, RZ ;  /* 0x0000000815137c10 */ /* 0x040fe2000fffe0ff */
[----:B------:R-:W-:Y:S01]  /*1290*/  IMAD.IADD R17, R21, 0x1, R22 ;  /* 0x0000000115117824 */ /* 0x000fe200078e0216 */
[----:B-1----:R-:W-:Y:S02]  /*12a0*/  USHF.R.S32.HI UR15, URZ, 0x1f, UR11 ;  /* 0x0000001fff0f7899 */ /* 0x002fe4000801140b */
[----:B------:R-:W-:Y:S01]  /*12b0*/  MOV R2, UR11 ;  /* 0x0000000b00027c02 */ /* 0x000fe20008000f00 */
[----:B--2---:R-:W-:-:S02]  /*12c0*/  USHF.R.S32.HI UR10, URZ, 0x1f, UR6 ;  /* 0x0000001fff0a7899 */ /* 0x004fc40008011406 */
[----:B------:R-:W-:Y:S02]  /*12d0*/  IMAD R5, R7, UR6, RZ ;  /* 0x0000000607057c24 */ /* 0x000fe4000f8e02ff */
[----:B------:R-:W-:Y:S02]  /*12e0*/  IMAD.U32 R3, RZ, RZ, UR15 ;  /* 0x0000000fff037e24 */ /* 0x000fe4000f8e00ff */
[----:B------:R-:W-:Y:S02]  /*12f0*/  IMAD R13, R16, UR7, RZ ;  /* 0x00000007100d7c24 */ /* 0x000fe4000f8e02ff */
[C---:B------:R-:W-:Y:S02]  /*1300*/  IMAD R5, R6.reuse, UR10, R5 ;  /* 0x0000000a06057c24 */ /* 0x040fe4000f8e0205 */
[----:B------:R-:W-:Y:S01]  /*1310*/  IMAD.WIDE.U32 R2, R6, UR6, R2 ;  /* 0x0000000606027c25 */ /* 0x000fe2000f8e0002 */
[----:B------:R-:W-:-:S04]  /*1320*/  USHF.R.S32.HI UR6, URZ, 0x1f, UR7 ;  /* 0x0000001fff067899 */ /* 0x000fc80008011407 */
[----:B------:R-:W-:Y:S02]  /*1330*/  IADD3 R3, PT, PT, R3, R5, RZ ;  /* 0x0000000503037210 */ /* 0x000fe40007ffe0ff */
[C---:B------:R-:W-:Y:S02]  /*1340*/  IMAD R13, R18.reuse, UR6, R13 ;  /* 0x00000006120d7c24 */ /* 0x040fe4000f8e020d */
[----:B------:R-:W-:-:S04]  /*1350*/  IMAD.WIDE.U32 R2, R18, UR7, R2 ;  /* 0x0000000712027c25 */ /* 0x000fc8000f8e0002 */
[----:B------:R-:W-:Y:S01]  /*1360*/  IMAD.IADD R13, R3, 0x1, R13 ;  /* 0x00000001030d7824 */ /* 0x000fe200078e020d */
[----:B0-----:R-:W-:-:S04]  /*1370*/  LEA R10, P0, R2, R10, 0x2 ;  /* 0x0000000a020a7211 */ /* 0x001fc800078010ff */
[----:B------:R-:W-:-:S09]  /*1380*/  LEA.HI.X R11, R2, R11, R13, 0x2, P0 ;  /* 0x0000000b020b7211 */ /* 0x000fd200000f140d */
.L_x_439:
[----:B-1----:R-:W-:Y:S02]  /*1390*/  HFMA2 R4, -RZ, RZ, 0, 1.1920928955078125e-07 ;  /* 0x00000002ff047431 */ /* 0x002fe400000001ff */
        /* <DEDUP_REMOVED lines=9> */
[----:B--2---:R-:W-:Y:S02]  /*1430*/  SHF.L.U32 R12, R12, 0x10, RZ ;  /* 0x000000100c0c7819 */ /* 0x004fe400000006ff */
[----:B---3--:R-:W-:Y:S01]  /*1440*/  SHF.L.U32 R24, R24, 0x10, RZ ;  /* 0x0000001018187819 */ /* 0x008fe200000006ff */
[----:B----4-:R-:W-:Y:S02]  /*1450*/  IMAD.U32 R27, R13, 0x10000, RZ ;  /* 0x000100000d1b7824 */ /* 0x010fe400078e00ff */
[----:B-----5:R-:W-:Y:S02]  /*1460*/  IMAD.U32 R25, R2, 0x10000, RZ ;  /* 0x0001000002197824 */ /* 0x020fe400078e00ff */
[----:B------:R-:W-:Y:S02]  /*1470*/  FMUL.FTZ R13, R12, R27 ;  /* 0x0000001b0c0d7220 */ /* 0x000fe40000410000 */
[-C--:B------:R-:W-:Y:S01]  /*1480*/  FMUL.FTZ R5, R24, R25.reuse ;  /* 0x0000001918057220 */ /* 0x080fe20000410000 */
[----:B------:R-:W-:Y:S01]  /*1490*/  FMUL.FTZ R4, R27, R24 ;  /* 0x000000181b047220 */ /* 0x000fe20000410000 */
[----:B------:R-:W-:-:S02]  /*14a0*/  FMUL.FTZ R12, R12, R25 ;  /* 0x000000190c0c7220 */ /* 0x000fc40000410000 */
        /* <DEDUP_REMOVED lines=10> */
[----:B------:R-:W-:-:S03]  /*1550*/  FADD.FTZ R13, R24, R13 ;  /* 0x0000000d180d7221 */ /* 0x000fc60000010000 */
[----:B------:R-:W-:Y:S02]  /*1560*/  PRMT R5, R27, 0x7610, R5 ;  /* 0x000076101b057816 */ /* 0x000fe40000000005 */
[----:B------:R-:W-:-:S03]  /*1570*/  F2FP.BF16.F32.PACK_AB R13, RZ, R13 ;  /* 0x0000000dff0d723e */ /* 0x000fc600000010ff */
[----:B------:R0:W-:Y:S04]  /*1580*/  STL.U16 [R1], R5 ;  /* 0x0000000501007387 */ /* 0x0001e80000100400 */
[----:B------:R1:W-:Y:S04]  /*1590*/  STL.U16 [R1+0x4], R13 ;  /* 0x0000040d01007387 */ /* 0x0003e80000100400 */
[----:B------:R-:W2:Y:S01]  /*15a0*/  LDL.64 R2, [R1] ;  /* 0x0000000001027983 */ /* 0x000ea20000100a00 */
[----:B------:R-:W-:Y:S02]  /*15b0*/  MOV R4, 0x2 ;  /* 0x0000000200047802 */ /* 0x000fe40000000f00 */
[----:B------:R-:W-:Y:S01]  /*15c0*/  PRMT R29, R13, 0x7610, R29 ;  /* 0x000076100d1d7816 */ /* 0x000fe2000000001d */
[----:B------:R-:W-:-:S02]  /*15d0*/  IMAD.U32 R25, RZ, RZ, UR8 ;  /* 0x00000008ff197e24 */ /* 0x000fc4000f8e00ff */
[----:B0-----:R-:W-:Y:S01]  /*15e0*/  IMAD.WIDE.U32 R4, R23, R4, UR4 ;  /* 0x0000000417047e25 */ /* 0x001fe2000f8e0004 */
[----:B------:R0:W-:Y:S01]  /*15f0*/  STG.E.U16 desc[UR12][R34.64], R27 ;  /* 0x0000001b22007986 */ /* 0x0001e2000c10150c */
[----:B------:R-:W-:Y:S02]  /*1600*/  IADD3 R30, P0, PT, R22, R32, RZ ;  /* 0x00000020161e7210 */ /* 0x000fe40007f1e0ff */
[--C-:B------:R-:W-:Y:S01]  /*1610*/  IMAD.WIDE.U32 R36, R21, 0x4, R10.reuse ;  /* 0x0000000415247825 */ /* 0x100fe200078e000a */
[----:B------:R3:W-:Y:S03]  /*1620*/  STG.E.U16 desc[UR12][R32.64], R29 ;  /* 0x0000001d20007986 */ /* 0x0007e6000c10150c */
[----:B-1----:R-:W-:Y:S01]  /*1630*/  IMAD.WIDE R12, R19, 0x4, R10 ;  /* 0x00000004130c7825 */ /* 0x002fe200078e020a */
[----:B------:R-:W-:Y:S01]  /*1640*/  IADD3.X R31, PT, PT, RZ, R33, RZ, P0, !PT ;  /* 0x00000021ff1f7210 */ /* 0x000fe200007fe4ff */
[----:B------:R-:W4:Y:S02]  /*1650*/  LDG.E.U16.CONSTANT R24, desc[UR12][R4.64] ;  /* 0x0000000c04187981 */ /* 0x000f24000c1e9500 */
[----:B0-----:R-:W-:-:S04]  /*1660*/  IMAD.WIDE.U32 R34, R25, 0x2, R4 ;  /* 0x0000000219227825 */ /* 0x001fc800078e0004 */
[----:B---3--:R-:W-:Y:S02]  /*1670*/  IMAD.WIDE.U32 R28, R23, 0x2, R8 ;  /* 0x00000002171c7825 */ /* 0x008fe400078e0008 */
[----:B------:R-:W3:Y:S04]  /*1680*/  LDG.E.U16.CONSTANT R34, desc[UR12][R34.64] ;  /* 0x0000000c22227981 */ /* 0x000ee8000c1e9500 */
[----:B--2---:R-:W-:Y:S04]  /*1690*/  STG.E desc[UR12][R36.64], R2 ;  /* 0x0000000224007986 */ /* 0x004fe8000c10190c */
[----:B------:R3:W-:Y:S04]  /*16a0*/  STG.E desc[UR12][R12.64], R3 ;  /* 0x000000030c007986 */ /* 0x0007e8000c10190c */
[----:B------:R-:W2:Y:S04]  /*16b0*/  LDG.E.U16 R26, desc[UR12][R28.64] ;  /* 0x0000000c1c1a7981 */ /* 0x000ea8000c1e1500 */
[----:B------:R-:W5:Y:S01]  /*16c0*/  LDG.E.U16 R25, desc[UR12][R30.64] ;  /* 0x0000000c1e197981 */ /* 0x000f62000c1e1500 */
[----:B----4-:R-:W-:-:S02]  /*16d0*/  IMAD.U32 R24, R24, 0x10000, RZ ;  /* 0x0001000018187824 */ /* 0x010fc400078e00ff */
[----:B---3--:R-:W-:Y:S01]  /*16e0*/  IMAD.U32 R3, R34, 0x10000, RZ ;  /* 0x0001000022037824 */ /* 0x008fe200078e00ff */
[----:B--2---:R-:W-:Y:S02]  /*16f0*/  SHF.L.U32 R26, R26, 0x10, RZ ;  /* 0x000000101a1a7819 */ /* 0x004fe400000006ff */
[----:B-----5:R-:W-:-:S03]  /*1700*/  SHF.L.U32 R25, R25, 0x10, RZ ;  /* 0x0000001019197819 */ /* 0x020fc600000006ff */
[C---:B------:R-:W-:Y:S01]  /*1710*/  FMUL.FTZ R27, R26.reuse, R24 ;  /* 0x000000181a1b7220 */ /* 0x040fe20000410000 */
[-C--:B------:R-:W-:Y:S01]  /*1720*/  FMUL.FTZ R26, R26, R3.reuse ;  /* 0x000000031a1a7220 */ /* 0x080fe20000410000 */
[----:B------:R-:W-:Y:S01]  /*1730*/  FMUL.FTZ R3, R25, R3 ;  /* 0x0000000319037220 */ /* 0x000fe20000410000 */
[----:B------:R-:W-:Y:S02]  /*1740*/  FMUL.FTZ R24, R24, R25 ;  /* 0x0000001918187220 */ /* 0x000fe40000410000 */
[----:B------:R-:W0:Y:S08]  /*1750*/  F2F.BF16.F32 R4, R26 ;  /* 0x0000001a00047304 */ /* 0x000e300000202000 */
[----:B------:R-:W1:Y:S08]  /*1760*/  F2F.BF16.F32 R5, R24 ;  /* 0x0000001800057304 */ /* 0x000e700000202000 */
[----:B------:R1:W2:Y:S08]  /*1770*/  F2F.BF16.F32 R2, R27 ;  /* 0x0000001b00027304 */ /* 0x0002b00000202000 */
[----:B------:R-:W3:Y:S01]  /*1780*/  F2F.BF16.F32 R3, R3 ;  /* 0x0000000300037304 */ /* 0x000ee20000202000 */
[----:B0-----:R-:W-:-:S02]  /*1790*/  SHF.L.U32 R4, R4, 0x10, RZ ;  /* 0x0000001004047819 */ /* 0x001fc400000006ff */
[----:B-1----:R-:W-:Y:S01]  /*17a0*/  SHF.L.U32 R27, R5, 0x10, RZ ;  /* 0x00000010051b7819 */ /* 0x002fe200000006ff */
[----:B--2---:R-:W-:-:S04]  /*17b0*/  IMAD.U32 R2, R2, 0x10000, RZ ;  /* 0x0001000002027824 */ /* 0x004fc800078e00ff */
[----:B------:R-:W-:Y:S01]  /*17c0*/  FADD.FTZ R4, R27, R4 ;  /* 0x000000041b047221 */ /* 0x000fe20000010000 */
[----:B---3--:R-:W-:-:S04]  /*17d0*/  IMAD.U32 R25, R3, 0x10000, RZ ;  /* 0x0001000003197824 */ /* 0x008fc800078e00ff */
[----:B------:R-:W-:Y:S01]  /*17e0*/  FADD.FTZ R5, R2, -R25 ;  /* 0x8000001902057221 */ /* 0x000fe20000010000 */
[----:B------:R-:W-:-:S04]  /*17f0*/  F2FP.BF16.F32.PACK_AB R4, RZ, R4 ;  /* 0x00000004ff04723e */ /* 0x000fc800000010ff */
[----:B------:R-:W-:Y:S02]  /*1800*/  F2FP.BF16.F32.PACK_AB R5, RZ, R5 ;  /* 0x00000005ff05723e */ /* 0x000fe400000010ff */
[----:B------:R-:W-:Y:S02]  /*1810*/  PRMT R26, R4, 0x7610, R26 ;  /* 0x00007610041a7816 */ /* 0x000fe4000000001a */
[----:B------:R-:W-:-:S03]  /*1820*/  PRMT R25, R5, 0x7610, R25 ;  /* 0x0000761005197816 */ /* 0x000fc60000000019 */
[----:B------:R-:W-:Y:S04]  /*1830*/  STL.U16 [R1+0x4], R26 ;  /* 0x0000041a01007387 */ /* 0x000fe80000100400 */
[----:B------:R0:W-:Y:S04]  /*1840*/  STL.U16 [R1], R25 ;  /* 0x0000001901007387 */ /* 0x0001e80000100400 */
[----:B------:R-:W2:Y:S01]  /*1850*/  LDL.64 R2, [R1] ;  /* 0x0000000001027983 */ /* 0x000ea20000100a00 */
[----:B------:R-:W-:Y:S01]  /*1860*/  PRMT R27, R4, 0x7610, R27 ;  /* 0x00007610041b7816 */ /* 0x000fe2000000001b */
[----:B------:R-:W-:-:S02]  /*1870*/  HFMA2 R4, -RZ, RZ, 0, 1.1920928955078125e-07 ;  /* 0x00000002ff047431 */ /* 0x000fc400000001ff */
[----:B------:R-:W-:Y:S01]  /*1880*/  IMAD.SHL.U32 R24, R20, 0x4, RZ ;  /* 0x0000000414187824 */ /* 0x000fe200078e00ff */
[----:B------:R1:W-:Y:S04]  /*1890*/  STG.E.U16 desc[UR12][R28.64], R5 ;  /* 0x000000051c007986 */ /* 0x0003e8000c10150c */
[----:B------:R-:W-:Y:S02]  /*18a0*/  IADD3 R12, P0, PT, R12, R24, RZ ;  /* 0x000000180c0c7210 */ /* 0x000fe40007f1e0ff */
[----:B0-----:R-:W-:-:S03]  /*18b0*/  MOV R25, UR8 ;  /* 0x0000000800197c02 */ /* 0x001fc60008000f00 */
[----:B------:R-:W-:Y:S02]  /*18c0*/  IMAD.X R13, RZ, RZ, R13, P0 ;  /* 0x000000ffff0d7224 */ /* 0x000fe400000e060d */
[----:B-1----:R-:W-:Y:S01]  /*18d0*/  IMAD.WIDE.U32 R4, R17, R4, UR4 ;  /* 0x0000000411047e25 */ /* 0x002fe2000f8e0004 */
[----:B------:R-:W-:Y:S01]  /*18e0*/  IADD3 R32, P0, PT, R22, R30, RZ ;  /* 0x0000001e16207210 */ /* 0x000fe20007f1e0ff */
[----:B------:R0:W-:Y:S02]  /*18f0*/  STG.E.U16 desc[UR12][R30.64], R27 ;  /* 0x0000001b1e007986 */ /* 0x0001e4000c10150c */
[----:B------:R-:W-:Y:S02]  /*1900*/  IMAD.WIDE.U32 R36, R23, 0x4, R10 ;  /* 0x0000000417247825 */ /* 0x000fe400078e000a */
[----:B------:R-:W3:Y:S02]  /*1910*/  LDG.E.U16.CONSTANT R28, desc[UR12][R4.64] ;  /* 0x0000000c041c7981 */ /* 0x000ee4000c1e9500 */
[----:B------:R-:W-:-:S04]  /*1920*/  IMAD.WIDE.U32 R34, R25, 0x2, R4 ;  /* 0x0000000219227825 */ /* 0x000fc800078e0004 */
[----:B------:R-:W-:Y:S02]  /*1930*/  IMAD.X R33, RZ, RZ, R31, P0 ;  /* 0x000000ffff217224 */ /* 0x000fe400000e061f */
[----:B0-----:R-:W-:Y:S01]  /*1940*/  IMAD.WIDE.U32 R26, R17, 0x2, R8 ;  /* 0x00000002111a7825 */ /* 0x001fe200078e0008 */
[----:B------:R-:W4:Y:S04]  /*1950*/  LDG.E.U16.CONSTANT R34, desc[UR12][R34.64] ;  /* 0x0000000c22227981 */ /* 0x000f28000c1e9500 */
[----:B--2---:R0:W-:Y:S04]  /*1960*/  STG.E desc[UR12][R36.64], R2 ;  /* 0x0000000224007986 */ /* 0x0041e8000c10190c */
[----:B------:R1:W-:Y:S04]  /*1970*/  STG.E desc[UR12][R12.64], R3 ;  /* 0x000000030c007986 */ /* 0x0003e8000c10190c */
[----:B------:R-:W2:Y:S04]  /*1980*/  LDG.E.U16 R29, desc[UR12][R26.64] ;  /* 0x0000000c1a1d7981 */ /* 0x000ea8000c1e1500 */
[----:B0-----:R-:W1:Y:S01]  /*1990*/  LDG.E.U16 R2, desc[UR12][R32.64] ;  /* 0x0000000c20027981 */ /* 0x001e62000c1e1500 */
[----:B---3--:R-:W-:-:S02]  /*19a0*/  SHF.L.U32 R28, R28, 0x10, RZ ;  /* 0x000000101c1c7819 */ /* 0x008fc400000006ff */
[----:B----4-:R-:W-:Y:S01]  /*19b0*/  SHF.L.U32 R30, R34, 0x10, RZ ;  /* 0x00000010221e7819 */ /* 0x010fe200000006ff */
[----:B--2---:R-:W-:Y:S02]  /*19c0*/  IMAD.U32 R29, R29, 0x10000, RZ ;  /* 0x000100001d1d7824 */ /* 0x004fe400078e00ff */
[----:B-1----:R-:W-:Y:S02]  /*19d0*/  IMAD.U32 R3, R2, 0x10000, RZ ;  /* 0x0001000002037824 */ /* 0x002fe400078e00ff */
[----:B------:R-:W-:Y:S02]  /*19e0*/  FMUL.FTZ R25, R29, R28 ;  /* 0x0000001c1d197220 */ /* 0x000fe40000410000 */
[-C--:B------:R-:W-:Y:S01]  /*19f0*/  FMUL.FTZ R4, R3, R30.reuse ;  /* 0x0000001e03047220 */ /* 0x080fe20000410000 */
[----:B------:R-:W-:Y:S01]  /*1a00*/  FMUL.FTZ R29, R29, R30 ;  /* 0x0000001e1d1d7220 */ /* 0x000fe20000410000 */
[----:B------:R-:W-:Y:S02]  /*1a10*/  FMUL.FTZ R31, R28, R3 ;  /* 0x000000031c1f7220 */ /* 0x000fe40000410000 */
        /* <DEDUP_REMOVED lines=10> */
[----:B------:R-:W-:-:S04]  /*1ac0*/  F2FP.BF16.F32.PACK_AB R30, RZ, R30 ;  /* 0x0000001eff1e723e */ /* 0x000fc800000010ff */
[----:B------:R-:W-:Y:S02]  /*1ad0*/  F2FP.BF16.F32.PACK_AB R3, RZ, R3 ;  /* 0x00000003ff03723e */ /* 0x000fe400000010ff */
[----:B------:R-:W-:Y:S02]  /*1ae0*/  PRMT R25, R30, 0x7610, R25 ;  /* 0x000076101e197816 */ /* 0x000fe40000000019 */
[----:B------:R-:W-:-:S03]  /*1af0*/  PRMT R29, R3, 0x7610, R29 ;  /* 0x00007610031d7816 */ /* 0x000fc6000000001d */
[----:B------:R0:W-:Y:S04]  /*1b00*/  STL.U16 [R1], R25 ;  /* 0x0000001901007387 */ /* 0x0001e80000100400 */
[----:B------:R1:W-:Y:S04]  /*1b10*/  STL.U16 [R1+0x4], R29 ;  /* 0x0000041d01007387 */ /* 0x0003e80000100400 */
[----:B------:R-:W2:Y:S01]  /*1b20*/  LDL.64 R4, [R1] ;  /* 0x0000000001047983 */ /* 0x000ea20000100a00 */
[----:B------:R-:W-:Y:S02]  /*1b30*/  MOV R28, 0x2 ;  /* 0x00000002001c7802 */ /* 0x000fe40000000f00 */
[----:B------:R-:W-:Y:S01]  /*1b40*/  IADD3 R2, P0, PT, R24, R12, RZ ;  /* 0x0000000c18027210 */ /* 0x000fe20007f1e0ff */
[----:B------:R3:W-:Y:S01]  /*1b50*/  STG.E.U16 desc[UR12][R26.64], R30 ;  /* 0x0000001e1a007986 */ /* 0x0007e2000c10150c */
[----:B0-----:R-:W-:Y:S01]  /*1b60*/  MOV R25, UR8 ;  /* 0x0000000800197c02 */ /* 0x001fe20008000f00 */
[----:B-1----:R-:W-:-:S02]  /*1b70*/  IMAD.WIDE.U32 R28, R15, R28, UR4 ;  /* 0x000000040f1c7e25 */ /* 0x002fc4000f8e001c */
[----:B------:R0:W-:Y:S02]  /*1b80*/  STG.E.U16 desc[UR12][R32.64], R3 ;  /* 0x0000000320007986 */ /* 0x0001e4000c10150c */
[----:B------:R-:W-:-:S04]  /*1b90*/  IMAD.WIDE.U32 R34, R17, 0x4, R10 ;  /* 0x0000000411227825 */ /* 0x000fc800078e000a */
[----:B------:R-:W-:Y:S01]  /*1ba0*/  IMAD.WIDE.U32 R36, R25, 0x2, R28 ;  /* 0x0000000219247825 */ /* 0x000fe200078e001c */
[----:B---3--:R-:W3:Y:S03]  /*1bb0*/  LDG.E.U16.CONSTANT R30, desc[UR12][R28.64] ;  /* 0x0000000c1c1e7981 */ /* 0x008ee6000c1e9500 */
[----:B0-----:R-:W-:Y:S01]  /*1bc0*/  IMAD.X R3, RZ, RZ, R13, P0 ;  /* 0x000000ffff037224 */ /* 0x001fe200000e060d */
[----:B------:R-:W-:Y:S01]  /*1bd0*/  IADD3 R26, P0, PT, R22, R32, RZ ;  /* 0x00000020161a7210 */ /* 0x000fe20007f1e0ff */
[----:B------:R-:W-:Y:S01]  /*1be0*/  IMAD.WIDE.U32 R12, R15, 0x2, R8 ;  /* 0x000000020f0c7825 */ /* 0x000fe200078e0008 */
[----:B------:R-:W4:Y:S03]  /*1bf0*/  LDG.E.U16.CONSTANT R36, desc[UR12][R36.64] ;  /* 0x0000000c24247981 */ /* 0x000f26000c1e9500 */
[----:B------:R-:W-:Y:S01]  /*1c00*/  IMAD.X R27, RZ, RZ, R33, P0 ;  /* 0x000000ffff1b7224 */ /* 0x000fe200000e0621 */
[----:B--2---:R0:W-:Y:S04]  /*1c10*/  STG.E desc[UR12][R34.64], R4 ;  /* 0x0000000422007986 */ /* 0x0041e8000c10190c */
[----:B------:R1:W-:Y:S04]  /*1c20*/  STG.E desc[UR12][R2.64], R5 ;  /* 0x0000000502007986 */ /* 0x0003e8000c10190c */
[----:B------:R-:W2:Y:S04]  /*1c30*/  LDG.E.U16 R31, desc[UR12][R12.64] ;  /* 0x0000000c0c1f7981 */ /* 0x000ea8000c1e1500 */
[----:B------:R-:W5:Y:S01]  /*1c40*/  LDG.E.U16 R25, desc[UR12][R26.64] ;  /* 0x0000000c1a197981 */ /* 0x000f62000c1e1500 */
[----:B---3--:R-:W-:-:S02]  /*1c50*/  SHF.L.U32 R30, R30, 0x10, RZ ;  /* 0x000000101e1e7819 */ /* 0x008fc400000006ff */
[----:B----4-:R-:W-:Y:S01]  /*1c60*/  SHF.L.U32 R32, R36, 0x10, RZ ;  /* 0x0000001024207819 */ /* 0x010fe200000006ff */
[----:B--2---:R-:W-:Y:S02]  /*1c70*/  IMAD.U32 R31, R31, 0x10000, RZ ;  /* 0x000100001f1f7824 */ /* 0x004fe400078e00ff */
[----:B-----5:R-:W-:Y:S02]  /*1c80*/  IMAD.U32 R25, R25, 0x10000, RZ ;  /* 0x0001000019197824 */ /* 0x020fe400078e00ff */
[C---:B0-----:R-:W-:Y:S01]  /*1c90*/  FMUL.FTZ R4, R31.reuse, R30 ;  /* 0x0000001e1f047220 */ /* 0x041fe20000410000 */
[-C--:B------:R-:W-:Y:S01]  /*1ca0*/  FMUL.FTZ R31, R31, R32.reuse ;  /* 0x000000201f1f7220 */ /* 0x080fe20000410000 */
[----:B------:R-:W-:Y:S01]  /*1cb0*/  FMUL.FTZ R32, R25, R32 ;  /* 0x0000002019207220 */ /* 0x000fe20000410000 */
[----:B------:R-:W-:Y:S02]  /*1cc0*/  FMUL.FTZ R30, R30, R25 ;  /* 0x000000191e1e7220 */ /* 0x000fe40000410000 */
[----:B-1----:R-:W-:Y:S08]  /*1cd0*/  F2F.BF16.F32 R5, R31 ;  /* 0x0000001f00057304 */ /* 0x002ff00000202000 */
        /* <DEDUP_REMOVED lines=8> */
[----:B------:R-:W-:-:S04]  /*1d60*/  FADD.FTZ R25, R4, R5 ;  /* 0x0000000504197221 */ /* 0x000fc80000010000 */
[----:B------:R-:W-:Y:S02]  /*1d70*/  F2FP.BF16.F32.PACK_AB R28, RZ, R28 ;  /* 0x0000001cff1c723e */ /* 0x000fe400000010ff */
[----:B------:R-:W-:Y:S02]  /*1d80*/  F2FP.BF16.F32.PACK_AB R25, RZ, R25 ;  /* 0x00000019ff19723e */ /* 0x000fe400000010ff */
[----:B------:R-:W-:Y:S02]  /*1d90*/  PRMT R29, R28, 0x7610, R29 ;  /* 0x000076101c1d7816 */ /* 0x000fe4000000001d */
[----:B------:R-:W-:-:S03]  /*1da0*/  PRMT R31, R25, 0x7610, R31 ;  /* 0x00007610191f7816 */ /* 0x000fc6000000001f */
[----:B------:R0:W-:Y:S04]  /*1db0*/  STL.U16 [R1], R29 ;  /* 0x0000001d01007387 */ /* 0x0001e80000100400 */
[----:B------:R1:W-:Y:S04]  /*1dc0*/  STL.U16 [R1+0x4], R31 ;  /* 0x0000041f01007387 */ /* 0x0003e80000100400 */
[----:B------:R-:W2:Y:S01]  /*1dd0*/  LDL.64 R4, [R1] ;  /* 0x0000000001047983 */ /* 0x000ea20000100a00 */
[----:B------:R-:W-:Y:S02]  /*1de0*/  IADD3 R30, P0, PT, R24, R2, RZ ;  /* 0x00000002181e7210 */ /* 0x000fe40007f1e0ff */
[----:B------:R-:W-:Y:S01]  /*1df0*/  PRMT R2, R28, 0x7610, R2 ;  /* 0x000076101c027816 */ /* 0x000fe20000000002 */
[----:B0-----:R-:W-:Y:S01]  /*1e00*/  IMAD.WIDE.U32 R28, R15, 0x4, R10 ;  /* 0x000000040f1c7825 */ /* 0x001fe200078e000a */
[----:B-1----:R-:W-:-:S03]  /*1e10*/  IADD3.X R31, PT, PT, RZ, R3, RZ, P0, !PT ;  /* 0x00000003ff1f7210 */ /* 0x002fc600007fe4ff */
[----:B------:R1:W-:Y:S01]  /*1e20*/  STG.E.U16 desc[UR12][R12.64], R2 ;  /* 0x000000020c007986 */ /* 0x0003e2000c10150c */
[----:B------:R-:W-:-:S03]  /*1e30*/  IADD3 R21, PT, PT, R20, R21, R20 ;  /* 0x0000001514157210 */ /* 0x000fc60007ffe014 */
[----:B------:R1:W-:Y:S01]  /*1e40*/  STG.E.U16 desc[UR12][R26.64], R25 ;  /* 0x000000191a007986 */ /* 0x0003e2000c10150c */
[----:B------:R-:W-:-:S04]  /*1e50*/  IADD3 R21, PT, PT, R20, R21, R20 ;  /* 0x0000001514157210 */ /* 0x000fc80007ffe014 */
[----:B------:R-:W-:Y:S01]  /*1e60*/  ISETP.GE.AND P0, PT, R21, UR8, PT ;  /* 0x0000000815007c0c */ /* 0x000fe2000bf06270 */
[C---:B------:R-:W-:Y:S01]  /*1e70*/  IMAD.IADD R19, R24.reuse, 0x1, R19 ;  /* 0x0000000118137824 */ /* 0x040fe200078e0213 */
[C---:B------:R-:W-:Y:S01]  /*1e80*/  IADD3 R17, PT, PT, R24.reuse, R17, RZ ;  /* 0x0000001118117210 */ /* 0x040fe20007ffe0ff */
[C---:B------:R-:W-:Y:S01]  /*1e90*/  IMAD.IADD R15, R24.reuse, 0x1, R15 ;  /* 0x00000001180f7824 */ /* 0x040fe200078e020f */
[----:B------:R-:W-:Y:S01]  /*1ea0*/  IADD3 R23, PT, PT, R24, R23, RZ ;  /* 0x0000001718177210 */ /* 0x000fe20007ffe0ff */
[----:B--2---:R1:W-:Y:S04]  /*1eb0*/  STG.E desc[UR12][R28.64], R4 ;  /* 0x000000041c007986 */ /* 0x0043e8000c10190c */
[----:B------:R1:W-:Y:S04]  /*1ec0*/  STG.E desc[UR12][R30.64], R5 ;  /* 0x000000051e007986 */ /* 0x0003e8000c10190c */
[----:B------:R-:W-:Y:S05]  /*1ed0*/  @!P0 BRA `(.L_x_439) ;  /* 0xfffffff4002c8947 */ /* 0x000fea000383ffff */
.L_x_434:
[----:B------:R-:W-:Y:S05]  /*1ee0*/  BSYNC.RECONVERGENT B0 ;  /* 0x0000000000007941 */ /* 0x000fea0003800200 */
.L_x_433:
[----:B------:R-:W2:Y:S02]  /*1ef0*/  LDCU UR10, c[0x0][0x3f0] ;  /* 0x00007e00ff0a77ac */ /* 0x000ea40008000800 */
[----:B--2---:R-:W-:-:S13]  /*1f00*/  ISETP.GE.AND P0, PT, R14, UR10, PT ;  /* 0x0000000a0e007c0c */ /* 0x004fda000bf06270 */
[----:B------:R-:W-:Y:S05]  /*1f10*/  @P0 EXIT ;  /* 0x000000000000094d */ /* 0x000fea0003800000 */
[----:B------:R-:W0:Y:S01]  /*1f20*/  LDCU.64 UR14, c[0x0][0x3e8] ;  /* 0x00007d00ff0e77ac */ /* 0x000e220008000a00 */
[----:B------:R-:W2:Y:S01]  /*1f30*/  LDCU UR4, c[0x0][0x360] ;  /* 0x00006c00ff0477ac */ /* 0x000ea20008000800 */
[----:B------:R-:W3:Y:S01]  /*1f40*/  LDCU.64 UR16, c[0x0][0x3d8] ;  /* 0x00007b00ff1077ac */ /* 0x000ee20008000a00 */
[----:B------:R-:W4:Y:S01]  /*1f50*/  LDCU.64 UR6, c[0x0][0x3c8] ;  /* 0x00007900ff0677ac */ /* 0x000f220008000a00 */
[----:B------:R-:W1:Y:S01]  /*1f60*/  LDCU.64 UR8, c[0x0][0x398] ;  /* 0x00007300ff0877ac */ /* 0x000e620008000a00 */
[----:B0-----:R-:W-:Y:S01]  /*1f70*/  IMAD R3, R7, UR14, RZ ;  /* 0x0000000e07037c24 */ /* 0x001fe2000f8e02ff */
[----:B------:R-:W-:-:S06]  /*1f80*/  USHF.R.S32.HI UR5, URZ, 0x1f, UR14 ;  /* 0x0000001fff057899 */ /* 0x000fcc000801140e */
[C---:B------:R-:W-:Y:S01]  /*1f90*/  IMAD R3, R6.reuse, UR5, R3 ;  /* 0x0000000506037c24 */ /* 0x040fe2000f8e0203 */
[----:B------:R-:W-:Y:S01]  /*1fa0*/  USHF.R.S32.HI UR5, URZ, 0x1f, UR15 ;  /* 0x0000001fff057899 */ /* 0x000fe2000801140f */
[----:B------:R-:W-:-:S04]  /*1fb0*/  IMAD.WIDE.U32 R6, R6, UR14, RZ ;  /* 0x0000000e06067c25 */ /* 0x000fc8000f8e00ff */
[----:B------:R-:W-:Y:S02]  /*1fc0*/  IMAD.IADD R7, R3, 0x1, R7 ;  /* 0x0000000103077824 */ /* 0x000fe400078e0207 */
[----:B------:R-:W-:Y:S02]  /*1fd0*/  IMAD R3, R16, UR15, RZ ;  /* 0x0000000f10037c24 */ /* 0x000fe4000f8e02ff */
[----:B------:R-:W-:-:S04]  /*1fe0*/  IMAD.WIDE.U32 R6, R18, UR15, R6 ;  /* 0x0000000f12067c25 */ /* 0x000fc8000f8e0006 */
[----:B------:R-:W-:-:S05]  /*1ff0*/  IMAD R3, R18, UR5, R3 ;  /* 0x0000000512037c24 */ /* 0x000fca000f8e0203 */
[----:B-1234-:R-:W-:-:S07]  /*2000*/  IADD3 R9, PT, PT, R3, R7, RZ ;  /* 0x0000000703097210 */ /* 0x01efce0007ffe0ff */
.L_x_440:
[----:B------:R-:W-:-:S03]  /*2010*/  SHF.R.S32.HI R15, RZ, 0x1f, R14 ;  /* 0x0000001fff0f7819 */ /* 0x000fc6000001140e */
[----:B0-----:R-:W-:-:S04]  /*2020*/  IMAD.WIDE.U32 R2, R0, UR6, R14 ;  /* 0x0000000600027c25 */ /* 0x001fc8000f8e000e */
[----:B------:R-:W-:Y:S01]  /*2030*/  IMAD R3, R0, UR7, R3 ;  /* 0x0000000700037c24 */ /* 0x000fe2000f8e0203 */
[----:B------:R-:W-:-:S04]  /*2040*/  LEA R4, P0, R2, UR8, 0x1 ;  /* 0x0000000802047c11 */ /* 0x000fc8000f8008ff */
[----:B------:R-:W-:-:S06]  /*2050*/  LEA.HI.X R5, R2, UR9, R3, 0x1, P0 ;  /* 0x0000000902057c11 */ /* 0x000fcc00080f0c03 */
[----:B------:R-:W2:Y:S01]  /*2060*/  LDG.E.CONSTANT R5, desc[UR12][R4.64] ;  /* 0x0000000c04057981 */ /* 0x000ea2000c1e9900 */
[C---:B------:R-:W-:Y:S02]  /*2070*/  IADD3 R3, P0, PT, R14.reuse, R6, RZ ;  /* 0x000000060e037210 */ /* 0x040fe40007f1e0ff */
[----:B------:R-:W-:-:S03]  /*2080*/  IADD3 R14, PT, PT, R14, UR4, RZ ;  /* 0x000000040e0e7c10 */ /* 0x000fc6000fffe0ff */
[----:B------:R-:W-:Y:S01]  /*2090*/  IMAD.X R8, R15, 0x1, R9, P0 ;  /* 0x000000010f087824 */ /* 0x000fe200000e0609 */
[----:B------:R-:W-:-:S04]  /*20a0*/  LEA R2, P0, R3, UR16, 0x2 ;  /* 0x0000001003027c11 */ /* 0x000fc8000f8010ff */
[----:B------:R-:W-:Y:S02]  /*20b0*/  LEA.HI.X R3, R3, UR17, R8, 0x2, P0 ;  /* 0x0000001103037c11 */ /* 0x000fe400080f1408 */
[----:B------:R-:W-:-:S03]  /*20c0*/  ISETP.GE.AND P0, PT, R14, UR10, PT ;  /* 0x0000000a0e007c0c */ /* 0x000fc6000bf06270 */
[----:B--2---:R0:W-:Y:S10]  /*20d0*/  STG.E desc[UR12][R2.64], R5 ;  /* 0x0000000502007986 */ /* 0x0041f4000c10190c */
[----:B------:R-:W-:Y:S05]  /*20e0*/  @!P0 BRA `(.L_x_440) ;  /* 0xfffffffc00c88947 */ /* 0x000fea000383ffff */
[----:B------:R-:W-:Y:S05]  /*20f0*/  EXIT ;  /* 0x000000000000794d */ /* 0x000fea0003800000 */
        .weak           $__internal_13_$__cuda_sm20_div_s64
        .type           $__internal_13_$__cuda_sm20_div_s64,@function
        .size           $__internal_13_$__cuda_sm20_div_s64,(.L_x_511 - $__internal_13_$__cuda_sm20_div_s64)
$__internal_13_$__cuda_sm20_div_s64:
        /* <DEDUP_REMOVED lines=12> */
[----:B------:R-:W-:Y:S01]  /*21c0*/  IMAD R9, R6, UR7, R9 ;  /* 0x0000000706097c24 */ /* 0x000fe2000f8e0209 */
[----:B------:R-:W-:-:S03]  /*21d0*/  IADD3 R11, P0, PT, RZ, -R8, RZ ;  /* 0x80000008ff0b7210 */ /* 0x000fc60007f1e0ff */
[----:B------:R-:W-:Y:S02]  /*21e0*/  IMAD R9, R7, UR6, R9 ;  /* 0x0000000607097c24 */ /* 0x000fe4000f8e0209 */
[----:B------:R-:W-:-:S03]  /*21f0*/  IMAD.HI.U32 R8, R6, R11, RZ ;  /* 0x0000000b06087227 */ /* 0x000fc600078e00ff */
[----:B------:R-:W-:Y:S01]  /*2200*/  IADD3.X R13, PT, PT, RZ, ~R9, RZ, P0, !PT ;  /* 0x80000009ff0d7210 */ /* 0x000fe200007fe4ff */
[----:B------:R-:W-:-:S04]  /*2210*/  IMAD.MOV.U32 R9, RZ, RZ, R6 ;  /* 0x000000ffff097224 */ /* 0x000fc800078e0006 */
[----:B------:R-:W-:-:S04]  /*2220*/  IMAD.WIDE.U32 R8, P0, R6, R13, R8 ;  /* 0x0000000d06087225 */ /* 0x000fc80007800008 */
[C---:B------:R-:W-:Y:S02]  /*2230*/  IMAD R15, R7.reuse, R13, RZ ;  /* 0x0000000d070f7224 */ /* 0x040fe400078e02ff */
[----:B------:R-:W-:-:S04]  /*2240*/  IMAD.HI.U32 R8, P1, R7, R11, R8 ;  /* 0x0000000b07087227 */ /* 0x000fc80007820008 */
[----:B------:R-:W-:Y:S01]  /*2250*/  IMAD.HI.U32 R5, R7, R13, RZ ;  /* 0x0000000d07057227 */ /* 0x000fe200078e00ff */
[----:B------:R-:W-:-:S04]  /*2260*/  IADD3 R9, P2, PT, R15, R8, RZ ;  /* 0x000000080f097210 */ /* 0x000fc80007f5e0ff */
[----:B------:R-:W-:Y:S01]  /*2270*/  IADD3.X R5, PT, PT, R5, R7, RZ, P0, !PT ;  /* 0x0000000705057210 */ /* 0x000fe200007fe4ff */
        /* <DEDUP_REMOVED lines=9> */
[----:B------:R-:W-:-:S03]  /*2310*/  IMAD.X R6, RZ, RZ, ~R6, P0 ;  /* 0x000000ffff067224 */ /* 0x000fc600000e0e06 */
[----:B------:R-:W-:Y:S01]  /*2320*/  SEL R10, R7, R3, !P3 ;  /* 0x00000003070a7207 */ /* 0x000fe20005800000 */
[----:B------:R-:W-:-:S04]  /*2330*/  IMAD.WIDE.U32 R8, P0, R9, R6, R8 ;  /* 0x0000000609087225 */ /* 0x000fc80007800008 */
        /* <DEDUP_REMOVED lines=12> */
[----:B------:R-:W-:-:S03]  /*2400*/  IADD3 R9, P1, PT, R9, R6, RZ ;  /* 0x0000000609097210 */ /* 0x000fc60007f3e0ff */
[----:B------:R-:W-:Y:S02]  /*2410*/  IMAD.X R5, RZ, RZ, R5, P0 ;  /* 0x000000ffff057224 */ /* 0x000fe400000e0605 */
[----:B------:R-:W-:-:S03]  /*2420*/  IMAD.WIDE.U32 R6, R9, UR6, RZ ;  /* 0x0000000609067c25 */ /* 0x000fc6000f8e00ff */
[----:B------:R-:W-:Y:S01]  /*2430*/  IADD3.X R5, PT, PT, RZ, R5, RZ, P1, !PT ;  /* 0x00000005ff057210 */ /* 0x000fe20000ffe4ff */
[C---:B------:R-:W-:Y:S01]  /*2440*/  IMAD R8, R9.reuse, UR7, R7 ;  /* 0x0000000709087c24 */ /* 0x040fe2000f8e0207 */
[----:B------:R-:W-:Y:S02]  /*2450*/  IADD3 R12, P1, PT, -R6, R12, RZ ;  /* 0x0000000c060c7210 */ /* 0x000fe40007f3e1ff */
[----:B------:R-:W-:Y:S01]  /*2460*/  IADD3 R6, P2, PT, R9, 0x1, RZ ;  /* 0x0000000109067810 */ /* 0x000fe20007f5e0ff */
[----:B------:R-:W-:Y:S01]  /*2470*/  IMAD R8, R5, UR6, R8 ;  /* 0x0000000605087c24 */ /* 0x000fe2000f8e0208 */
[----:B------:R-:W-:-:S03]  /*2480*/  ISETP.GE.U32.AND P0, PT, R12, UR6, PT ;  /* 0x000000060c007c0c */ /* 0x000fc6000bf06070 */
[----:B------:R-:W-:Y:S01]  /*2490*/  IMAD.X R11, R10, 0x1, ~R8, P1 ;  /* 0x000000010a0b7824 */ /* 0x000fe200008e0e08 */
[----:B------:R-:W-:Y:S02]  /*24a0*/  IADD3 R7, P1, PT, R12, -UR6, RZ ;  /* 0x800000060c077c10 */ /* 0x000fe4000ff3e0ff */
[----:B------:R-:W-:Y:S02]  /*24b0*/  IADD3.X R8, PT, PT, RZ, R5, RZ, P2, !PT ;  /* 0x00000005ff087210 */ /* 0x000fe400017fe4ff */
        /* <DEDUP_REMOVED lines=14> */
[----:B------:R-:W-:Y:S02]  /*25a0*/  ISETP.GE.AND P1, PT, R9, RZ, PT ;  /* 0x000000ff0900720c */ /* 0x000fe40003f26270 */
[----:B------:R-:W-:-:S02]  /*25b0*/  ISETP.NE.U32.AND P0, PT, RZ, UR11, PT ;  /* 0x0000000bff007c0c */ /* 0x000fc4000bf05070 */
[-C--:B------:R-:W-:Y:S02]  /*25c0*/  IADD3.X R8, PT, PT, RZ, ~R7.reuse, RZ, P2, !PT ;  /* 0x80000007ff087210 */ /* 0x080fe400017fe4ff */
[----:B------:R-:W-:Y:S02]  /*25d0*/  SEL R6, R5, R6, !P1 ;  /* 0x0000000605067207 */ /* 0x000fe40004800000 */
[----:B------:R-:W-:Y:S02]  /*25e0*/  MOV R5, 0x0 ;  /* 0x0000000000057802 */ /* 0x000fe40000000f00 */
[----:B------:R-:W-:Y:S02]  /*25f0*/  ISETP.NE.AND.EX P0, PT, RZ, UR10, PT, P0 ;  /* 0x0000000aff007c0c */ /* 0x000fe4000bf05300 */
[----:B------:R-:W-:Y:S02]  /*2600*/  SEL R7, R8, R7, !P1 ;  /* 0x0000000708077207 */ /* 0x000fe40004800000 */
[----:B------:R-:W-:-:S02]  /*2610*/  SEL R6, R6, 0xffffffff, P0 ;  /* 0xffffffff06067807 */ /* 0x000fc40000000000 */
[----:B------:R-:W-:Y:S01]  /*2620*/  SEL R7, R7, 0xffffffff, P0 ;  /* 0xffffffff07077807 */ /* 0x000fe20000000000 */
[----:B------:R-:W-:Y:S06]  /*2630*/  RET.REL.NODEC R4 `(_ZN4vllm38concat_and_cache_mla_rope_fused_kernelIN3c108BFloat16ELb1EffLNS_18Fp8KVCacheDataTypeE0EEEvPKlPT_S7_PKS6_S9_illlliPT2_S5_iiiiPKf) ;  /* 0xffffffd804707950 */ /* 0x000fec0003c3ffff */
.L_x_441:
        /* <DEDUP_REMOVED lines=12> */
.L_x_511:


//--------------------- .text._ZN4vllm38concat_and_cache_mla_rope_fused_kernelIN3c104HalfELb0EffLNS_18Fp8KVCacheDataTypeE0EEEvPKlPT_S7_PKS6_S9_illlliPT2_S5_iiiiPKf --------------------------
	.section	.text._ZN4vllm38concat_and_cache_mla_rope_fused_kernelIN3c104HalfELb0EffLNS_18Fp8KVCacheDataTypeE0EEEvPKlPT_S7_PKS6_S9_illlliPT2_S5_iiiiPKf,"ax",@progbits
	.align	128
        .global         _ZN4vllm38concat_and_cache_mla_rope_fused_kernelIN3c104HalfELb0EffLNS_18Fp8KVCacheDataTypeE0EEEvPKlPT_S7_PKS6_S9_illlliPT2_S5_iiiiPKf
        .type           _ZN4vllm38concat_and_cache_mla_rope_fused_kernelIN3c104HalfELb0EffLNS_18Fp8KVCacheDataTypeE0EEEvPKlPT_S7_PKS6_S9_illlliPT2_S5_iiiiPKf,@function
        .size           _ZN4vllm38concat_and_cache_mla_rope_fused_kernelIN3c104HalfELb0EffLNS_18Fp8KVCacheDataTypeE0EEEvPKlPT_S7_PKS6_S9_illlliPT2_S5_iiiiPKf,(.L_x_512 - _ZN4vllm38concat_and_cache_mla_rope_fused_kernelIN3c104HalfELb0EffLNS_18Fp8KVCacheDataTypeE0EEEvPKlPT_S7_PKS6_S9_illlliPT2_S5_iiiiPKf)
        .other          _ZN4vllm38concat_and_cache_mla_rope_fused_kernelIN3c104HalfELb0EffLNS_18Fp8KVCacheDataTypeE0EEEvPKlPT_S7_PKS6_S9_illlliPT2_S5_iiiiPKf,@"STO_CUDA_ENTRY STV_DEFAULT"
_ZN4vllm38concat_and_cache_mla_rope_fused_kernelIN3c104HalfELb0EffLNS_18Fp8KVCacheDataTypeE0EEEvPKlPT_S7_PKS6_S9_illlliPT2_S5_iiiiPKf:
.text._ZN4vllm38concat_and_cache_mla_rope_fused_kernelIN3c104HalfELb0EffLNS_18Fp8KVCacheDataTypeE0EEEvPKlPT_S7_PKS6_S9_illlliPT2_S5_iiiiPKf:
[----:B------:R-:W0:Y:S01]  /*0000*/  LDC R1, c[0x0][0x37c] ;  /* 0x0000df00ff017b82 */ /* 0x000e220000000800 */
[----:B------:R-:W1:Y:S07]  /*0010*/  S2R R7, SR_CTAID.X ;  /* 0x0000000000077919 */ /* 0x000e6e0000002500 */
[----:B------:R-:W1:Y:S01]  /*0020*/  LDC.64 R2, c[0x0][0x380] ;  /* 0x0000e000ff027b82 */ /* 0x000e620000000a00 */
[----:B------:R-:W2:Y:S01]  /*0030*/  LDCU.64 UR14, c[0x0][0x358] ;  /* 0x00006b00ff0e77ac */ /* 0x000ea20008000a00 */
[----:B0-----:R-:W-:-:S06]  /*0040*/  IADD3 R1, PT, PT, R1, -0x8, RZ ;  /* 0xfffffff801017810 */ /* 0x001fcc0007ffe0ff */
        /* <DEDUP_REMOVED lines=17> */
[----:B------:R-:W-:-:S04]  /*0160*/  SHF.L.U32 R2, R4, 0x1, RZ ;  /* 0x0000000104027819 */ /* 0x000fc800000006ff */
[----:B------:R-:W-:Y:S02]  /*0170*/  IADD3 R3, PT, PT, R5, R11, RZ ;  /* 0x0000000b05037210 */ /* 0x000fe40007ffe0ff */
[----:B-----5:R-:W-:Y:S02]  /*0180*/  IADD3 R16, P1, PT, R2, UR4, RZ ;  /* 0x0000000402107c10 */ /* 0x020fe4000ff3e0ff */
        /* <DEDUP_REMOVED lines=15> */
[----:B0-----:R-:W-:Y:S01]  /*0280*/  HFMA2 R10, -RZ, RZ, 0, 0 ;  /* 0x00000000ff0a7431 */ /* 0x001fe200000001ff */
[----:B--2---:R-:W-:-:S05]  /*0290*/  IADD3 R13, PT, PT, RZ, -R11, RZ ;  /* 0x8000000bff0d7210 */ /* 0x004fca0007ffe0ff */
[----:B------:R-:W-:-:S04]  /*02a0*/  IMAD R13, R13, R0, RZ ;  /* 0x000000000d0d7224 */ /* 0x000fc800078e02ff */
[----:B-1----:R-:W-:-:S07]  /*02b0*/  IMAD.HI.U32 R18, R11, R13, R10 ;  /* 0x0000000d0b127227 */ /* 0x002fce00078e000a */
.L_x_444:
[----:B0-----:R-:W-:Y:S02]  /*02c0*/  IABS R10, R9 ;  /* 0x00000009000a7213 */ /* 0x001fe40000000000 */
[----:B------:R-:W-:Y:S02]  /*02d0*/  IABS R11, R22 ;  /* 0x00000016000b7213 */ /* 0x000fe40000000000 */
[----:B------:R-:W-:-:S03]  /*02e0*/  IADD3 R12, PT, PT, RZ, -R10, RZ ;  /* 0x8000000aff0c7210 */ /* 0x000fc60007ffe0ff */
        /* <DEDUP_REMOVED lines=55> */
.L_x_443:
[----:B------:R-:W-:Y:S05]  /*0660*/  BSYNC.RECONVERGENT B0 ;  /* 0x0000000000007941 */ /* 0x000fea0003800200 */
.L_x_442:
        /* <DEDUP_REMOVED lines=36> */
.L_x_445:
[----:B------:R-:W-:-:S07]  /*08b0*/  MOV R6, 0x8d0 ;  /* 0x000008d000067802 */ /* 0x000fce0000000f00 */
[----:B0-----:R-:W-:Y:S05]  /*08c0*/  CALL.REL.NOINC `($__internal_14_$__cuda_sm20_div_s64) ;  /* 0x00000014003c7944 */ /* 0x001fea0003c00000 */
        /* <DEDUP_REMOVED lines=10> */
.L_x_446:
        /* <DEDUP_REMOVED lines=21> */
[----:B------:R-:W-:Y:S02]  /*0ac0*/  UIADD3 UR7, UPT, UPT, UR9, UR7, URZ ;  /* 0x0000000709077290 */ /* 0x000fe4000fffe0ff */
[----:B------:R-:W-:Y:S01]  /*0ad0*/  IMAD.U32 R21, RZ, RZ, UR9 ;  /* 0x00000009ff157e24 */ /* 0x000fe2000f8e00ff */
[----:B------:R-:W-:Y:S01]  /*0ae0*/  MOV R20, UR8 ;  /* 0x0000000800147c02 */ /* 0x000fe20008000f00 */
[----:B------:R-:W-:Y:S01]  /*0af0*/  UIMAD UR8, UR6, UR13, URZ ;  /* 0x0000000d060872a4 */ /* 0x000fe2000f8e02ff */
[----:B0-----:R-:W0:Y:S01]  /*0b00*/  MUFU.RCP R6, R6 ;  /* 0x0000000600067308 */ /* 0x001e220000001000 */
[----:B------:R-:W-:Y:S01]  /*0b10*/  MOV R21, UR7 ;  /* 0x0000000700157c02 */ /* 0x000fe20008000f00 */
[----:B------:R-:W-:-:S04]  /*0b20*/  USHF.R.S32.HI UR7, URZ, 0x1f, UR13 ;  /* 0x0000001fff077899 */ /* 0x000fc8000801140d */
[----:B------:R-:W-:Y:S01]  /*0b30*/  UIMAD UR7, UR7, UR10, UR8 ;  /* 0x0000000a070772a4 */ /* 0x000fe2000f8e0208 */
[----:B0-----:R-:W-:Y:S02]  /*0b40*/  IADD3 R4, PT, PT, R6, 0xffffffe, RZ ;  /* 0x0ffffffe06047810 */ /* 0x001fe40007ffe0ff */
[----:B------:R-:W-:Y:S02]  /*0b50*/  MOV R6, R8 ;  /* 0x0000000800067202 */ /* 0x000fe40000000f00 */
[----:B------:R0:W1:Y:S02]  /*0b60*/  F2I.FTZ.U32.TRUNC.NTZ R5, R4 ;  /* 0x0000000400057305 */ /* 0x000064000021f000 */
[----:B0-----:R-:W-:Y:S01]  /*0b70*/  HFMA2 R4, -RZ, RZ, 0, 0 ;  /* 0x00000000ff047431 */ /* 0x001fe200000001ff */
[----:B-1----:R-:W-:-:S05]  /*0b80*/  IADD3 R10, PT, PT, RZ, -R5, RZ ;  /* 0x80000005ff0a7210 */ /* 0x002fca0007ffe0ff */
[----:B------:R-:W-:Y:S01]  /*0b90*/  IMAD R15, R10, R11, RZ ;  /* 0x0000000b0a0f7224 */ /* 0x000fe200078e02ff */
[----:B------:R-:W-:-:S03]  /*0ba0*/  SEL R10, RZ, 0x1, P0 ;  /* 0x00000001ff0a7807 */ /* 0x000fc60000000000 */
[----:B------:R-:W-:Y:S01]  /*0bb0*/  IMAD.HI.U32 R5, R5, R15, R4 ;  /* 0x0000000f05057227 */ /* 0x000fe200078e0004 */
[----:B------:R-:W-:-:S03]  /*0bc0*/  IADD3 R0, PT, PT, R13, -R0, -R10 ;  /* 0x800000000d007210 */ /* 0x000fc60007ffe80a */
[----:B------:R-:W-:Y:S02]  /*0bd0*/  IMAD R15, R7, UR17, R23 ;  /* 0x00000011070f7c24 */ /* 0x000fe4000f8e0217 */
[----:B------:R-:W-:-:S05]  /*0be0*/  IMAD.HI.U32 R5, R5, R0, RZ ;  /* 0x0000000005057227 */ /* 0x000fca00078e00ff */
[----:B------:R-:W-:-:S05]  /*0bf0*/  IADD3 R4, PT, PT, -R5, RZ, RZ ;  /* 0x000000ff05047210 */ /* 0x000fca0007ffe1ff */
[----:B------:R-:W-:-:S05]  /*0c00*/  IMAD R0, R11, R4, R0 ;  /* 0x000000040b007224 */ /* 0x000fca00078e0200 */
[----:B------:R-:W-:-:S13]  /*0c10*/  ISETP.GE.U32.AND P0, PT, R0, R11, PT ;  /* 0x0000000b0000720c */ /* 0x000fda0003f06070 */
[----:B------:R-:W-:Y:S01]  /*0c20*/  @P0 IADD3 R0, PT, PT, R0, -R11, RZ ;  /* 0x8000000b00000210 */ /* 0x000fe20007ffe0ff */
[----:B------:R-:W-:-:S03]  /*0c30*/  @P0 VIADD R5, R5, 0x1 ;  /* 0x0000000105050836 */ /* 0x000fc60000000000 */
[----:B------:R-:W-:-:S13]  /*0c40*/  ISETP.GE.U32.AND P1, PT, R0, R11, PT ;  /* 0x0000000b0000720c */ /* 0x000fda0003f26070 */
[----:B------:R-:W-:Y:S02]  /*0c50*/  @P1 IADD3 R5, PT, PT, R5, 0x1, RZ ;  /* 0x0000000105051810 */ /* 0x000fe40007ffe0ff */
[----:B------:R-:W-:-:S04]  /*0c60*/  @!P2 LOP3.LUT R5, RZ, R11, RZ, 0x33, !PT ;  /* 0x0000000bff05a212 */ /* 0x000fc800078e33ff */
[----:B------:R-:W-:Y:S02]  /*0c70*/  IADD3 R10, PT, PT, R10, R5, RZ ;  /* 0x000000050a0a7210 */ /* 0x000fe40007ffe0ff */
[----:B------:R-:W-:Y:S02]  /*0c80*/  MOV R5, UR13 ;  /* 0x0000000d00057c02 */ /* 0x000fe40008000f00 */
[----:B------:R-:W-:-:S03]  /*0c90*/  LOP3.LUT R0, R10, 0x3, RZ, 0xc0, !PT ;  /* 0x000000030a007812 */ /* 0x000fc600078ec0ff */
[----:B------:R-:W-:Y:S01]  /*0ca0*/  IMAD.WIDE.U32 R20, R5, UR10, R20 ;  /* 0x0000000a05147c25 */ /* 0x000fe2000f8e0014 */
[----:B------:R-:W-:-:S03]  /*0cb0*/  ISETP.NE.AND P0, PT, R0, 0x3, PT ;  /* 0x000000030000780c */ /* 0x000fc60003f05270 */
[----:B------:R-:W-:-:S10]  /*0cc0*/  VIADD R19, R21, UR7 ;  /* 0x0000000715137c36 */ /* 0x000fd40008000000 */
[----:B------:R-:W-:Y:S05]  /*0cd0*/  @!P0 BRA `(.L_x_450) ;  /* 0x00000004000c8947 */ /* 0x000fea0003800000 */
[----:B------:R-:W0:Y:S01]  /*0ce0*/  LDCU.64 UR8, c[0x0][0x3d8] ;  /* 0x00007b00ff0877ac */ /* 0x000e220008000a00 */
[----:B------:R-:W-:Y:S01]  /*0cf0*/  SHF.L.U64.HI R13, R20, 0x2, R19 ;  /* 0x00000002140d7819 */ /* 0x000fe20000010213 */
[----:B------:R-:W-:Y:S01]  /*0d00*/  IMAD.WIDE.U32 R2, R8, 0x2, R2 ;  /* 0x0000000208027825 */ /* 0x000fe200078e0002 */
[----:B------:R-:W-:Y:S01]  /*0d10*/  SHF.L.U32 R12, R20, 0x2, RZ ;  /* 0x00000002140c7819 */ /* 0x000fe200000006ff */
[----:B------:R-:W1:Y:S01]  /*0d20*/  LDCU.64 UR12, c[0x0][0x390] ;  /* 0x00007200ff0c77ac */ /* 0x000e620008000a00 */
[C---:B------:R-:W-:Y:S01]  /*0d30*/  SHF.L.U64.HI R5, R22.reuse, 0x1, R15 ;  /* 0x0000000116057819 */ /* 0x040fe2000001020f */
[----:B------:R-:W-:Y:S01]  /*0d40*/  BSSY.RECONVERGENT B2, `(.L_x_450) ;  /* 0x000003c000027945 */ /* 0x000fe20003800200 */
[----:B------:R-:W-:Y:S01]  /*0d50*/  SHF.L.U32 R4, R22, 0x1, RZ ;  /* 0x0000000116047819 */ /* 0x000fe200000006ff */
[----:B------:R-:W2:Y:S01]  /*0d60*/  LDCU.64 UR16, c[0x0][0x3a0] ;  /* 0x00007400ff1077ac */ /* 0x000ea20008000a00 */
[----:B------:R-:W-:Y:S01]  /*0d70*/  IMAD.WIDE.U32 R12, R8, 0x8, R12 ;  /* 0x00000008080c7825 */ /* 0x000fe200078e000c */
[----:B------:R-:W-:-:S03]  /*0d80*/  IADD3 R0, PT, PT, R10, 0x1, RZ ;  /* 0x000000010a007810 */ /* 0x000fc60007ffe0ff */
[----:B------:R-:W-:Y:S01]  /*0d90*/  IMAD.WIDE.U32 R4, R8, 0x4, R4 ;  /* 0x0000000408047825 */ /* 0x000fe200078e0004 */
[----:B0-----:R-:W-:Y:S02]  /*0da0*/  IADD3 R6, P0, PT, R12, UR8, RZ ;  /* 0x000000080c067c10 */ /* 0x001fe4000ff1e0ff */
[----:B-1----:R-:W-:Y:S02]  /*0db0*/  IADD3.X R24, P3, P4, R4, UR12, RZ, PT, PT ;  /* 0x0000000c04187c10 */ /* 0x002fe4000bc6e4ff */
[----:B------:R-:W-:Y:S02]  /*0dc0*/  IADD3 R4, P1, PT, R6, 0x4, RZ ;  /* 0x0000000406047810 */ /* 0x000fe40007f3e0ff */
[----:B------:R-:W-:Y:S02]  /*0dd0*/  LOP3.LUT R6, R0, 0x3, RZ, 0xc0, !PT ;  /* 0x0000000300067812 */ /* 0x000fe400078ec0ff */
[----:B--2---:R-:W-:Y:S02]  /*0de0*/  IADD3 R12, P2, PT, R2, UR16, RZ ;  /* 0x00000010020c7c10 */ /* 0x004fe4000ff5e0ff */
[----:B------:R-:W-:Y:S01]  /*0df0*/  IADD3.X R25, PT, PT, R5, UR13, RZ, P3, P4 ;  /* 0x0000000d05197c10 */ /* 0x000fe20009fe84ff */
[----:B------:R-:W-:Y:S01]  /*0e00*/  IMAD.MOV R0, RZ, RZ, -R6 ;  /* 0x000000ffff007224 */ /* 0x000fe200078e0a06 */
[----:B------:R-:W-:Y:S01]  /*0e10*/  IADD3.X R14, PT, PT, R3, UR17, RZ, P2, !PT ;  /* 0x00000011030e7c10 */ /* 0x000fe200097fe4ff */
[----:B------:R-:W-:Y:S01]  /*0e20*/  IMAD R6, R6, R11, R8 ;  /* 0x0000000b06067224 */ /* 0x000fe200078e0208 */
[----:B------:R-:W-:-:S07]  /*0e30*/  IADD3.X R5, PT, PT, RZ, UR9, R13, P1, P0 ;  /* 0x00000009ff057c10 */ /* 0x000fce0008fe040d */
.L_x_451:
[----:B------:R-:W-:Y:S01]  /*0e40*/  MOV R13, R14 ;  /* 0x0000000e000d7202 */ /* 0x000fe20000000f00 */
[----:B0-----:R-:W2:Y:S02]  /*0e50*/  LDG.E.U16 R26, desc[UR14][R24.64] ;  /* 0x0000000e181a7981 */ /* 0x001ea4000c1e1500 */
[----:B------:R-:W-:Y:S02]  /*0e60*/  IMAD.WIDE.U32 R2, R9, 0x2, R12 ;  /* 0x0000000209027825 */ /* 0x000fe400078e000c */
[----:B------:R-:W3:Y:S04]  /*0e70*/  LDG.E.U16.CONSTANT R14, desc[UR14][R12.64] ;  /* 0x0000000e0c0e7981 */ /* 0x000ee8000c1e9500 */
[----:B------:R-:W4:Y:S04]  /*0e80*/  LDG.E.U16 R18, desc[UR14][R24.64+-0x2] ;  /* 0xfffffe0e18127981 */ /* 0x000f28000c1e1500 */
[----:B------:R-:W5:Y:S01]  /*0e90*/  LDG.E.U16.CONSTANT R2, desc[UR14][R2.64] ;  /* 0x0000000e02027981 */ /* 0x000f62000c1e9500 */
[----:B--2---:R-:W-:-:S02]  /*0ea0*/  HADD2.F32 R29, -RZ, R26.H0_H0 ;  /* 0x2000001aff1d7230 */ /* 0x004fc40000004100 */
[----:B---3--:R-:W-:Y:S02]  /*0eb0*/  HADD2.F32 R14, -RZ, R14.H0_H0 ;  /* 0x2000000eff0e7230 */ /* 0x008fe40000004100 */
[----:B----4-:R-:W-:Y:S02]  /*0ec0*/  HADD2.F32 R27, -RZ, R18.H0_H0 ;  /* 0x20000012ff1b7230 */ /* 0x010fe40000004100 */
[----:B-----5:R-:W-:Y:S02]  /*0ed0*/  HADD2.F32 R26, -RZ, R2.H0_H0 ;  /* 0x20000002ff1a7230 */ /* 0x020fe40000004100 */
[----:B------:R-:W-:Y:S01]  /*0ee0*/  FMUL.FTZ R18, R14, R29 ;  /* 0x0000001d0e127220 */ /* 0x000fe20000410000 */
[----:B------:R-:W-:Y:S02]  /*0ef0*/  FMUL.FTZ R14, R27, R14 ;  /* 0x0000000e1b0e7220 */ /* 0x000fe40000410000 */
[-C--:B------:R-:W-:Y:S01]  /*0f00*/  FMUL.FTZ R29, R29, R26.reuse ;  /* 0x0000001a1d1d7220 */ /* 0x080fe20000410000 */
[----:B------:R-:W-:-:S04]  /*0f10*/  FMUL.FTZ R26, R27, R26 ;  /* 0x0000001a1b1a7220 */ /* 0x000fc80000410000 */
[----:B------:R-:W-:Y:S02]  /*0f20*/  F2FP.F16.F32.PACK_AB R14, R29, R14 ;  /* 0x0000000e1d0e723e */ /* 0x000fe400000000ff */
[----:B------:R-:W-:-:S03]  /*0f30*/  F2FP.F16.F32.PACK_AB R18, R26, R18 ;  /* 0x000000121a12723e */ /* 0x000fc600000000ff */
[----:B------:R-:W-:Y:S02]  /*0f40*/  HADD2.F32 R2, -RZ, R14.H0_H0 ;  /* 0x2000000eff027230 */ /* 0x000fe40000004100 */
[--C-:B------:R-:W-:Y:S02]  /*0f50*/  HADD2.F32 R26, -RZ, R18.reuse.H0_H0 ;  /* 0x20000012ff1a7230 */ /* 0x100fe40000004100 */
[----:B------:R-:W-:Y:S02]  /*0f60*/  HADD2.F32 R27, -RZ, R18.H1_H1 ;  /* 0x30000012ff1b7230 */ /* 0x000fe40000004100 */
[----:B------:R-:W-:-:S03]  /*0f70*/  HADD2.F32 R3, -RZ, R14.H1_H1 ;  /* 0x3000000eff037230 */ /* 0x000fc60000004100 */
[----:B------:R-:W-:Y:S02]  /*0f80*/  FADD.FTZ R26, R26, R27 ;  /* 0x0000001b1a1a7221 */ /* 0x000fe40000010000 */
[----:B------:R-:W-:-:S03]  /*0f90*/  FADD.FTZ R2, R2, -R3 ;  /* 0x8000000302027221 */ /* 0x000fc60000010000 */
[----:B------:R-:W-:Y:S02]  /*0fa0*/  F2FP.F16.F32.PACK_AB R27, RZ, R26 ;  /* 0x0000001aff1b723e */ /* 0x000fe400000000ff */
[----:B------:R-:W-:Y:S02]  /*0fb0*/  F2FP.F16.F32.PACK_AB R26, RZ, R2 ;  /* 0x00000002ff1a723e */ /* 0x000fe400000000ff */
[----:B------:R-:W-:Y:S02]  /*0fc0*/  PRMT R18, R27, 0x7610, R18 ;  /* 0x000076101b127816 */ /* 0x000fe40000000012 */
[----:B------:R-:W-:-:S03]  /*0fd0*/  PRMT R14, R26, 0x7610, R14 ;  /* 0x000076101a0e7816 */ /* 0x000fc6000000000e */
[----:B------:R-:W-:Y:S04]  /*0fe0*/  STL.U16 [R1+0x4], R18 ;  /* 0x0000041201007387 */ /* 0x000fe80000100400 */
[----:B------:R-:W-:Y:S04]  /*0ff0*/  STL.U16 [R1], R14 ;  /* 0x0000000e01007387 */ /* 0x000fe80000100400 */
[----:B------:R-:W2:Y:S04]  /*1000*/  LDL.64 R2, [R1] ;  /* 0x0000000001027983 */ /* 0x000ea80000100a00 */
[----:B------:R0:W-:Y:S04]  /*1010*/  STG.E.U16 desc[UR14][R24.64], R27 ;  /* 0x0000001b18007986 */ /* 0x0001e8000c10150e */
[----:B------:R1:W-:Y:S01]  /*1020*/  STG.E.U16 desc[UR14][R24.64+-0x2], R26 ;  /* 0xfffffe1a18007986 */ /* 0x0003e2000c10150e */
[----:B------:R-:W-:Y:S01]  /*1030*/  VIADD R0, R0, 0x1 ;  /* 0x0000000100007836 */ /* 0x000fe20000000000 */
[----:B0-----:R-:W-:-:S02]  /*1040*/  MOV R27, R5 ;  /* 0x00000005001b7202 */ /* 0x001fc40000000f00 */
[----:B-1----:R-:W-:Y:S02]  /*1050*/  MOV R26, R4 ;  /* 0x00000004001a7202 */ /* 0x002fe40000000f00 */
[----:B------:R-:W-:Y:S01]  /*1060*/  ISETP.NE.AND P0, PT, R0, RZ, PT ;  /* 0x000000ff0000720c */ /* 0x000fe20003f05270 */
[----:B------:R-:W-:-:S04]  /*1070*/  IMAD.WIDE.U32 R12, R11, 0x2, R12 ;  /* 0x000000020b0c7825 */ /* 0x000fc800078e000c */
[----:B------:R-:W-:Y:S01]  /*1080*/  IMAD.WIDE.U32 R28, R11, 0x4, R24 ;  /* 0x000000040b1c7825 */ /* 0x000fe200078e0018 */
[----:B------:R-:W-:-:S03]  /*1090*/  MOV R14, R13 ;  /* 0x0000000d000e7202 */ /* 0x000fc60000000f00 */
[----:B------:R-:W-:Y:S01]  /*10a0*/  IMAD.WIDE.U32 R4, R11, 0x8, R26 ;  /* 0x000000080b047825 */ /* 0x000fe200078e001a */
[----:B------:R-:W-:Y:S02]  /*10b0*/  MOV R24, R28 ;  /* 0x0000001c00187202 */ /* 0x000fe40000000f00 */
[----:B------:R-:W-:Y:S01]  /*10c0*/  MOV R25, R29 ;  /* 0x0000001d00197202 */ /* 0x000fe20000000f00 */
[----:B--2---:R0:W-:Y:S04]  /*10d0*/  STG.E desc[UR14][R26.64+-0x4], R2 ;  /* 0xfffffc021a007986 */ /* 0x0041e8000c10190e */
[----:B------:R0:W-:Y:S01]  /*10e0*/  STG.E desc[UR14][R26.64], R3 ;  /* 0x000000031a007986 */ /* 0x0001e2000c10190e */
[----:B------:R-:W-:Y:S05]  /*10f0*/  @P0 BRA `(.L_x_451) ;  /* 0xfffffffc00500947 */ /* 0x000fea000383ffff */
[----:B------:R-:W-:Y:S05]  /*1100*/  BSYNC.RECONVERGENT B2 ;  /* 0x0000000000027941 */ /* 0x000fea0003800200 */
.L_x_450:
[----:B------:R-:W-:Y:S05]  /*1110*/  BSYNC.RECONVERGENT B1 ;  /* 0x0000000000017941 */ /* 0x000fea0003800200 */
.L_x_449:
[----:B------:R-:W-:-:S13]  /*1120*/  ISETP.GE.U32.AND P0, PT, R10, 0x3, PT ;  /* 0x000000030a00780c */ /* 0x000fda0003f06070 */
[----:B------:R-:W-:Y:S05]  /*1130*/  @!P0 BRA `(.L_x_448) ;  /* 0x0000000800908947 */ /* 0x000fea0003800000 */
[----:B------:R-:W1:Y:S01]  /*1140*/  LDCU.64 UR12, c[0x0][0x3d8] ;  /* 0x00007b00ff0c77ac */ /* 0x000e620008000a00 */
[C---:B------:R-:W-:Y:S01]  /*1150*/  IMAD.SHL.U32 R18, R6.reuse, 0x2, RZ ;  /* 0x0000000206127824 */ /* 0x040fe200078e00ff */
[----:B------:R-:W-:Y:S01]  /*1160*/  IADD3 R10, PT, PT, R6, R11, RZ ;  /* 0x0000000b060a7210 */ /* 0x000fe20007ffe0ff */
[----:B------:R-:W2:Y:S01]  /*1170*/  LDCU.64 UR8, c[0x0][0x390] ;  /* 0x00007200ff0877ac */ /* 0x000ea20008000a00 */
[C---:B------:R-:W-:Y:S01]  /*1180*/  LEA R0, R11.reuse, R6, 0x1 ;  /* 0x000000060b007211 */ /* 0x040fe200078e08ff */
[----:B------:R-:W-:Y:S02]  /*1190*/  IMAD R21, R11, 0x6, R18 ;  /* 0x000000060b157824 */ /* 0x000fe400078e0212 */
[----:B------:R-:W-:Y:S01]  /*11a0*/  IMAD.SHL.U32 R23, R10, 0x2, RZ ;  /* 0x000000020a177824 */ /* 0x000fe200078e00ff */
[----:B-1----:R-:W-:Y:S02]  /*11b0*/  LEA R12, P1, R20, UR12, 0x2 ;  /* 0x0000000c140c7c11 */ /* 0x002fe4000f8210ff */
[----:B--2---:R-:W-:-:S02]  /*11c0*/  LEA R14, P0, R22, UR8, 0x1 ;  /* 0x00000008160e7c11 */ /* 0x004fc4000f8008ff */
[----:B------:R-:W-:Y:S01]  /*11d0*/  LEA.HI.X R13, R20, UR13, R19, 0x2, P1 ;  /* 0x0000000d140d7c11 */ /* 0x000fe200088f1413 */
[C---:B------:R-:W-:Y:S01]  /*11e0*/  IMAD R20, R11.reuse, 0x3, R6 ;  /* 0x000000030b147824 */ /* 0x040fe200078e0206 */
[----:B------:R-:W-:Y:S02]  /*11f0*/  LEA.HI.X R15, R22, UR9, R15, 0x1, P0 ;  /* 0x00000009160f7c11 */ /* 0x000fe400080f0c0f */
[----:B------:R-:W-:-:S07]  /*1200*/  LEA R19, R11, R18, 0x2 ;  /* 0x000000120b137211 */ /* 0x000fce00078e10ff */
.L_x_452:
[----:B-1----:R-:W-:-:S04]  /*1210*/  IMAD.WIDE.U32 R24, R6, 0x2, R16 ;  /* 0x0000000206187825 */ /* 0x002fc800078e0010 */
[----:B------:R-:W-:-:S04]  /*1220*/  IMAD.WIDE.U32 R4, R18, 0x2, R14 ;  /* 0x0000000212047825 */ /* 0x000fc800078e000e */
[----:B0-----:R-:W-:Y:S01]  /*1230*/  IMAD.WIDE.U32 R2, R9, 0x2, R24 ;  /* 0x0000000209027825 */ /* 0x001fe200078e0018 */
[----:B------:R-:W2:Y:S04]  /*1240*/  LDG.E.U16 R22, desc[UR14][R4.64] ;  /* 0x0000000e04167981 */ /* 0x000ea8000c1e1500 */
[----:B------:R-:W3:Y:S04]  /*1250*/  LDG.E.U16.CONSTANT R24, desc[UR14][R24.64] ;  /* 0x0000000e18187981 */ /* 0x000ee8000c1e9500 */
[----:B------:R-:W4:Y:S04]  /*1260*/  LDG.E.U16.CONSTANT R2, desc[UR14][R2.64] ;  /* 0x0000000e02027981 */ /* 0x000f28000c1e9500 */
[----:B------:R-:W5:Y:S01]  /*1270*/  LDG.E.U16 R26, desc[UR14][R4.64+0x2] ;  /* 0x0000020e041a7981 */ /* 0x000f62000c1e1500 */
[----:B--2---:R-:W-:-:S02]  /*1280*/  HADD2.F32 R22, -RZ, R22.H0_H0 ;  /* 0x20000016ff167230 */ /* 0x004fc40000004100 */
[----:B---3--:R-:W-:Y:S02]  /*1290*/  HADD2.F32 R27, -RZ, R24.H0_H0 ;  /* 0x20000018ff1b7230 */ /* 0x008fe40000004100 */
[----:B----4-:R-:W-:Y:S02]  /*12a0*/  HADD2.F32 R29, -RZ, R2.H0_H0 ;  /* 0x20000002ff1d7230 */ /* 0x010fe40000004100 */
[----:B-----5:R-:W-:Y:S02]  /*12b0*/  HADD2.F32 R28, -RZ, R26.H0_H0 ;  /* 0x2000001aff1c7230 */ /* 0x020fe40000004100 */
[C---:B------:R-:W-:Y:S01]  /*12c0*/  FMUL.FTZ R26, R22.reuse, R27 ;  /* 0x0000001b161a7220 */ /* 0x040fe20000410000 */
[-C--:B------:R-:W-:Y:S02]  /*12d0*/  FMUL.FTZ R22, R22, R29.reuse ;  /* 0x0000001d16167220 */ /* 0x080fe40000410000 */
[----:B------:R-:W-:Y:S01]  /*12e0*/  FMUL.FTZ R27, R27, R28 ;  /* 0x0000001c1b1b7220 */ /* 0x000fe20000410000 */
[----:B------:R-:W-:-:S04]  /*12f0*/  FMUL.FTZ R29, R28, R29 ;  /* 0x0000001d1c1d7220 */ /* 0x000fc80000410000 */
[----:B------:R-:W-:Y:S02]  /*1300*/  F2FP.F16.F32.PACK_AB R27, R22, R27 ;  /* 0x0000001b161b723e */ /* 0x000fe400000000ff */
[----:B------:R-:W-:-:S03]  /*1310*/  F2FP.F16.F32.PACK_AB R26, R29, R26 ;  /* 0x0000001a1d1a723e */ /* 0x000fc600000000ff */
[--C-:B------:R-:W-:Y:S02]  /*1320*/  HADD2.F32 R22, -RZ, R27.reuse.H0_H0 ;  /* 0x2000001bff167230 */ /* 0x100fe40000004100 */
[----:B------:R-:W-:Y:S02]  /*1330*/  HADD2.F32 R27, -RZ, R27.H1_H1 ;  /* 0x3000001bff1b7230 */ /* 0x000fe40000004100 */
[--C-:B------:R-:W-:Y:S02]  /*1340*/  HADD2.F32 R2, -RZ, R26.reuse.H0_H0 ;  /* 0x2000001aff027230 */ /* 0x100fe40000004100 */
[----:B------:R-:W-:Y:S02]  /*1350*/  HADD2.F32 R3, -RZ, R26.H1_H1 ;  /* 0x3000001aff037230 */ /* 0x000fe40000004100 */
[----:B------:R-:W-:-:S03]  /*1360*/  FADD.FTZ R22, R22, R27 ;  /* 0x0000001b16167221 */ /* 0x000fc60000010000 */
[----:B------:R-:W-:Y:S02]  /*1370*/  FADD.FTZ R2, R2, -R3 ;  /* 0x8000000302027221 */ /* 0x000fe40000010000 */
[----:B------:R-:W-:-:S03]  /*1380*/  F2FP.F16.F32.PACK_AB R29, RZ, R22 ;  /* 0x00000016ff1d723e */ /* 0x000fc600000000ff */
[----:B------:R-:W-:Y:S02]  /*1390*/  F2FP.F16.F32.PACK_AB R27, RZ, R2 ;  /* 0x00000002ff1b723e */ /* 0x000fe400000000ff */
[----:B------:R-:W-:Y:S02]  /*13a0*/  PRMT R25, R29, 0x7610, R25 ;  /* 0x000076101d197816 */ /* 0x000fe40000000019 */
[----:B------:R-:W-:-:S03]  /*13b0*/  PRMT R22, R27, 0x7610, R22 ;  /* 0x000076101b167816 */ /* 0x000fc60000000016 */
[----:B------:R0:W-:Y:S04]  /*13c0*/  STL.U16 [R1+0x4], R25 ;  /* 0x0000041901007387 */ /* 0x0001e80000100400 */
[----:B------:R-:W-:Y:S04]  /*13d0*/  STL.U16 [R1], R22 ;  /* 0x0000001601007387 */ /* 0x000fe80000100400 */
[----:B------:R-:W2:Y:S01]  /*13e0*/  LDL.64 R2, [R1] ;  /* 0x0000000001027983 */ /* 0x000ea20000100a00 */
[----:B0-----:R-:W-:-:S03]  /*13f0*/  IMAD.WIDE.U32 R24, R10, 0x2, R16 ;  /* 0x000000020a187825 */ /* 0x001fc600078e0010 */
[----:B------:R0:W-:Y:S04]  /*1400*/  STG.E.U16 desc[UR14][R4.64], R27 ;  /* 0x0000001b04007986 */ /* 0x0001e8000c10150e */
[----:B------:R1:W-:Y:S01]  /*1410*/  STG.E.U16 desc[UR14][R4.64+0x2], R29 ;  /* 0x0000021d04007986 */ /* 0x0003e2000c10150e */
[----:B0-----:R-:W-:-:S03]  /*1420*/  IMAD.WIDE.U32 R26, R9, 0x2, R24 ;  /* 0x00000002091a7825 */ /* 0x001fc600078e0018 */
[----:B------:R-:W3:Y:S01]  /*1430*/  LDG.E.U16.CONSTANT R24, desc[UR14][R24.64] ;  /* 0x0000000e18187981 */ /* 0x000ee2000c1e9500 */
[----:B-1----:R-:W-:-:S03]  /*1440*/  IMAD.WIDE.U32 R28, R18, 0x4, R12 ;  /* 0x00000004121c7825 */ /* 0x002fc600078e000c */
[----:B------:R3:W4:Y:S01]  /*1450*/  LDG.E.U16.CONSTANT R26, desc[UR14][R26.64] ;  /* 0x0000000e1a1a7981 */ /* 0x000722000c1e9500 */
[----:B------:R-:W-:-:S03]  /*1460*/  IMAD.WIDE.U32 R4, R23, 0x2, R14 ;  /* 0x0000000217047825 */ /* 0x000fc600078e000e */
[----:B--2---:R-:W-:Y:S04]  /*1470*/  STG.E desc[UR14][R28.64], R2 ;  /* 0x000000021c007986 */ /* 0x004fe8000c10190e */
[----:B------:R4:W-:Y:S04]  /*1480*/  STG.E desc[UR14][R28.64+0x4], R3 ;  /* 0x000004031c007986 */ /* 0x0009e8000c10190e */
[----:B------:R-:W2:Y:S04]  /*1490*/  LDG.E.U16 R22, desc[UR14][R4.64] ;  /* 0x0000000e04167981 */ /* 0x000ea8000c1e1500 */
[----:B------:R-:W5:Y:S01]  /*14a0*/  LDG.E.U16 R25, desc[UR14][R4.64+0x2] ;  /* 0x0000020e04197981 */ /* 0x000f62000c1e1500 */
[----:B---3--:R-:W-:-:S02]  /*14b0*/  HADD2.F32 R27, -RZ, R24.H0_H0 ;  /* 0x20000018ff1b7230 */ /* 0x008fc40000004100 */
[----:B----4-:R-:W-:Y:S02]  /*14c0*/  HADD2.F32 R3, -RZ, R26.H0_H0 ;  /* 0x2000001aff037230 */ /* 0x010fe40000004100 */
[----:B--2---:R-:W-:Y:S02]  /*14d0*/  HADD2.F32 R22, -RZ, R22.H0_H0 ;  /* 0x20000016ff167230 */ /* 0x004fe40000004100 */
[----:B-----5:R-:W-:-:S03]  /*14e0*/  HADD2.F32 R24, -RZ, R25.H0_H0 ;  /* 0x20000019ff187230 */ /* 0x020fc60000004100 */
[C---:B------:R-:W-:Y:S01]  /*14f0*/  FMUL.FTZ R29, R22.reuse, R3 ;  /* 0x00000003161d7220 */ /* 0x040fe20000410000 */
[----:B------:R-:W-:Y:S01]  /*1500*/  FMUL.FTZ R2, R22, R27 ;  /* 0x0000001b16027220 */ /* 0x000fe20000410000 */
[----:B------:R-:W-:Y:S01]  /*1510*/  FMUL.FTZ R3, R24, R3 ;  /* 0x0000000318037220 */ /* 0x000fe20000410000 */
        /* <DEDUP_REMOVED lines=42> */
[----:B------:R-:W-:-:S03]  /*17c0*/  FADD.FTZ R2, R3, -R2 ;  /* 0x8000000203027221 */ /* 0x000fc60000010000 */
[----:B------:R-:W-:Y:S02]  /*17d0*/  FADD.FTZ R24, R24, R25 ;  /* 0x0000001918187221 */ /* 0x000fe40000010000 */
[----:B------:R-:W-:-:S03]  /*17e0*/  F2FP.F16.F32.PACK_AB R25, RZ, R2 ;  /* 0x00000002ff19723e */ /* 0x000fc600000000ff */
[----:B------:R-:W-:Y:S02]  /*17f0*/  F2FP.F16.F32.PACK_AB R24, RZ, R24 ;  /* 0x00000018ff18723e */ /* 0x000fe400000000ff */
[----:B------:R-:W-:-:S03]  /*1800*/  PRMT R22, R25, 0x7610, R22 ;  /* 0x0000761019167816 */ /* 0x000fc60000000016 */
[----:B------:R-:W-:Y:S04]  /*1810*/  STL.U16 [R1+0x4], R24 ;  /* 0x0000041801007387 */ /* 0x000fe80000100400 */
[----:B------:R-:W-:Y:S04]  /*1820*/  STL.U16 [R1], R22 ;  /* 0x0000001601007387 */ /* 0x000fe80000100400 */
[----:B------:R-:W2:Y:S01]  /*1830*/  LDL.64 R2, [R1] ;  /* 0x0000000001027983 */ /* 0x000ea20000100a00 */
[----:B------:R-:W-:-:S03]  /*1840*/  PRMT R27, R24, 0x7610, R27 ;  /* 0x00007610181b7816 */ /* 0x000fc6000000001b */
[----:B------:R-:W-:Y:S04]  /*1850*/  STG.E.U16 desc[UR14][R4.64], R25 ;  /* 0x0000001904007986 */ /* 0x000fe8000c10150e */
[----:B------:R0:W-:Y:S01]  /*1860*/  STG.E.U16 desc[UR14][R4.64+0x2], R27 ;  /* 0x0000021b04007986 */ /* 0x0001e2000c10150e */
[----:B------:R-:W-:-:S04]  /*1870*/  IMAD.WIDE.U32 R28, R19, 0x4, R12 ;  /* 0x00000004131c7825 */ /* 0x000fc800078e000c */
[----:B0-----:R-:W-:-:S04]  /*1880*/  IMAD.WIDE.U32 R4, R20, 0x2, R16 ;  /* 0x0000000214047825 */ /* 0x001fc800078e0010 */
[----:B------:R-:W-:Y:S01]  /*1890*/  IMAD.WIDE.U32 R24, R21, 0x2, R14 ;  /* 0x0000000215187825 */ /* 0x000fe200078e000e */
[----:B------:R-:W3:Y:S03]  /*18a0*/  LDG.E.U16.CONSTANT R22, desc[UR14][R4.64] ;  /* 0x0000000e04167981 */ /* 0x000ee6000c1e9500 */
[----:B------:R-:W-:-:S06]  /*18b0*/  IMAD.WIDE.U32 R26, R9, 0x2, R4 ;  /* 0x00000002091a7825 */ /* 0x000fcc00078e0004 */
[----:B------:R-:W4:Y:S04]  /*18c0*/  LDG.E.U16.CONSTANT R26, desc[UR14][R26.64] ;  /* 0x0000000e1a1a7981 */ /* 0x000f28000c1e9500 */
[----:B--2---:R0:W-:Y:S04]  /*18d0*/  STG.E desc[UR14][R28.64], R2 ;  /* 0x000000021c007986 */ /* 0x0041e8000c10190e */
[----:B------:R1:W-:Y:S04]  /*18e0*/  STG.E desc[UR14][R28.64+0x4], R3 ;  /* 0x000004031c007986 */ /* 0x0003e8000c10190e */
[----:B0-----:R-:W2:Y:S04]  /*18f0*/  LDG.E.U16 R2, desc[UR14][R24.64] ;  /* 0x0000000e18027981 */ /* 0x001ea8000c1e1500 */
[----:B-1----:R-:W5:Y:S01]  /*1900*/  LDG.E.U16 R3, desc[UR14][R24.64+0x2] ;  /* 0x0000020e18037981 */ /* 0x002f62000c1e1500 */
[----:B---3--:R-:W-:-:S02]  /*1910*/  HADD2.F32 R5, -RZ, R22.H0_H0 ;  /* 0x20000016ff057230 */ /* 0x008fc40000004100 */
[----:B----4-:R-:W-:Y:S02]  /*1920*/  HADD2.F32 R27, -RZ, R26.H0_H0 ;  /* 0x2000001aff1b7230 */ /* 0x010fe40000004100 */
[----:B--2---:R-:W-:Y:S02]  /*1930*/  HADD2.F32 R22, -RZ, R2.H0_H0 ;  /* 0x20000002ff167230 */ /* 0x004fe40000004100 */
[----:B-----5:R-:W-:-:S03]  /*1940*/  HADD2.F32 R4, -RZ, R3.H0_H0 ;  /* 0x20000003ff047230 */ /* 0x020fc60000004100 */
[C---:B------:R-:W-:Y:S01]  /*1950*/  FMUL.FTZ R2, R22.reuse, R5 ;  /* 0x0000000516027220 */ /* 0x040fe20000410000 */
[-C--:B------:R-:W-:Y:S01]  /*1960*/  FMUL.FTZ R29, R22, R27.reuse ;  /* 0x0000001b161d7220 */ /* 0x080fe20000410000 */
        /* <DEDUP_REMOVED lines=15> */
[----:B------:R0:W-:Y:S04]  /*1a60*/  STL.U16 [R1], R5 ;  /* 0x0000000501007387 */ /* 0x0001e80000100400 */
[----:B------:R-:W2:Y:S01]  /*1a70*/  LDL.64 R2, [R1] ;  /* 0x0000000001027983 */ /* 0x000ea20000100a00 */
[----:B------:R-:W-:Y:S01]  /*1a80*/  IADD3 R6, PT, PT, R11, R6, R11 ;  /* 0x000000060b067210 */ /* 0x000fe20007ffe00b */
[----:B0-----:R-:W-:-:S02]  /*1a90*/  IMAD.WIDE.U32 R4, R21, 0x4, R12 ;  /* 0x0000000415047825 */ /* 0x001fc400078e000c */
[----:B------:R1:W-:Y:S01]  /*1aa0*/  STG.E.U16 desc[UR14][R24.64], R26 ;  /* 0x0000001a18007986 */ /* 0x0003e2000c10150e */
[----:B------:R-:W-:-:S03]  /*1ab0*/  IADD3 R6, PT, PT, R11, R6, R11 ;  /* 0x000000060b067210 */ /* 0x000fc60007ffe00b */
[----:B------:R1:W-:Y:S01]  /*1ac0*/  STG.E.U16 desc[UR14][R24.64+0x2], R27 ;  /* 0x0000021b18007986 */ /* 0x0003e2000c10150e */
[----:B------:R-:W-:Y:S01]  /*1ad0*/  ISETP.GE.AND P0, PT, R6, R9, PT ;  /* 0x000000090600720c */ /* 0x000fe20003f06270 */
[C---:B------:R-:W-:Y:S01]  /*1ae0*/  IMAD R21, R11.reuse, 0x8, R21 ;  /* 0x000000080b157824 */ /* 0x040fe200078e0215 */
[C---:B------:R-:W-:Y:S02]  /*1af0*/  LEA R0, R11.reuse, R0, 0x2 ;  /* 0x000000000b007211 */ /* 0x040fe400078e10ff */
[C---:B------:R-:W-:Y:S02]  /*1b00*/  LEA R19, R11.reuse, R19, 0x3 ;  /* 0x000000130b137211 */ /* 0x040fe400078e18ff */
[C---:B------:R-:W-:Y:S02]  /*1b10*/  LEA R20, R11.reuse, R20, 0x2 ;  /* 0x000000140b147211 */ /* 0x040fe400078e10ff */
[C---:B------:R-:W-:Y:S02]  /*1b20*/  LEA R23, R11.reuse, R23, 0x3 ;  /* 0x000000170b177211 */ /* 0x040fe400078e18ff */
[----:B------:R-:W-:-:S02]  /*1b30*/  LEA R10, R11, R10, 0x2 ;  /* 0x0000000a0b0a7211 */ /* 0x000fc400078e10ff */
[----:B------:R-:W-:Y:S01]  /*1b40*/  LEA R18, R11, R18, 0x3 ;  /* 0x000000120b127211 */ /* 0x000fe200078e18ff */
[----:B--2---:R1:W-:Y:S04]  /*1b50*/  STG.E desc[UR14][R4.64], R2 ;  /* 0x0000000204007986 */ /* 0x0043e8000c10190e */
[----:B------:R1:W-:Y:S01]  /*1b60*/  STG.E desc[UR14][R4.64+0x4], R3 ;  /* 0x0000040304007986 */ /* 0x0003e2000c10190e */
[----:B------:R-:W-:Y:S05]  /*1b70*/  @!P0 BRA `(.L_x_452) ;  /* 0xfffffff400a48947 */ /* 0x000fea000383ffff */
.L_x_448:
[----:B------:R-:W-:Y:S05]  /*1b80*/  BSYNC.RECONVERGENT B0 ;  /* 0x0000000000007941 */ /* 0x000fea0003800200 */
.L_x_447:
        /* <DEDUP_REMOVED lines=19> */
.L_x_454:
        /* <DEDUP_REMOVED lines=15> */
.L_x_453:
[----:B------:R-:W-:Y:S05]  /*1db0*/  EXIT ;  /* 0x000000000000794d */ /* 0x000fea0003800000 */
        .weak           $__internal_14_$__cuda_sm20_div_s64
        .type           $__internal_14_$__cuda_sm20_div_s64,@function
        .size           $__internal_14_$__cuda_sm20_div_s64,(.L_x_512 - $__internal_14_$__cuda_sm20_div_s64)
$__internal_14_$__cuda_sm20_div_s64:
        /* <DEDUP_REMOVED lines=89> */
[----:B------:R-:W-:Y:S11]  /*2350*/  RET.REL.NODEC R4 `(_ZN4vllm38concat_and_cache_mla_rope_fused_kernelIN3c104HalfELb0EffLNS_18Fp8KVCacheDataTypeE0EEEvPKlPT_S7_PKS6_S9_illlliPT2_S5_iiiiPKf) ;  /* 0xffffffdc04287950 */ /* 0x000ff60003c3ffff */
.L_x_455:
        /* <DEDUP_REMOVED lines=10> */
.L_x_512:


//--------------------- .text._ZN4vllm38concat_and_cache_mla_rope_fused_kernelIN3c104HalfELb1EffLNS_18Fp8KVCacheDataTypeE0EEEvPKlPT_S7_PKS6_S9_illlliPT2_S5_iiiiPKf --------------------------
	.section	.text._ZN4vllm38concat_and_cache_mla_rope_fused_kernelIN3c104HalfELb1EffLNS_18Fp8KVCacheDataTypeE0EEEvPKlPT_S7_PKS6_S9_illlliPT2_S5_iiiiPKf,"ax",@progbits
	.align	128
        .global         _ZN4vllm38concat_and_cache_mla_rope_fused_kernelIN3c104HalfELb1EffLNS_18Fp8KVCacheDataTypeE0EEEvPKlPT_S7_PKS6_S9_illlliPT2_S5_iiiiPKf
        .type           _ZN4vllm38concat_and_cache_mla_rope_fused_kernelIN3c104HalfELb1EffLNS_18Fp8KVCacheDataTypeE0EEEvPKlPT_S7_PKS6_S9_illlliPT2_S5_iiiiPKf,@function
        .size           _ZN4vllm38concat_and_cache_mla_rope_fused_kernelIN3c104HalfELb1EffLNS_18Fp8KVCacheDataTypeE0EEEvPKlPT_S7_PKS6_S9_illlliPT2_S5_iiiiPKf,(.L_x_513 - _ZN4vllm38concat_and_cache_mla_rope_fused_kernelIN3c104HalfELb1EffLNS_18Fp8KVCacheDataTypeE0EEEvPKlPT_S7_PKS6_S9_illlliPT2_S5_iiiiPKf)
        .other          _ZN4vllm38concat_and_cache_mla_rope_fused_kernelIN3c104HalfELb1EffLNS_18Fp8KVCacheDataTypeE0EEEvPKlPT_S7_PKS6_S9_illlliPT2_S5_iiiiPKf,@"STO_CUDA_ENTRY STV_DEFAULT"
_ZN4vllm38concat_and_cache_mla_rope_fused_kernelIN3c104HalfELb1EffLNS_18Fp8KVCacheDataTypeE0EEEvPKlPT_S7_PKS6_S9_illlliPT2_S5_iiiiPKf:
.text._ZN4vllm38concat_and_cache_mla_rope_fused_kernelIN3c104HalfELb1EffLNS_18Fp8KVCacheDataTypeE0EEEvPKlPT_S7_PKS6_S9_illlliPT2_S5_iiiiPKf:
[----:B------:R-:W0:Y:S01]  /*0000*/  LDC R1, c[0x0][0x37c] ;  /* 0x0000df00ff017b82 */ /* 0x000e220000000800 */
[----:B------:R-:W1:Y:S07]  /*0010*/  S2R R0, SR_CTAID.X ;  /* 0x0000000000007919 */ /* 0x000e6e0000002500 */
[----:B------:R-:W1:Y:S01]  /*0020*/  LDC.64 R4, c[0x0][0x380] ;  /* 0x0000e000ff047b82 */ /* 0x000e620000000a00 */
[----:B------:R-:W2:Y:S01]  /*0030*/  LDCU.64 UR12, c[0x0][0x358] ;  /* 0x00006b00ff0c77ac */ /* 0x000ea20008000a00 */
[----:B0-----:R-:W-:-:S06]  /*0040*/  IADD3 R1, PT, PT, R1, -0x8, RZ ;  /* 0xfffffff801017810 */ /* 0x001fcc0007ffe0ff */
        /* <DEDUP_REMOVED lines=33> */
[----:B------:R-:W-:Y:S01]  /*0260*/  HFMA2 R14, -RZ, RZ, 0, 0 ;  /* 0x00000000ff0e7431 */ /* 0x000fe200000001ff */
        /* <DEDUP_REMOVED lines=12> */
.L_x_458:
        /* <DEDUP_REMOVED lines=32> */
[----:B------:R-:W-:Y:S02]  /*0530*/  LEA.HI.X R11, R12, UR17, R13, 0x1, P1 ;  /* 0x000000110c0b7c11 */ /* 0x000fe400088f0c0d */
[----:B------:R-:W-:Y:S01]  /*0540*/  MOV R13, UR8 ;  /* 0x00000008000d7c02 */ /* 0x000fe20008000f00 */
[----:B------:R-:W3:Y:S04]  /*0550*/  LDG.E.U16.CONSTANT R22, desc[UR12][R22.64] ;  /* 0x0000000c16167981 */ /* 0x000ee8000c1e9500 */
[----:B------:R-:W-:Y:S01]  /*0560*/  IMAD.WIDE R12, R13, 0x2, R10 ;  /* 0x000000020d0c7825 */ /* 0x000fe200078e020a */
[----:B------:R-:W4:Y:S04]  /*0570*/  LDG.E.U16 R17, desc[UR12][R10.64] ;  /* 0x0000000c0a117981 */ /* 0x000f28000c1e1500 */
[----:B------:R-:W4:Y:S01]  /*0580*/  LDG.E.U16 R19, desc[UR12][R12.64] ;  /* 0x0000000c0c137981 */ /* 0x000f22000c1e1500 */
[----:B------:R-:W-:-:S05]  /*0590*/  IMAD.IADD R18, R9, 0x1, R18 ;  /* 0x0000000109127824 */ /* 0x000fca00078e0212 */
        /* <DEDUP_REMOVED lines=22> */
.L_x_457:
[----:B0-----:R-:W-:Y:S05]  /*0700*/  BSYNC.RECONVERGENT B0 ;  /* 0x0000000000007941 */ /* 0x001fea0003800200 */
.L_x_456:
[----:B------:R-:W0:Y:S02]  /*0710*/  LDCU UR6, c[0x0][0x3f4] ;  /* 0x00007e80ff0677ac */ /* 0x000e240008000800 */
[----:B0-----:R-:W-:-:S06]  /*0720*/  USHF.R.S32.HI UR10, URZ, 0x1f, UR6 ;  /* 0x0000001fff0a7899 */ /* 0x001fcc0008011406 */
[----:B-----5:R-:W-:-:S04]  /*0730*/  LOP3.LUT R4, R3, UR10, RZ, 0xfc, !PT ;  /* 0x0000000a03047c12 */ /* 0x020fc8000f8efcff */
[----:B------:R-:W-:-:S13]  /*0740*/  ISETP.NE.U32.AND P0, PT, R4, RZ, PT ;  /* 0x000000ff0400720c */ /* 0x000fda0003f05070 */
[----:B------:R-:W-:Y:S05]  /*0750*/  @P0 BRA `(.L_x_459) ;  /* 0x00000000005c0947 */ /* 0x000fea0003800000 */
[----:B------:R-:W0:Y:S01]  /*0760*/  I2F.U32.RP R7, UR6 ;  /* 0x0000000600077d06 */ /* 0x000e220008209000 */
[----:B------:R-:W-:Y:S01]  /*0770*/  ISETP.NE.U32.AND P2, PT, RZ, UR6, PT ;  /* 0x00000006ff007c0c */ /* 0x000fe2000bf45070 */
[----:B------:R-:W-:Y:S01]  /*0780*/  IMAD.MOV.U32 R8, RZ, RZ, RZ ;  /* 0x000000ffff087224 */ /* 0x000fe200078e00ff */
[----:B-1----:R-:W-:-:S05]  /*0790*/  MOV R17, RZ ;  /* 0x000000ff00117202 */ /* 0x002fca0000000f00 */
[----:B0-----:R-:W0:Y:S02]  /*07a0*/  MUFU.RCP R7, R7 ;  /* 0x0000000700077308 */ /* 0x001e240000001000 */
[----:B0-----:R-:W-:-:S06]  /*07b0*/  IADD3 R4, PT, PT, R7, 0xffffffe, RZ ;  /* 0x0ffffffe07047810 */ /* 0x001fcc0007ffe0ff */
[----:B------:R0:W1:Y:S02]  /*07c0*/  F2I.FTZ.U32.TRUNC.NTZ R5, R4 ;  /* 0x0000000400057305 */ /* 0x000064000021f000 */
[----:B0-----:R-:W-:Y:S01]  /*07d0*/  IMAD.MOV.U32 R4, RZ, RZ, RZ ;  /* 0x000000ffff047224 */ /* 0x001fe200078e00ff */
[----:B-1----:R-:W-:-:S05]  /*07e0*/  IADD3 R9, PT, PT, RZ, -R5, RZ ;  /* 0x80000005ff097210 */ /* 0x002fca0007ffe0ff */
[----:B------:R-:W-:-:S04]  /*07f0*/  IMAD R9, R9, UR6, RZ ;  /* 0x0000000609097c24 */ /* 0x000fc8000f8e02ff */
[----:B------:R-:W-:-:S06]  /*0800*/  IMAD.HI.U32 R5, R5, R9, R4 ;  /* 0x0000000905057227 */ /* 0x000fcc00078e0004 */
[----:B------:R-:W-:-:S05]  /*0810*/  IMAD.HI.U32 R16, R5, R2, RZ ;  /* 0x0000000205107227 */ /* 0x000fca00078e00ff */
[----:B------:R-:W-:-:S05]  /*0820*/  IADD3 R5, PT, PT, -R16, RZ, RZ ;  /* 0x000000ff10057210 */ /* 0x000fca0007ffe1ff */
[----:B------:R-:W-:-:S05]  /*0830*/  IMAD R5, R5, UR6, R2 ;  /* 0x0000000605057c24 */ /* 0x000fca000f8e0202 */
[----:B------:R-:W-:-:S13]  /*0840*/  ISETP.GE.U32.AND P0, PT, R5, UR6, PT ;  /* 0x0000000605007c0c */ /* 0x000fda000bf06070 */
[----:B------:R-:W-:Y:S01]  /*0850*/  @P0 IADD3 R5, PT, PT, R5, -UR6, RZ ;  /* 0x8000000605050c10 */ /* 0x000fe2000fffe0ff */
[----:B------:R-:W-:-:S03]  /*0860*/  @P0 VIADD R16, R16, 0x1 ;  /* 0x0000000110100836 */ /* 0x000fc60000000000 */
[----:B------:R-:W-:-:S13]  /*0870*/  ISETP.GE.U32.AND P1, PT, R5, UR6, PT ;  /* 0x0000000605007c0c */ /* 0x000fda000bf26070 */
[----:B------:R-:W-:Y:S02]  /*0880*/  @P1 IADD3 R16, PT, PT, R16, 0x1, RZ ;  /* 0x0000000110101810 */ /* 0x000fe40007ffe0ff */
[----:B------:R-:W-:-:S04]  /*0890*/  @!P2 LOP3.LUT R16, RZ, UR6, RZ, 0x33, !PT ;  /* 0x00000006ff10ac12 */ /* 0x000fc8000f8e33ff */
[----:B------:R-:W-:-:S05]  /*08a0*/  IADD3 R5, PT, PT, -R16, RZ, RZ ;  /* 0x000000ff10057210 */ /* 0x000fca0007ffe1ff */
[----:B------:R-:W-:Y:S01]  /*08b0*/  IMAD R10, R5, UR6, R2 ;  /* 0x00000006050a7c24 */ /* 0x000fe2000f8e0202 */
[----:B------:R-:W-:Y:S06]  /*08c0*/  BRA `(.L_x_460) ;  /* 0x0000000000247947 */ /* 0x000fec0003800000 */
.L_x_459:
[----:B------:R-:W-:-:S07]  /*08d0*/  MOV R4, 0x8f0 ;  /* 0x000008f000047802 */ /* 0x000fce0000000f00 */
[----:B-1----:R-:W-:Y:S05]  /*08e0*/  CALL.REL.NOINC `($__internal_15_$__cuda_sm20_div_s64) ;  /* 0x0000001400c07944 */ /* 0x002fea0003c00000 */
[----:B------:R-:W0:Y:S01]  /*08f0*/  LDC R11, c[0x0][0x3f4] ;  /* 0x0000fd00ff0b7b82 */ /* 0x000e220000000800 */
[----:B------:R-:W-:-:S04]  /*0900*/  IADD3 R5, P0, PT, RZ, -R16, RZ ;  /* 0x80000010ff057210 */ /* 0x000fc80007f1e0ff */
[----:B------:R-:W-:-:S05]  /*0910*/  IADD3.X R4, PT, PT, RZ, ~R17, RZ, P0, !PT ;  /* 0x80000011ff047210 */ /* 0x000fca00007fe4ff */
[-C--:B0-----:R-:W-:Y:S02]  /*0920*/  IMAD R4, R4, R11.reuse, RZ ;  /* 0x0000000b04047224 */ /* 0x081fe400078e02ff */
[----:B------:R-:W-:-:S04]  /*0930*/  IMAD.WIDE.U32 R10, R5, R11, R2 ;  /* 0x0000000b050a7225 */ /* 0x000fc800078e0002 */
[----:B------:R-:W-:-:S04]  /*0940*/  IMAD R5, R5, UR10, R4 ;  /* 0x0000000a05057c24 */ /* 0x000fc8000f8e0204 */
[----:B------:R-:W-:-:S07]  /*0950*/  IMAD.IADD R8, R11, 0x1, R5 ;  /* 0x000000010b087824 */ /* 0x000fce00078e0205 */
.L_x_460:
        /* <DEDUP_REMOVED lines=8> */
[----:B------:R-:W-:Y:S01]  /*09e0*/  IMAD.MOV.U32 R30, RZ, RZ, R6 ;  /* 0x000000ffff1e7224 */ /* 0x000fe200078e0006 */
[----:B------:R-:W2:Y:S01]  /*09f0*/  LDCU.64 UR16, c[0x0][0x3e8] ;  /* 0x00007d00ff1077ac */ /* 0x000ea20008000a00 */
[----:B------:R-:W3:Y:S01]  /*0a00*/  LDCU.64 UR10, c[0x0][0x3c0] ;  /* 0x00007800ff0a77ac */ /* 0x000ee20008000a00 */
[----:B-1----:R-:W-:Y:S02]  /*0a10*/  USHF.R.S32.HI UR7, URZ, 0x1f, UR15 ;  /* 0x0000001fff077899 */ /* 0x002fe4000801140f */
[----:B------:R-:W-:Y:S01]  /*0a20*/  MOV R14, UR15 ;  /* 0x0000000f000e7c02 */ /* 0x000fe20008000f00 */
[----:B--2---:R-:W-:Y:S01]  /*0a30*/  USHF.R.S32.HI UR6, URZ, 0x1f, UR16 ;  /* 0x0000001fff067899 */ /* 0x004fe20008011410 */
[----:B0-----:R-:W0:Y:S01]  /*0a40*/  I2F.U32.RP R7, R9 ;  /* 0x0000000900077306 */ /* 0x001e220000209000 */
[----:B------:R-:W-:Y:S01]  /*0a50*/  IMAD.IADD R4, R6, 0x1, R9 ;  /* 0x0000000106047824 */ /* 0x000fe200078e0209 */
[----:B------:R-:W-:Y:S01]  /*0a60*/  ISETP.NE.U32.AND P2, PT, R9, RZ, PT ;  /* 0x000000ff0900720c */ /* 0x000fe20003f45070 */
[----:B------:R-:W-:-:S03]  /*0a70*/  IMAD.U32 R15, RZ, RZ, UR7 ;  /* 0x00000007ff0f7e24 */ /* 0x000fc6000f8e00ff */
[----:B------:R-:W-:Y:S01]  /*0a80*/  ISETP.GE.U32.AND P0, PT, R4, UR8, PT ;  /* 0x0000000804007c0c */ /* 0x000fe2000bf06070 */
[----:B------:R-:W-:Y:S01]  /*0a90*/  IMAD.WIDE.U32 R14, R16, UR16, R14 ;  /* 0x00000010100e7c25 */ /* 0x000fe2000f8e000e */
[----:B------:R-:W-:Y:S02]  /*0aa0*/  VIMNMX.U32 R5, PT, PT, R4, UR8, !PT ;  /* 0x0000000804057c48 */ /* 0x000fe4000ffe0000 */
[----:B------:R-:W-:-:S04]  /*0ab0*/  SEL R26, RZ, 0x1, P0 ;  /* 0x00000001ff1a7807 */ /* 0x000fc80000000000 */
[----:B------:R-:W-:Y:S01]  /*0ac0*/  IADD3 R4, PT, PT, R5, -R4, -R26 ;  /* 0x8000000405047210 */ /* 0x000fe20007ffe81a */
[----:B0-----:R-:W0:Y:S02]  /*0ad0*/  MUFU.RCP R7, R7 ;  /* 0x0000000700077308 */ /* 0x001e240000001000 */
[----:B0-----:R-:W-:Y:S01]  /*0ae0*/  IADD3 R2, PT, PT, R7, 0xffffffe, RZ ;  /* 0x0ffffffe07027810 */ /* 0x001fe20007ffe0ff */
[----:B------:R-:W-:-:S05]  /*0af0*/  IMAD R7, R17, UR16, RZ ;  /* 0x0000001011077c24 */ /* 0x000fca000f8e02ff */
[----:B------:R0:W1:Y:S02]  /*0b00*/  F2I.FTZ.U32.TRUNC.NTZ R3, R2 ;  /* 0x0000000200037305 */ /* 0x000064000021f000 */
[----:B0-----:R-:W-:Y:S01]  /*0b10*/  HFMA2 R2, -RZ, RZ, 0, 0 ;  /* 0x00000000ff027431 */ /* 0x001fe200000001ff */
[----:B-1----:R-:W-:-:S05]  /*0b20*/  IADD3 R12, PT, PT, RZ, -R3, RZ ;  /* 0x80000003ff0c7210 */ /* 0x002fca0007ffe0ff */
[----:B------:R-:W-:Y:S02]  /*0b30*/  IMAD R11, R12, R9, RZ ;  /* 0x000000090c0b7224 */ /* 0x000fe400078e02ff */
[----:B---3--:R-:W-:-:S04]  /*0b40*/  IMAD.WIDE.U32 R12, R0, UR10, RZ ;  /* 0x0000000a000c7c25 */ /* 0x008fc8000f8e00ff */
[----:B------:R-:W-:-:S04]  /*0b50*/  IMAD.HI.U32 R3, R3, R11, R2 ;  /* 0x0000000b03037227 */ /* 0x000fc800078e0002 */
[----:B------:R-:W-:Y:S01]  /*0b60*/  IMAD R11, R16, UR6, R7 ;  /* 0x00000006100b7c24 */ /* 0x000fe2000f8e0207 */
[----:B------:R-:W-:Y:S01]  /*0b70*/  USHF.R.S32.HI UR6, URZ, 0x1f, UR17 ;  /* 0x0000001fff067899 */ /* 0x000fe20008011411 */
[----:B------:R-:W-:-:S04]  /*0b80*/  IMAD.HI.U32 R5, R3, R4, RZ ;  /* 0x0000000403057227 */ /* 0x000fc800078e00ff */
[----:B------:R-:W-:Y:S01]  /*0b90*/  IMAD.IADD R15, R15, 0x1, R11 ;  /* 0x000000010f0f7824 */ /* 0x000fe200078e020b */
[----:B------:R-:W-:Y:S01]  /*0ba0*/  IADD3 R2, PT, PT, -R5, RZ, RZ ;  /* 0x000000ff05027210 */ /* 0x000fe20007ffe1ff */
[----:B------:R-:W-:Y:S02]  /*0bb0*/  IMAD R7, R0, UR11, R13 ;  /* 0x0000000b00077c24 */ /* 0x000fe4000f8e020d */
[----:B------:R-:W-:-:S04]  /*0bc0*/  IMAD.WIDE.U32 R14, R10, UR17, R14 ;  /* 0x000000110a0e7c25 */ /* 0x000fc8000f8e000e */
[----:B------:R-:W-:Y:S02]  /*0bd0*/  IMAD R4, R9, R2, R4 ;  /* 0x0000000209047224 */ /* 0x000fe400078e0204 */
[----:B------:R-:W0:Y:S03]  /*0be0*/  LDC.64 R2, c[0x0][0x390] ;  /* 0x0000e400ff027b82 */ /* 0x000e260000000a00 */
[----:B------:R-:W-:-:S13]  /*0bf0*/  ISETP.GE.U32.AND P0, PT, R4, R9, PT ;  /* 0x000000090400720c */ /* 0x000fda0003f06070 */
[----:B------:R-:W-:Y:S01]  /*0c00*/  @P0 IMAD.IADD R4, R4, 0x1, -R9 ;  /* 0x0000000104040824 */ /* 0x000fe200078e0a09 */
[----:B------:R-:W-:-:S04]  /*0c10*/  @P0 IADD3 R5, PT, PT, R5, 0x1, RZ ;  /* 0x0000000105050810 */ /* 0x000fc80007ffe0ff */
[----:B------:R-:W-:Y:S02]  /*0c20*/  ISETP.GE.U32.AND P1, PT, R4, R9, PT ;  /* 0x000000090400720c */ /* 0x000fe40003f26070 */
[----:B------:R-:W-:-:S11]  /*0c30*/  SHF.L.U32 R4, R12, 0x1, RZ ;  /* 0x000000010c047819 */ /* 0x000fd600000006ff */
[----:B------:R-:W-:Y:S02]  /*0c40*/  @P1 IADD3 R5, PT, PT, R5, 0x1, RZ ;  /* 0x0000000105051810 */ /* 0x000fe40007ffe0ff */
[----:B------:R-:W-:Y:S02]  /*0c50*/  @!P2 LOP3.LUT R5, RZ, R9, RZ, 0x33, !PT ;  /* 0x00000009ff05a212 */ /* 0x000fe400078e33ff */
[----:B0-----:R-:W-:Y:S02]  /*0c60*/  IADD3 R18, P1, PT, R4, R2, RZ ;  /* 0x0000000204127210 */ /* 0x001fe40007f3e0ff */
[----:B------:R-:W-:Y:S02]  /*0c70*/  IADD3 R26, PT, PT, R26, R5, RZ ;  /* 0x000000051a1a7210 */ /* 0x000fe40007ffe0ff */
[----:B------:R-:W-:Y:S01]  /*0c80*/  SHF.L.U64.HI R5, R12, 0x1, R7 ;  /* 0x000000010c057819 */ /* 0x000fe20000010207 */
[----:B------:R-:W-:Y:S01]  /*0c90*/  IMAD R7, R8, UR17, RZ ;  /* 0x0000001108077c24 */ /* 0x000fe2000f8e02ff */
[----:B------:R-:W-:-:S02]  /*0ca0*/  LOP3.LUT R11, R26, 0x3, RZ, 0xc0, !PT ;  /* 0x000000031a0b7812 */ /* 0x000fc400078ec0ff */
[----:B------:R-:W-:Y:S01]  /*0cb0*/  IADD3.X R19, PT, PT, R5, R3, RZ, P1, !PT ;  /* 0x0000000305137210 */ /* 0x000fe20000ffe4ff */
[----:B------:R-:W-:Y:S01]  /*0cc0*/  IMAD R7, R10, UR6, R7 ;  /* 0x000000060a077c24 */ /* 0x000fe2000f8e0207 */
[----:B------:R-:W-:-:S04]  /*0cd0*/  ISETP.NE.AND P0, PT, R11, 0x3, PT ;  /* 0x000000030b00780c */ /* 0x000fc80003f05270 */
[----:B------:R-:W-:-:S09]  /*0ce0*/  IADD3 R7, PT, PT, R15, R7, RZ ;  /* 0x000000070f077210 */ /* 0x000fd20007ffe0ff */
[----:B------:R-:W-:Y:S05]  /*0cf0*/  @!P0 BRA `(.L_x_464) ;  /* 0x0000000400248947 */ /* 0x000fea0003800000 */
[----:B------:R-:W0:Y:S01]  /*0d00*/  LDCU.64 UR6, c[0x0][0x3d8] ;  /* 0x00007b00ff0677ac */ /* 0x000e220008000a00 */
[----:B------:R-:W-:Y:S01]  /*0d10*/  IMAD.U32 R15, RZ, RZ, UR8 ;  /* 0x00000008ff0f7e24 */ /* 0x000fe2000f8e00ff */
[C---:B------:R-:W-:Y:S01]  /*0d20*/  SHF.L.U64.HI R13, R14.reuse, 0x2, R7 ;  /* 0x000000020e0d7819 */ /* 0x040fe20000010207 */
[----:B------:R-:W-:Y:S01]  /*0d30*/  IMAD.U32 R7, RZ, RZ, UR8 ;  /* 0x00000008ff077e24 */ /* 0x000fe2000f8e00ff */
[----:B------:R-:W1:Y:S01]  /*0d40*/  LDCU.64 UR10, c[0x0][0x3a0] ;  /* 0x00007400ff0a77ac */ /* 0x000e620008000a00 */
[----:B------:R-:W-:Y:S01]  /*0d50*/  SHF.L.U32 R12, R14, 0x2, RZ ;  /* 0x000000020e0c7819 */ /* 0x000fe200000006ff */
[----:B------:R-:W-:Y:S01]  /*0d60*/  IMAD.WIDE R14, R15, 0x2, R4 ;  /* 0x000000020f0e7825 */ /* 0x000fe200078e0204 */
[----:B------:R-:W-:Y:S01]  /*0d70*/  MOV R20, UR14 ;  /* 0x0000000e00147c02 */ /* 0x000fe20008000f00 */
[----:B------:R-:W-:Y:S01]  /*0d80*/  BSSY.RECONVERGENT B2, `(.L_x_464) ;  /* 0x0000040000027945 */ /* 0x000fe20003800200 */
[----:B------:R-:W-:Y:S01]  /*0d90*/  MOV R21, UR9 ;  /* 0x0000000900157c02 */ /* 0x000fe20008000f00 */
[----:B------:R-:W-:Y:S01]  /*0da0*/  IMAD.WIDE.U32 R12, R6, 0x4, R12 ;  /* 0x00000004060c7825 */ /* 0x000fe200078e000c */
[----:B------:R-:W-:-:S02]  /*0db0*/  IADD3 R27, P1, PT, R14, R2, RZ ;  /* 0x000000020e1b7210 */ /* 0x000fc40007f3e0ff */
[----:B------:R-:W-:Y:S01]  /*0dc0*/  IADD3 R2, PT, PT, R26, 0x1, RZ ;  /* 0x000000011a027810 */ /* 0x000fe20007ffe0ff */
[----:B------:R-:W-:Y:S01]  /*0dd0*/  IMAD.WIDE.U32 R4, R7, 0x2, R20 ;  /* 0x0000000207047825 */ /* 0x000fe200078e0014 */
[----:B------:R-:W-:Y:S02]  /*0de0*/  IADD3.X R31, PT, PT, R15, R3, RZ, P1, !PT ;  /* 0x000000030f1f7210 */ /* 0x000fe40000ffe4ff */
[----:B------:R-:W-:Y:S01]  /*0df0*/  LOP3.LUT R2, R2, 0x3, RZ, 0xc0, !PT ;  /* 0x0000000302027812 */ /* 0x000fe200078ec0ff */
[----:B------:R-:W-:Y:S01]  /*0e00*/  IMAD.WIDE.U32 R14, R6, 0x2, RZ ;  /* 0x00000002060e7825 */ /* 0x000fe200078e00ff */
[----:B0-----:R-:W-:Y:S02]  /*0e10*/  IADD3 R28, P0, PT, R12, UR6, RZ ;  /* 0x000000060c1c7c10 */ /* 0x001fe4000ff1e0ff */
[----:B-1----:R-:W-:Y:S01]  /*0e20*/  IADD3 R29, P2, PT, R4, UR10, RZ ;  /* 0x0000000a041d7c10 */ /* 0x002fe2000ff5e0ff */
[----:B------:R-:W-:Y:S01]  /*0e30*/  IMAD.MOV R7, RZ, RZ, -R2 ;  /* 0x000000ffff077224 */ /* 0x000fe200078e0a02 */
[----:B------:R-:W-:Y:S01]  /*0e40*/  IADD3.X R35, PT, PT, R13, UR7, RZ, P0, !PT ;  /* 0x000000070d237c10 */ /* 0x000fe200087fe4ff */
[----:B------:R-:W-:Y:S01]  /*0e50*/  IMAD R30, R2, R9, R6 ;  /* 0x00000009021e7224 */ /* 0x000fe200078e0206 */
[----:B------:R-:W-:-:S09]  /*0e60*/  IADD3.X R33, PT, PT, R5, UR11, RZ, P2, !PT ;  /* 0x0000000b05217c10 */ /* 0x000fd200097fe4ff */
.L_x_465:
[C---:B-1----:R-:W-:Y:S02]  /*0e70*/  IADD3 R2, P0, PT, R14.reuse, UR4, RZ ;  /* 0x000000040e027c10 */ /* 0x042fe4000ff1e0ff */
[C---:B------:R-:W-:Y:S02]  /*0e80*/  IADD3 R20, P2, PT, R14.reuse, R18, RZ ;  /* 0x000000120e147210 */ /* 0x040fe40007f5e0ff */
[C---:B------:R-:W-:Y:S02]  /*0e90*/  IADD3.X R3, PT, PT, R15.reuse, UR5, RZ, P0, !PT ;  /* 0x000000050f037c10 */ /* 0x040fe400087fe4ff */
[C---:B------:R-:W-:Y:S02]  /*0ea0*/  IADD3 R22, P0, PT, R14.reuse, R27, RZ ;  /* 0x0000001b0e167210 */ /* 0x040fe40007f1e0ff */
[----:B------:R-:W-:Y:S01]  /*0eb0*/  IADD3 R4, P1, PT, R14, R29, RZ ;  /* 0x0000001d0e047210 */ /* 0x000fe20007f3e0ff */
[----:B------:R-:W2:Y:S01]  /*0ec0*/  LDG.E.U16.CONSTANT R2, desc[UR12][R2.64] ;  /* 0x0000000c02027981 */ /* 0x000ea2000c1e9500 */
[C---:B------:R-:W-:Y:S01]  /*0ed0*/  IADD3.X R21, PT, PT, R15.reuse, R19, RZ, P2, !PT ;  /* 0x000000130f157210 */ /* 0x040fe200017fe4ff */
[C---:B------:R-:W-:Y:S01]  /*0ee0*/  IMAD.X R23, R15.reuse, 0x1, R31, P0 ;  /* 0x000000010f177824 */ /* 0x040fe200000e061f */
[----:B------:R-:W-:-:S03]  /*0ef0*/  IADD3.X R5, PT, PT, R15, R33, RZ, P1, !PT ;  /* 0x000000210f057210 */ /* 0x000fc60000ffe4ff */
[----:B------:R-:W3:Y:S04]  /*0f00*/  LDG.E.U16 R11, desc[UR12][R20.64] ;  /* 0x0000000c140b7981 */ /* 0x000ee8000c1e1500 */
[----:B------:R-:W4:Y:S04]  /*0f10*/  LDG.E.U16 R12, desc[UR12][R22.64] ;  /* 0x0000000c160c7981 */ /* 0x000f28000c1e1500 */
[----:B------:R-:W5:Y:S01]  /*0f20*/  LDG.E.U16.CONSTANT R4, desc[UR12][R4.64] ;  /* 0x0000000c04047981 */ /* 0x000f62000c1e9500 */
[----:B--2---:R-:W-:Y:S02]  /*0f30*/  HADD2.F32 R24, -RZ, R2.H0_H0 ;  /* 0x20000002ff187230 */ /* 0x004fe40000004100 */
[----:B---3--:R-:W-:-:S02]  /*0f40*/  HADD2.F32 R11, -RZ, R11.H0_H0 ;  /* 0x2000000bff0b7230 */ /* 0x008fc40000004100 */
[----:B----4-:R-:W-:-:S03]  /*0f50*/  HADD2.F32 R13, -RZ, R12.H0_H0 ;  /* 0x2000000cff0d7230 */ /* 0x010fc60000004100 */
[----:B------:R-:W-:Y:S01]  /*0f60*/  FMUL.FTZ R12, R11, R24 ;  /* 0x000000180b0c7220 */ /* 0x000fe20000410000 */
[----:B-----5:R-:W-:Y:S02]  /*0f70*/  HADD2.F32 R32, -RZ, R4.H0_H0 ;  /* 0x20000004ff207230 */ /* 0x020fe40000004100 */
[----:B------:R-:W-:-:S03]  /*0f80*/  FMUL.FTZ R24, R24, R13 ;  /* 0x0000000d18187220 */ /* 0x000fc60000410000 */
[-C--:B------:R-:W-:Y:S01]  /*0f90*/  FMUL.FTZ R11, R11, R32.reuse ;  /* 0x000000200b0b7220 */ /* 0x080fe20000410000 */
        /* <DEDUP_REMOVED lines=13> */
[----:B------:R-:W-:Y:S04]  /*1070*/  STL.U16 [R1+0x4], R11 ;  /* 0x0000040b01007387 */ /* 0x000fe80000100400 */
[----:B------:R0:W-:Y:S04]  /*1080*/  STL.U16 [R1], R5 ;  /* 0x0000000501007387 */ /* 0x0001e80000100400 */
[----:B------:R-:W2:Y:S01]  /*1090*/  LDL.64 R2, [R1] ;  /* 0x0000000001027983 */ /* 0x000ea20000100a00 */
[----:B------:R-:W-:Y:S01]  /*10a0*/  MOV R4, UR8 ;  /* 0x0000000800047c02 */ /* 0x000fe20008000f00 */
[----:B------:R-:W-:Y:S01]  /*10b0*/  IMAD.MOV.U32 R25, RZ, RZ, R35 ;  /* 0x000000ffff197224 */ /* 0x000fe200078e0023 */
[----:B------:R-:W-:Y:S01]  /*10c0*/  MOV R24, R28 ;  /* 0x0000001c00187202 */ /* 0x000fe20000000f00 */
[----:B------:R1:W-:Y:S04]  /*10d0*/  STG.E.U16 desc[UR12][R20.64], R12 ;  /* 0x0000000c14007986 */ /* 0x0003e8000c10150c */
[----:B0-----:R-:W-:Y:S01]  /*10e0*/  IMAD.WIDE R4, R4, 0x4, R24 ;  /* 0x0000000404047825 */ /* 0x001fe200078e0218 */
[----:B------:R1:W-:Y:S01]  /*10f0*/  STG.E.U16 desc[UR12][R22.64], R13 ;  /* 0x0000000d16007986 */ /* 0x0003e2000c10150c */
[----:B------:R-:W-:-:S04]  /*1100*/  IADD3 R7, PT, PT, R7, 0x1, RZ ;  /* 0x0000000107077810 */ /* 0x000fc80007ffe0ff */
[----:B------:R-:W-:Y:S01]  /*1110*/  ISETP.NE.AND P0, PT, R7, RZ, PT ;  /* 0x000000ff0700720c */ /* 0x000fe20003f05270 */
[----:B------:R-:W-:-:S04]  /*1120*/  IMAD.WIDE.U32 R34, R9, 0x4, R24 ;  /* 0x0000000409227825 */ /* 0x000fc800078e0018 */
[----:B------:R-:W-:Y:S01]  /*1130*/  IMAD.WIDE.U32 R14, R9, 0x2, R14 ;  /* 0x00000002090e7825 */ /* 0x000fe200078e000e */
[----:B------:R-:W-:Y:S01]  /*1140*/  MOV R28, R34 ;  /* 0x00000022001c7202 */ /* 0x000fe20000000f00 */
[----:B--2---:R1:W-:Y:S04]  /*1150*/  STG.E desc[UR12][R24.64], R2 ;  /* 0x0000000218007986 */ /* 0x0043e8000c10190c */
[----:B------:R1:W-:Y:S02]  /*1160*/  STG.E desc[UR12][R4.64], R3 ;  /* 0x0000000304007986 */ /* 0x0003e4000c10190c */
[----:B------:R-:W-:Y:S05]  /*1170*/  @P0 BRA `(.L_x_465) ;  /* 0xfffffffc003c0947 */ /* 0x000fea000383ffff */
[----:B------:R-:W-:Y:S05]  /*1180*/  BSYNC.RECONVERGENT B2 ;  /* 0x0000000000027941 */ /* 0x000fea0003800200 */
.L_x_464:
[----:B------:R-:W-:Y:S05]  /*1190*/  BSYNC.RECONVERGENT B1 ;  /* 0x0000000000017941 */ /* 0x000fea0003800200 */
.L_x_463:
[----:B------:R-:W-:-:S13]  /*11a0*/  ISETP.GE.U32.AND P0, PT, R26, 0x3, PT ;  /* 0x000000031a00780c */ /* 0x000fda0003f06070 */
[----:B------:R-:W-:Y:S05]  /*11b0*/  @!P0 BRA `(.L_x_462) ;  /* 0x0000000c00048947 */ /* 0x000fea0003800000 */
[----:B------:R-:W0:Y:S01]  /*11c0*/  LDCU UR11, c[0x0][0x3f0] ;  /* 0x00007e00ff0b77ac */ /* 0x000e220008000800 */
[----:B-1----:R-:W1:Y:S01]  /*11d0*/  LDC.64 R20, c[0x0][0x3d8] ;  /* 0x0000f600ff147b82 */ /* 0x002e620000000a00 */
[C---:B------:R-:W-:Y:S01]  /*11e0*/  SHF.L.U32 R11, R9.reuse, 0x1, RZ ;  /* 0x00000001090b7819 */ /* 0x040fe200000006ff */
[----:B------:R-:W-:Y:S01]  /*11f0*/  IMAD R13, R9, 0x3, R30 ;  /* 0x00000003090d7824 */ /* 0x000fe200078e021e */
[----:B------:R-:W2:Y:S01]  /*1200*/  LDCU.64 UR6, c[0x0][0x3e8] ;  /* 0x00007d00ff0677ac */ /* 0x000ea20008000a00 */
[C---:B------:R-:W-:Y:S01]  /*1210*/  IADD3 R14, PT, PT, R30.reuse, R9, RZ ;  /* 0x000000091e0e7210 */ /* 0x040fe20007ffe0ff */
[C---:B------:R-:W-:Y:S01]  /*1220*/  VIADD R12, R30.reuse, UR8 ;  /* 0x000000081e0c7c36 */ /* 0x040fe20008000000 */
[----:B------:R-:W-:Y:S01]  /*1230*/  IADD3 R15, PT, PT, R30, R11, RZ ;  /* 0x0000000b1e0f7210 */ /* 0x000fe20007ffe0ff */
[----:B0-----:R-:W-:Y:S02]  /*1240*/  USHF.R.S32.HI UR15, URZ, 0x1f, UR11 ;  /* 0x0000001fff0f7899 */ /* 0x001fe4000801140b */
[----:B------:R-:W-:Y:S01]  /*1250*/  IMAD.U32 R2, RZ, RZ, UR11 ;  /* 0x0000000bff027e24 */ /* 0x000fe2000f8e00ff */
[----:B--2---:R-:W-:-:S02]  /*1260*/  USHF.R.S32.HI UR10, URZ, 0x1f, UR6 ;  /* 0x0000001fff0a7899 */ /* 0x004fc40008011406 */
[----:B------:R-:W-:Y:S01]  /*1270*/  IMAD R5, R17, UR6, RZ ;  /* 0x0000000611057c24 */ /* 0x000fe2000f8e02ff */
[----:B------:R-:W-:Y:S01]  /*1280*/  MOV R3, UR15 ;  /* 0x0000000f00037c02 */ /* 0x000fe20008000f00 */
        /* <DEDUP_REMOVED lines=8> */
[----:B-1----:R-:W-:-:S04]  /*1310*/  LEA R20, P0, R2, R20, 0x2 ;  /* 0x0000001402147211 */ /* 0x002fc800078010ff */
[----:B------:R-:W-:-:S09]  /*1320*/  LEA.HI.X R21, R2, R21, R7, 0x2, P0 ;  /* 0x0000001502157211 */ /* 0x000fd200000f1407 */
.L_x_466:
[----:B--2---:R-:W-:Y:S02]  /*1330*/  HFMA2 R5, -RZ, RZ, 0, 1.1920928955078125e-07 ;  /* 0x00000002ff057431 */ /* 0x004fe400000001ff */
[----:B------:R-:W-:Y:S02]  /*1340*/  IMAD.U32 R3, RZ, RZ, UR8 ;  /* 0x00000008ff037e24 */ /* 0x000fe4000f8e00ff */
[----:B------:R-:W-:-:S04]  /*1350*/  IMAD.WIDE R28, R12, 0x2, R18 ;  /* 0x000000020c1c7825 */ /* 0x000fc800078e0212 */
[C---:B------:R-:W-:Y:S01]  /*1360*/  IMAD.WIDE.U32 R34, R30.reuse, 0x2, R18 ;  /* 0x000000021e227825 */ /* 0x040fe200078e0012 */
[----:B------:R-:W2:Y:S03]  /*1370*/  LDG.E.U16 R22, desc[UR12][R28.64] ;  /* 0x0000000c1c167981 */ /* 0x000ea6000c1e1500 */
[----:B------:R-:W-:Y:S01]  /*1380*/  IMAD.WIDE.U32 R4, R30, R5, UR4 ;  /* 0x000000041e047e25 */ /* 0x000fe2000f8e0005 */
[----:B------:R-:W3:Y:S03]  /*1390*/  LDG.E.U16 R7, desc[UR12][R34.64] ;  /* 0x0000000c22077981 */ /* 0x000ee6000c1e1500 */
[----:B------:R-:W-:Y:S02]  /*13a0*/  IMAD.WIDE.U32 R2, R3, 0x2, R4 ;  /* 0x0000000203027825 */ /* 0x000fe400078e0004 */
[----:B------:R-:W4:Y:S04]  /*13b0*/  LDG.E.U16.CONSTANT R4, desc[UR12][R4.64] ;  /* 0x0000000c04047981 */ /* 0x000f28000c1e9500 */
[----:B------:R-:W5:Y:S01]  /*13c0*/  LDG.E.U16.CONSTANT R2, desc[UR12][R2.64] ;  /* 0x0000000c02027981 */ /* 0x000f62000c1e9500 */
[----:B--2---:R-:W-:-:S02]  /*13d0*/  HADD2.F32 R25, -RZ, R22.H0_H0 ;  /* 0x20000016ff197230 */ /* 0x004fc40000004100 */
[----:B---3--:R-:W-:Y:S02]  /*13e0*/  HADD2.F32 R7, -RZ, R7.H0_H0 ;  /* 0x20000007ff077230 */ /* 0x008fe40000004100 */
[----:B----4-:R-:W-:Y:S02]  /*13f0*/  HADD2.F32 R22, -RZ, R4.H0_H0 ;  /* 0x20000004ff167230 */ /* 0x010fe40000004100 */
[----:B-----5:R-:W-:-:S03]  /*1400*/  HADD2.F32 R24, -RZ, R2.H0_H0 ;  /* 0x20000002ff187230 */ /* 0x020fc60000004100 */
[----:B------:R-:W-:Y:S01]  /*1410*/  FMUL.FTZ R23, R7, R22 ;  /* 0x0000001607177220 */ /* 0x000fe20000410000 */
[----:B------:R-:W-:Y:S01]  /*1420*/  FMUL.FTZ R22, R22, R25 ;  /* 0x0000001916167220 */ /* 0x000fe20000410000 */
[-C--:B------:R-:W-:Y:S01]  /*1430*/  FMUL.FTZ R26, R25, R24.reuse ;  /* 0x00000018191a7220 */ /* 0x080fe20000410000 */
[----:B------:R-:W-:-:S04]  /*1440*/  FMUL.FTZ R7, R7, R24 ;  /* 0x0000001807077220 */ /* 0x000fc80000410000 */
[----:B------:R-:W-:Y:S02]  /*1450*/  F2FP.F16.F32.PACK_AB R23, R26, R23 ;  /* 0x000000171a17723e */ /* 0x000fe400000000ff */
[----:B------:R-:W-:-:S03]  /*1460*/  F2FP.F16.F32.PACK_AB R22, R7, R22 ;  /* 0x000000160716723e */ /* 0x000fc600000000ff */
[--C-:B------:R-:W-:Y:S02]  /*1470*/  HADD2.F32 R2, -RZ, R23.reuse.H0_H0 ;  /* 0x20000017ff027230 */ /* 0x100fe40000004100 */
[--C-:B------:R-:W-:Y:S02]  /*1480*/  HADD2.F32 R3, -RZ, R22.reuse.H0_H0 ;  /* 0x20000016ff037230 */ /* 0x100fe40000004100 */
[----:B------:R-:W-:Y:S02]  /*1490*/  HADD2.F32 R23, -RZ, R23.H1_H1 ;  /* 0x30000017ff177230 */ /* 0x000fe40000004100 */
[----:B------:R-:W-:-:S03]  /*14a0*/  HADD2.F32 R22, -RZ, R22.H1_H1 ;  /* 0x30000016ff167230 */ /* 0x000fc60000004100 */
[----:B------:R-:W-:Y:S02]  /*14b0*/  FADD.FTZ R2, R2, -R23 ;  /* 0x8000001702027221 */ /* 0x000fe40000010000 */
[----:B------:R-:W-:-:S03]  /*14c0*/  FADD.FTZ R3, R3, R22 ;  /* 0x0000001603037221 */ /* 0x000fc60000010000 */
[----:B------:R-:W-:Y:S02]  /*14d0*/  F2FP.F16.F32.PACK_AB R2, RZ, R2 ;  /* 0x00000002ff02723e */ /* 0x000fe400000000ff */
[----:B------:R-:W-:-:S03]  /*14e0*/  F2FP.F16.F32.PACK_AB R3, RZ, R3 ;  /* 0x00000003ff03723e */ /* 0x000fc600000000ff */
[----:B------:R-:W-:Y:S04]  /*14f0*/  STL.U16 [R1], R2 ;  /* 0x0000000201007387 */ /* 0x000fe80000100400 */
[----:B------:R0:W-:Y:S04]  /*1500*/  STL.U16 [R1+0x4], R3 ;  /* 0x0000040301007387 */ /* 0x0001e80000100400 */
[----:B------:R-:W2:Y:S01]  /*1510*/  LDL.64 R4, [R1] ;  /* 0x0000000001047983 */ /* 0x000ea20000100a00 */
[----:B------:R-:W-:Y:S02]  /*1520*/  MOV R37, 0x2 ;  /* 0x0000000200257802 */ /* 0x000fe40000000f00 */
[----:B------:R-:W-:-:S02]  /*1530*/  MOV R23, UR8 ;  /* 0x0000000800177c02 */ /* 0x000fc40008000f00 */
[----:B------:R-:W-:Y:S01]  /*1540*/  PRMT R25, R2, 0x7610, R25 ;  /* 0x0000761002197816 */ /* 0x000fe20000000019 */
[----:B------:R-:W-:Y:S01]  /*1550*/  IMAD.WIDE.U32 R36, R14, R37, UR4 ;  /* 0x000000040e247e25 */ /* 0x000fe2000f8e0025 */
[----:B------:R-:W-:Y:S02]  /*1560*/  IADD3 R24, P0, PT, R11, R28, RZ ;  /* 0x0000001c0b187210 */ /* 0x000fe40007f1e0ff */
[----:B------:R-:W-:Y:S01]  /*1570*/  PRMT R31, R3, 0x7610, R31 ;  /* 0x00007610031f7816 */ /* 0x000fe2000000001f */
[----:B------:R-:W-:Y:S01]  /*1580*/  IMAD.WIDE.U32 R26, R30, 0x4, R20 ;  /* 0x000000041e1a7825 */ /* 0x000fe200078e0014 */
[----:B------:R1:W-:Y:S03]  /*1590*/  STG.E.U16 desc[UR12][R34.64], R25 ;  /* 0x0000001922007986 */ /* 0x0003e6000c10150c */
[----:B------:R-:W-:Y:S01]  /*15a0*/  IMAD.WIDE.U32 R22, R23, 0x2, R36 ;  /* 0x0000000217167825 */ /* 0x000fe200078e0024 */
[----:B------:R3:W-:Y:S03]  /*15b0*/  STG.E.U16 desc[UR12][R28.64], R31 ;  /* 0x0000001f1c007986 */ /* 0x0007e6000c10150c */
[----:B0-----:R-:W-:Y:S01]  /*15c0*/  IMAD.WIDE R2, R12, 0x4, R20 ;  /* 0x000000040c027825 */ /* 0x001fe200078e0214 */
[----:B------:R-:W4:Y:S03]  /*15d0*/  LDG.E.U16.CONSTANT R7, desc[UR12][R36.64] ;  /* 0x0000000c24077981 */ /* 0x000f26000c1e9500 */
[----:B------:R-:W-:Y:S01]  /*15e0*/  IMAD.WIDE.U32 R32, R14, 0x2, R18 ;  /* 0x000000020e207825 */ /* 0x000fe200078e0012 */
[----:B------:R-:W5:Y:S03]  /*15f0*/  LDG.E.U16.CONSTANT R22, desc[UR12][R22.64] ;  /* 0x0000000c16167981 */ /* 0x000f66000c1e9500 */
[----:B-1----:R-:W-:Y:S01]  /*1600*/  IMAD.X R25, RZ, RZ, R29, P0 ;  /* 0x000000ffff197224 */ /* 0x002fe200000e061d */
[----:B--2---:R0:W-:Y:S04]  /*1610*/  STG.E desc[UR12][R26.64], R4 ;  /* 0x000000041a007986 */ /* 0x0041e8000c10190c */
[----:B------:R1:W-:Y:S04]  /*1620*/  STG.E desc[UR12][R2.64], R5 ;  /* 0x0000000502007986 */ /* 0x0003e8000c10190c */
[----:B------:R-:W2:Y:S04]  /*1630*/  LDG.E.U16 R36, desc[UR12][R32.64] ;  /* 0x0000000c20247981 */ /* 0x000ea8000c1e1500 */
[----:B------:R-:W3:Y:S01]  /*1640*/  LDG.E.U16 R37, desc[UR12][R24.64] ;  /* 0x0000000c18257981 */ /* 0x000ee2000c1e1500 */
[----:B----4-:R-:W-:-:S02]  /*1650*/  HADD2.F32 R7, -RZ, R7.H0_H0 ;  /* 0x20000007ff077230 */ /* 0x010fc40000004100 */
[----:B-----5:R-:W-:Y:S02]  /*1660*/  HADD2.F32 R35, -RZ, R22.H0_H0 ;  /* 0x20000016ff237230 */ /* 0x020fe40000004100 */
[----:B--2---:R-:W-:Y:S02]  /*1670*/  HADD2.F32 R36, -RZ, R36.H0_H0 ;  /* 0x20000024ff247230 */ /* 0x004fe40000004100 */
[----:B---3--:R-:W-:-:S03]  /*1680*/  HADD2.F32 R34, -RZ, R37.H0_H0 ;  /* 0x20000025ff227230 */ /* 0x008fc60000004100 */
[C---:B------:R-:W-:Y:S01]  /*1690*/  FMUL.FTZ R28, R36.reuse, R7 ;  /* 0x00000007241c7220 */ /* 0x040fe20000410000 */
[-C--:B------:R-:W-:Y:S01]  /*16a0*/  FMUL.FTZ R36, R36, R35.reuse ;  /* 0x0000002324247220 */ /* 0x080fe20000410000 */
[----:B------:R-:W-:Y:S01]  /*16b0*/  FMUL.FTZ R29, R34, R35 ;  /* 0x00000023221d7220 */ /* 0x000fe20000410000 */
[----:B------:R-:W-:-:S04]  /*16c0*/  FMUL.FTZ R7, R7, R34 ;  /* 0x0000002207077220 */ /* 0x000fc80000410000 */
[----:B------:R-:W-:Y:S02]  /*16d0*/  F2FP.F16.F32.PACK_AB R28, R29, R28 ;  /* 0x0000001c1d1c723e */ /* 0x000fe400000000ff */
[----:B------:R-:W-:-:S03]  /*16e0*/  F2FP.F16.F32.PACK_AB R7, R36, R7 ;  /* 0x000000072407723e */ /* 0x000fc600000000ff */
[--C-:B0-----:R-:W-:Y:S02]  /*16f0*/  HADD2.F32 R4, -RZ, R28.reuse.H0_H0 ;  /* 0x2000001cff047230 */ /* 0x101fe40000004100 */
[----:B-1----:R-:W-:Y:S02]  /*1700*/  HADD2.F32 R5, -RZ, R28.H1_H1 ;  /* 0x3000001cff057230 */ /* 0x002fe40000004100 */
        /* <DEDUP_REMOVED lines=8> */
[----:B------:R0:W-:Y:S04]  /*1790*/  STL.U16 [R1], R22 ;  /* 0x0000001601007387 */ /* 0x0001e80000100400 */
[----:B------:R-:W2:Y:S01]  /*17a0*/  LDL.64 R4, [R1] ;  /* 0x0000000001047983 */ /* 0x000ea20000100a00 */
[----:B------:R-:W-:Y:S02]  /*17b0*/  HFMA2 R34, -RZ, RZ, 0, 1.1920928955078125e-07 ;  /* 0x00000002ff227431 */ /* 0x000fe400000001ff */
[----:B------:R-:W-:Y:S01]  /*17c0*/  IMAD.SHL.U32 R7, R9, 0x4, RZ ;  /* 0x0000000409077824 */ /* 0x000fe200078e00ff */
[----:B------:R-:W-:Y:S01]  /*17d0*/  MOV R29, UR8 ;  /* 0x00000008001d7c02 */ /* 0x000fe20008000f00 */
[----:B------:R1:W-:Y:S03]  /*17e0*/  STG.E.U16 desc[UR12][R32.64], R27 ;  /* 0x0000001b20007986 */ /* 0x0003e6000c10150c */
[----:B------:R-:W-:-:S02]  /*17f0*/  IADD3 R2, P0, PT, R2, R7, RZ ;  /* 0x0000000702027210 */ /* 0x000fc40007f1e0ff */
[----:B0-----:R-:W-:Y:S01]  /*1800*/  IADD3 R22, P1, PT, R11, R24, RZ ;  /* 0x000000180b167210 */ /* 0x001fe20007f3e0ff */
[----:B------:R-:W-:Y:S01]  /*1810*/  IMAD.WIDE.U32 R34, R15, R34, UR4 ;  /* 0x000000040f227e25 */ /* 0x000fe2000f8e0022 */
[----:B------:R-:W-:Y:S01]  /*1820*/  IADD3.X R3, PT, PT, RZ, R3, RZ, P0, !PT ;  /* 0x00000003ff037210 */ /* 0x000fe200007fe4ff */
[----:B------:R0:W-:Y:S02]  /*1830*/  STG.E.U16 desc[UR12][R24.64], R23 ;  /* 0x0000001718007986 */ /* 0x0001e4000c10150c */
[----:B-1----:R-:W-:-:S04]  /*1840*/  IMAD.WIDE.U32 R26, R14, 0x4, R20 ;  /* 0x000000040e1a7825 */ /* 0x002fc800078e0014 */
[----:B------:R-:W-:-:S04]  /*1850*/  IMAD.WIDE.U32 R32, R15, 0x2, R18 ;  /* 0x000000020f207825 */ /* 0x000fc800078e0012 */
[----:B------:R-:W-:Y:S01]  /*1860*/  IMAD.WIDE.U32 R28, R29, 0x2, R34 ;  /* 0x000000021d1c7825 */ /* 0x000fe200078e0022 */
[----:B0-----:R-:W-:Y:S01]  /*1870*/  IADD3.X R23, PT, PT, RZ, R25, RZ, P1, !PT ;  /* 0x00000019ff177210 */ /* 0x001fe20000ffe4ff */
[----:B------:R-:W3:Y:S04]  /*1880*/  LDG.E.U16.CONSTANT R34, desc[UR12][R34.64] ;  /* 0x0000000c22227981 */ /* 0x000ee8000c1e9500 */
[----:B------:R-:W4:Y:S04]  /*1890*/  LDG.E.U16.CONSTANT R28, desc[UR12][R28.64] ;  /* 0x0000000c1c1c7981 */ /* 0x000f28000c1e9500 */
[----:B--2---:R0:W-:Y:S04]  /*18a0*/  STG.E desc[UR12][R26.64], R4 ;  /* 0x000000041a007986 */ /* 0x0041e8000c10190c */
[----:B------:R1:W-:Y:S04]  /*18b0*/  STG.E desc[UR12][R2.64], R5 ;  /* 0x0000000502007986 */ /* 0x0003e8000c10190c */
[----:B------:R-:W2:Y:S04]  /*18c0*/  LDG.E.U16 R31, desc[UR12][R32.64] ;  /* 0x0000000c201f7981 */ /* 0x000ea8000c1e1500 */
[----:B------:R-:W5:Y:S01]  /*18d0*/  LDG.E.U16 R35, desc[UR12][R22.64] ;  /* 0x0000000c16237981 */ /* 0x000f62000c1e1500 */
[----:B---3--:R-:W-:-:S02]  /*18e0*/  HADD2.F32 R34, -RZ, R34.H0_H0 ;  /* 0x20000022ff227230 */ /* 0x008fc40000004100 */
[----:B----4-:R-:W-:Y:S02]  /*18f0*/  HADD2.F32 R28, -RZ, R28.H0_H0 ;  /* 0x2000001cff1c7230 */ /* 0x010fe40000004100 */
[----:B--2---:R-:W-:Y:S02]  /*1900*/  HADD2.F32 R31, -RZ, R31.H0_H0 ;  /* 0x2000001fff1f7230 */ /* 0x004fe40000004100 */
[----:B-----5:R-:W-:-:S03]  /*1910*/  HADD2.F32 R35, -RZ, R35.H0_H0 ;  /* 0x20000023ff237230 */ /* 0x020fc60000004100 */
[----:B------:R-:W-:Y:S02]  /*1920*/  FMUL.FTZ R24, R31, R34 ;  /* 0x000000221f187220 */ /* 0x000fe40000410000 */
[----:B------:R-:W-:Y:S01]  /*1930*/  FMUL.FTZ R34, R34, R35 ;  /* 0x0000002322227220 */ /* 0x000fe20000410000 */
[-C--:B------:R-:W-:Y:S01]  /*1940*/  FMUL.FTZ R35, R35, R28.reuse ;  /* 0x0000001c23237220 */ /* 0x080fe20000410000 */
        /* <DEDUP_REMOVED lines=12> */
[----:B------:R0:W-:Y:S04]  /*1a10*/  STL.U16 [R1+0x4], R24 ;  /* 0x0000041801007387 */ /* 0x0001e80000100400 */
[----:B------:R-:W-:Y:S04]  /*1a20*/  STL.U16 [R1], R25 ;  /* 0x0000001901007387 */ /* 0x000fe80000100400 */
[----:B------:R-:W2:Y:S01]  /*1a30*/  LDL.64 R4, [R1] ;  /* 0x0000000001047983 */ /* 0x000ea20000100a00 */
[----:B------:R-:W-:Y:S01]  /*1a40*/  IMAD.MOV.U32 R28, RZ, RZ, 0x2 ;  /* 0x00000002ff1c7424 */ /* 0x000fe200078e00ff */
[----:B------:R-:W-:-:S03]  /*1a50*/  MOV R35, UR8 ;  /* 0x0000000800237c02 */ /* 0x000fc60008000f00 */
[----:B------:R-:W-:Y:S01]  /*1a60*/  IMAD.WIDE.U32 R28, R13, R28, UR4 ;  /* 0x000000040d1c7e25 */ /* 0x000fe2000f8e001c */
[----:B------:R-:W-:-:S04]  /*1a70*/  IADD3 R2, P0, PT, R7, R2, RZ ;  /* 0x0000000207027210 */ /* 0x000fc80007f1e0ff */
[----:B------:R1:W3:Y:S01]  /*1a80*/  LDG.E.U16.CONSTANT R31, desc[UR12][R28.64] ;  /* 0x0000000c1c1f7981 */ /* 0x0002e2000c1e9500 */
[----:B------:R-:W-:Y:S01]  /*1a90*/  IMAD.WIDE.U32 R34, R35, 0x2, R28 ;  /* 0x0000000223227825 */ /* 0x000fe200078e001c */
[----:B------:R-:W-:Y:S02]  /*1aa0*/  IADD3.X R3, PT, PT, RZ, R3, RZ, P0, !PT ;  /* 0x00000003ff037210 */ /* 0x000fe400007fe4ff */
[----:B------:R4:W-:Y:S04]  /*1ab0*/  STG.E.U16 desc[UR12][R32.64], R27 ;  /* 0x0000001b20007986 */ /* 0x0009e8000c10150c */
[----:B------:R-:W5:Y:S01]  /*1ac0*/  LDG.E.U16.CONSTANT R34, desc[UR12][R34.64] ;  /* 0x0000000c22227981 */ /* 0x000f62000c1e9500 */
[----:B-1----:R-:W-:Y:S02]  /*1ad0*/  PRMT R29, R24, 0x7610, R29 ;  /* 0x00007610181d7816 */ /* 0x002fe4000000001d */
[----:B0-----:R-:W-:-:S03]  /*1ae0*/  IADD3 R24, P1, PT, R11, R22, RZ ;  /* 0x000000160b187210 */ /* 0x001fc60007f3e0ff */
[----:B------:R0:W-:Y:S01]  /*1af0*/  STG.E.U16 desc[UR12][R22.64], R29 ;  /* 0x0000001d16007986 */ /* 0x0001e2000c10150c */
[----:B----4-:R-:W-:-:S04]  /*1b00*/  IMAD.WIDE.U32 R26, R15, 0x4, R20 ;  /* 0x000000040f1a7825 */ /* 0x010fc800078e0014 */
[----:B------:R-:W-:Y:S02]  /*1b10*/  IMAD.X R25, RZ, RZ, R23, P1 ;  /* 0x000000ffff197224 */ /* 0x000fe400008e0617 */
[----:B0-----:R-:W-:Y:S01]  /*1b20*/  IMAD.WIDE.U32 R28, R13, 0x2, R18 ;  /* 0x000000020d1c7825 */ /* 0x001fe200078e0012 */
[----:B--2---:R0:W-:Y:S04]  /*1b30*/  STG.E desc[UR12][R26.64], R4 ;  /* 0x000000041a007986 */ /* 0x0041e8000c10190c */
[----:B------:R1:W-:Y:S04]  /*1b40*/  STG.E desc[UR12][R2.64], R5 ;  /* 0x0000000502007986 */ /* 0x0003e8000c10190c */
[----:B------:R-:W2:Y:S04]  /*1b50*/  LDG.E.U16 R35, desc[UR12][R28.64] ;  /* 0x0000000c1c237981 */ /* 0x000ea8000c1e1500 */
[----:B------:R-:W4:Y:S01]  /*1b60*/  LDG.E.U16 R36, desc[UR12][R24.64] ;  /* 0x0000000c18247981 */ /* 0x000f22000c1e1500 */
[----:B---3--:R-:W-:-:S02]  /*1b70*/  HADD2.F32 R32, -RZ, R31.H0_H0 ;  /* 0x2000001fff207230 */ /* 0x008fc40000004100 */
[----:B-----5:R-:W-:Y:S02]  /*1b80*/  HADD2.F32 R34, -RZ, R34.H0_H0 ;  /* 0x20000022ff227230 */ /* 0x020fe40000004100 */
[----:B--2---:R-:W-:Y:S02]  /*1b90*/  HADD2.F32 R35, -RZ, R35.H0_H0 ;  /* 0x20000023ff237230 */ /* 0x004fe40000004100 */
[----:B----4-:R-:W-:-:S03]  /*1ba0*/  HADD2.F32 R31, -RZ, R36.H0_H0 ;  /* 0x20000024ff1f7230 */ /* 0x010fc60000004100 */
[----:B------:R-:W-:Y:S02]  /*1bb0*/  FMUL.FTZ R22, R35, R32 ;  /* 0x0000002023167220 */ /* 0x000fe40000410000 */
[-C--:B------:R-:W-:Y:S01]  /*1bc0*/  FMUL.FTZ R23, R31, R34.reuse ;  /* 0x000000221f177220 */ /* 0x080fe20000410000 */
[----:B------:R-:W-:Y:S01]  /*1bd0*/  FMUL.FTZ R34, R35, R34 ;  /* 0x0000002223227220 */ /* 0x000fe20000410000 */
[----:B------:R-:W-:-:S03]  /*1be0*/  FMUL.FTZ R31, R32, R31 ;  /* 0x0000001f201f7220 */ /* 0x000fc60000410000 */
        /* <DEDUP_REMOVED lines=10> */
[----:B------:R-:W-:Y:S02]  /*1c90*/  PRMT R23, R27, 0x7610, R23 ;  /* 0x000076101b177816 */ /* 0x000fe40000000017 */
[----:B------:R-:W-:-:S03]  /*1ca0*/  PRMT R26, R31, 0x7610, R26 ;  /* 0x000076101f1a7816 */ /* 0x000fc6000000001a */
[----:B------:R0:W-:Y:S04]  /*1cb0*/  STL.U16 [R1], R23 ;  /* 0x0000001701007387 */ /* 0x0001e80000100400 */
[----:B------:R2:W-:Y:S04]  /*1cc0*/  STL.U16 [R1+0x4], R26 ;  /* 0x0000041a01007387 */ /* 0x0005e80000100400 */
[----:B------:R-:W3:Y:S01]  /*1cd0*/  LDL.64 R4, [R1] ;  /* 0x0000000001047983 */ /* 0x000ee20000100a00 */
[----:B------:R-:W-:Y:S01]  /*1ce0*/  IADD3 R2, P0, PT, R7, R2, RZ ;  /* 0x0000000207027210 */ /* 0x000fe20007f1e0ff */
[----:B0-----:R-:W-:Y:S01]  /*1cf0*/  IMAD.WIDE.U32 R22, R13, 0x4, R20 ;  /* 0x000000040d167825 */ /* 0x001fe200078e0014 */
[----:B------:R-:W-:-:S02]  /*1d00*/  IADD3 R30, PT, PT, R9, R30, R9 ;  /* 0x0000001e091e7210 */ /* 0x000fc40007ffe009 */
[----:B------:R-:W-:Y:S01]  /*1d10*/  IADD3.X R3, PT, PT, RZ, R3, RZ, P0, !PT ;  /* 0x00000003ff037210 */ /* 0x000fe200007fe4ff */
[----:B------:R2:W-:Y:S01]  /*1d20*/  STG.E.U16 desc[UR12][R28.64], R27 ;  /* 0x0000001b1c007986 */ /* 0x0005e2000c10150c */
[----:B------:R-:W-:-:S03]  /*1d30*/  IADD3 R30, PT, PT, R9, R30, R9 ;  /* 0x0000001e091e7210 */ /* 0x000fc60007ffe009 */
[----:B------:R2:W-:Y:S01]  /*1d40*/  STG.E.U16 desc[UR12][R24.64], R31 ;  /* 0x0000001f18007986 */ /* 0x0005e2000c10150c */
[----:B------:R-:W-:Y:S01]  /*1d50*/  ISETP.GE.AND P0, PT, R30, UR8, PT ;  /* 0x000000081e007c0c */ /* 0x000fe2000bf06270 */
[C---:B------:R-:W-:Y:S01]  /*1d60*/  IMAD.IADD R15, R7.reuse, 0x1, R15 ;  /* 0x00000001070f7824 */ /* 0x040fe200078e020f */
[C---:B------:R-:W-:Y:S02]  /*1d70*/  IADD3 R12, PT, PT, R7.reuse, R12, RZ ;  /* 0x0000000c070c7210 */ /* 0x040fe40007ffe0ff */
[C---:B------:R-:W-:Y:S02]  /*1d80*/  IADD3 R13, PT, PT, R7.reuse, R13, RZ ;  /* 0x0000000d070d7210 */ /* 0x040fe40007ffe0ff */
[----:B------:R-:W-:Y:S01]  /*1d90*/  IADD3 R14, PT, PT, R7, R14, RZ ;  /* 0x0000000e070e7210 */ /* 0x000fe20007ffe0ff */
[----:B---3--:R2:W-:Y:S04]  /*1da0*/  STG.E desc[UR12][R22.64], R4 ;  /* 0x0000000416007986 */ /* 0x0085e8000c10190c */
[----:B------:R2:W-:Y:S02]  /*1db0*/  STG.E desc[UR12][R2.64], R5 ;  /* 0x0000000502007986 */ /* 0x0005e4000c10190c */
[----:B------:R-:W-:Y:S05]  /*1dc0*/  @!P0 BRA `(.L_x_466) ;  /* 0xfffffff400588947 */ /* 0x000fea000383ffff */
.L_x_462:
[----:B------:R-:W-:Y:S05]  /*1dd0*/  BSYNC.RECONVERGENT B0 ;  /* 0x0000000000007941 */ /* 0x000fea0003800200 */
.L_x_461:
[----:B------:R-:W0:Y:S02]  /*1de0*/  LDCU UR10, c[0x0][0x3f0] ;  /* 0x00007e00ff0a77ac */ /* 0x000e240008000800 */
[----:B0-----:R-:W-:-:S13]  /*1df0*/  ISETP.GE.AND P0, PT, R6, UR10, PT ;  /* 0x0000000a06007c0c */ /* 0x001fda000bf06270 */
[----:B------:R-:W-:Y:S05]  /*1e00*/  @P0 EXIT ;  /* 0x000000000000094d */ /* 0x000fea0003800000 */
[----:B------:R-:W1:Y:S01]  /*1e10*/  LDCU.64 UR14, c[0x0][0x3e8] ;  /* 0x00007d00ff0e77ac */ /* 0x000e620008000a00 */
[----:B------:R-:W0:Y:S01]  /*1e20*/  LDCU UR4, c[0x0][0x360] ;  /* 0x00006c00ff0477ac */ /* 0x000e220008000800 */
[----:B------:R-:W3:Y:S01]  /*1e30*/  LDCU.64 UR16, c[0x0][0x3d8] ;  /* 0x00007b00ff1077ac */ /* 0x000ee20008000a00 */
[----:B------:R-:W4:Y:S01]  /*1e40*/  LDCU.64 UR6, c[0x0][0x3c8] ;  /* 0x00007900ff0677ac */ /* 0x000f220008000a00 */
[----:B------:R-:W0:Y:S01]  /*1e50*/  LDCU.64 UR8, c[0x0][0x398] ;  /* 0x00007300ff0877ac */ /* 0x000e220008000a00 */
[----:B-12---:R-:W-:Y:S01]  /*1e60*/  IMAD R3, R17, UR14, RZ ;  /* 0x0000000e11037c24 */ /* 0x006fe2000f8e02ff */
[----:B------:R-:W-:-:S06]  /*1e70*/  USHF.R.S32.HI UR5, URZ, 0x1f, UR14 ;  /* 0x0000001fff057899 */ /* 0x000fcc000801140e */
[C---:B------:R-:W-:Y:S01]  /*1e80*/  IMAD R3, R16.reuse, UR5, R3 ;  /* 0x0000000510037c24 */ /* 0x040fe2000f8e0203 */
[----:B------:R-:W-:Y:S01]  /*1e90*/  USHF.R.S32.HI UR5, URZ, 0x1f, UR15 ;  /* 0x0000001fff057899 */ /* 0x000fe2000801140f */
[----:B------:R-:W-:-:S04]  /*1ea0*/  IMAD.WIDE.U32 R16, R16, UR14, RZ ;  /* 0x0000000e10107c25 */ /* 0x000fc8000f8e00ff */
[----:B------:R-:W-:Y:S02]  /*1eb0*/  IMAD.IADD R17, R3, 0x1, R17 ;  /* 0x0000000103117824 */ /* 0x000fe400078e0211 */
[----:B------:R-:W-:-:S04]  /*1ec0*/  IMAD R3, R8, UR15, RZ ;  /* 0x0000000f08037c24 */ /* 0x000fc8000f8e02ff */
[C---:B------:R-:W-:Y:S02]  /*1ed0*/  IMAD R3, R10.reuse, UR5, R3 ;  /* 0x000000050a037c24 */ /* 0x040fe4000f8e0203 */
[----:B------:R-:W-:-:S05]  /*1ee0*/  IMAD.WIDE.U32 R10, R10, UR15, R16 ;  /* 0x0000000f0a0a7c25 */ /* 0x000fca000f8e0010 */
[----:B0--34-:R-:W-:-:S07]  /*1ef0*/  IADD3 R9, PT, PT, R3, R11, RZ ;  /* 0x0000000b03097210 */ /* 0x019fce0007ffe0ff */
.L_x_467:
[----:B------:R-:W-:-:S03]  /*1f00*/  SHF.R.S32.HI R7, RZ, 0x1f, R6 ;  /* 0x0000001fff077819 */ /* 0x000fc60000011406 */
[----:B0-----:R-:W-:-:S04]  /*1f10*/  IMAD.WIDE.U32 R2, R0, UR6, R6 ;  /* 0x0000000600027c25 */ /* 0x001fc8000f8e0006 */
[----:B------:R-:W-:Y:S01]  /*1f20*/  IMAD R3, R0, UR7, R3 ;  /* 0x0000000700037c24 */ /* 0x000fe2000f8e0203 */
[----:B------:R-:W-:-:S04]  /*1f30*/  LEA R4, P0, R2, UR8, 0x1 ;  /* 0x0000000802047c11 */ /* 0x000fc8000f8008ff */
[----:B------:R-:W-:-:S06]  /*1f40*/  LEA.HI.X R5, R2, UR9, R3, 0x1, P0 ;  /* 0x0000000902057c11 */ /* 0x000fcc00080f0c03 */
[----:B------:R-:W2:Y:S01]  /*1f50*/  LDG.E.CONSTANT R5, desc[UR12][R4.64] ;  /* 0x0000000c04057981 */ /* 0x000ea2000c1e9900 */
[C---:B------:R-:W-:Y:S01]  /*1f60*/  IADD3 R3, P0, PT, R6.reuse, R10, RZ ;  /* 0x0000000a06037210 */ /* 0x040fe20007f1e0ff */
[----:B------:R-:W-:-:S03]  /*1f70*/  VIADD R6, R6, UR4 ;  /* 0x0000000406067c36 */ /* 0x000fc60008000000 */
[----:B------:R-:W-:Y:S02]  /*1f80*/  IADD3.X R8, PT, PT, R7, R9, RZ, P0, !PT ;  /* 0x0000000907087210 */ /* 0x000fe400007fe4ff */
[----:B------:R-:W-:-:S04]  /*1f90*/  LEA R2, P0, R3, UR16, 0x2 ;  /* 0x0000001003027c11 */ /* 0x000fc8000f8010ff */
[----:B------:R-:W-:Y:S02]  /*1fa0*/  LEA.HI.X R3, R3, UR17, R8, 0x2, P0 ;  /* 0x0000001103037c11 */ /* 0x000fe400080f1408 */
[----:B------:R-:W-:-:S03]  /*1fb0*/  ISETP.GE.AND P0, PT, R6, UR10, PT ;  /* 0x0000000a06007c0c */ /* 0x000fc6000bf06270 */
[----:B--2---:R0:W-:Y:S10]  /*1fc0*/  STG.E desc[UR12][R2.64], R5 ;  /* 0x0000000502007986 */ /* 0x0041f4000c10190c */
[----:B------:R-:W-:Y:S05]  /*1fd0*/  @!P0 BRA `(.L_x_467) ;  /* 0xfffffffc00c88947 */ /* 0x000fea000383ffff */
[----:B------:R-:W-:Y:S05]  /*1fe0*/  EXIT ;  /* 0x000000000000794d */ /* 0x000fea0003800000 */
        .weak           $__internal_15_$__cuda_sm20_div_s64
        .type           $__internal_15_$__cuda_sm20_div_s64,@function
        .size           $__internal_15_$__cuda_sm20_div_s64,(.L_x_513 - $__internal_15_$__cuda_sm20_div_s64)
$__internal_15_$__cuda_sm20_div_s64:
        /* <DEDUP_REMOVED lines=13> */
[----:B------:R-:W-:Y:S01]  /*20c0*/  IADD3 R13, P0, PT, RZ, -R10, RZ ;  /* 0x8000000aff0d7210 */ /* 0x000fe20007f1e0ff */
[----:B------:R-:W-:Y:S02]  /*20d0*/  IMAD.MOV.U32 R11, RZ, RZ, R8 ;  /* 0x000000ffff0b7224 */ /* 0x000fe400078e0008 */
[----:B------:R-:W-:Y:S02]  /*20e0*/  IMAD R7, R9, UR6, R7 ;  /* 0x0000000609077c24 */ /* 0x000fe4000f8e0207 */
[----:B------:R-:W-:-:S03]  /*20f0*/  IMAD.HI.U32 R10, R8, R13, RZ ;  /* 0x0000000d080a7227 */ /* 0x000fc600078e00ff */
[----:B------:R-:W-:-:S05]  /*2100*/  IADD3.X R7, PT, PT, RZ, ~R7, RZ, P0, !PT ;  /* 0x80000007ff077210 */ /* 0x000fca00007fe4ff */
        /* <DEDUP_REMOVED lines=17> */
[----:B------:R-:W-:Y:S02]  /*2220*/  SEL R14, R9, R3, !P3 ;  /* 0x00000003090e7207 */ /* 0x000fe40005800000 */
[----:B------:R-:W-:Y:S01]  /*2230*/  MOV R9, RZ ;  /* 0x000000ff00097202 */ /* 0x000fe20000000f00 */
        /* <DEDUP_REMOVED lines=19> */
[----:B------:R-:W-:-:S04]  /*2370*/  ISETP.GE.U32.AND P0, PT, R12, UR6, PT ;  /* 0x000000060c007c0c */ /* 0x000fc8000bf06070 */
        /* <DEDUP_REMOVED lines=14> */
[----:B------:R-:W-:Y:S02]  /*2460*/  LOP3.LUT R7, R3, UR10, RZ, 0x3c, !PT ;  /* 0x0000000a03077c12 */ /* 0x000fe4000f8e3cff */
[----:B------:R-:W-:Y:S02]  /*2470*/  IADD3 R5, P2, PT, RZ, -R16, RZ ;  /* 0x80000010ff057210 */ /* 0x000fe40007f5e0ff */
[----:B------:R-:W-:Y:S02]  /*2480*/  ISETP.GE.AND P1, PT, R7, RZ, PT ;  /* 0x000000ff0700720c */ /* 0x000fe40003f26270 */
[----:B------:R-:W-:Y:S02]  /*2490*/  SEL R17, R17, R8, P0 ;  /* 0x0000000811117207 */ /* 0x000fe40000000000 */
[----:B------:R-:W-:Y:S01]  /*24a0*/  SEL R16, R5, R16, !P1 ;  /* 0x0000001005107207 */ /* 0x000fe20004800000 */
[----:B------:R-:W-:Y:S01]  /*24b0*/  HFMA2 R5, -RZ, RZ, 0, 0 ;  /* 0x00000000ff057431 */ /* 0x000fe200000001ff */
[----:B------:R-:W-:-:S02]  /*24c0*/  ISETP.NE.U32.AND P0, PT, RZ, UR11, PT ;  /* 0x0000000bff007c0c */ /* 0x000fc4000bf05070 */
[-C--:B------:R-:W-:Y:S02]  /*24d0*/  IADD3.X R8, PT, PT, RZ, ~R17.reuse, RZ, P2, !PT ;  /* 0x80000011ff087210 */ /* 0x080fe400017fe4ff */
[----:B------:R-:W-:Y:S02]  /*24e0*/  ISETP.NE.AND.EX P0, PT, RZ, UR10, PT, P0 ;  /* 0x0000000aff007c0c */ /* 0x000fe4000bf05300 */
[----:B------:R-:W-:Y:S02]  /*24f0*/  SEL R17, R8, R17, !P1 ;  /* 0x0000001108117207 */ /* 0x000fe40004800000 */
[----:B------:R-:W-:Y:S02]  /*2500*/  SEL R16, R16, 0xffffffff, P0 ;  /* 0xffffffff10107807 */ /* 0x000fe40000000000 */
[----:B------:R-:W-:Y:S01]  /*2510*/  SEL R17, R17, 0xffffffff, P0 ;  /* 0xffffffff11117807 */ /* 0x000fe20000000000 */
[----:B------:R-:W-:Y:S06]  /*2520*/  RET.REL.NODEC R4 `(_ZN4vllm38concat_and_cache_mla_rope_fused_kernelIN3c104HalfELb1EffLNS_18Fp8KVCacheDataTypeE0EEEvPKlPT_S7_PKS6_S9_illlliPT2_S5_iiiiPKf) ;  /* 0xffffffd804b47950 */ /* 0x000fec0003c3ffff */
.L_x_468:
        /* <DEDUP_REMOVED lines=13> */
.L_x_513:


//--------------------- .text._ZN4vllm38concat_and_cache_mla_rope_fused_kernelIfLb0EffLNS_18Fp8KVCacheDataTypeE0EEEvPKlPT_S5_PKS4_S7_illlliPT2_S3_iiiiPKf --------------------------
	.section	.text._ZN4vllm38concat_and_cache_mla_rope_fused_kernelIfLb0EffLNS_18Fp8KVCacheDataTypeE0EEEvPKlPT_S5_PKS4_S7_illlliPT2_S3_iiiiPKf,"ax",@progbits
	.align	128
        .global         _ZN4vllm38concat_and_cache_mla_rope_fused_kernelIfLb0EffLNS_18Fp8KVCacheDataTypeE0EEEvPKlPT_S5_PKS4_S7_illlliPT2_S3_iiiiPKf
        .type           _ZN4vllm38concat_and_cache_mla_rope_fused_kernelIfLb0EffLNS_18Fp8KVCacheDataTypeE0EEEvPKlPT_S5_PKS4_S7_illlliPT2_S3_iiiiPKf,@function
        .size           _ZN4vllm38concat_and_cache_mla_rope_fused_kernelIfLb0EffLNS_18Fp8KVCacheDataTypeE0EEEvPKlPT_S5_PKS4_S7_illlliPT2_S3_iiiiPKf,(.L_x_514 - _ZN4vllm38concat_and_cache_mla_rope_fused_kernelIfLb0EffLNS_18Fp8KVCacheDataTypeE0EEEvPKlPT_S5_PKS4_S7_illlliPT2_S3_iiiiPKf)
        .other          _ZN4vllm38concat_and_cache_mla_rope_fused_kernelIfLb0EffLNS_18Fp8KVCacheDataTypeE0EEEvPKlPT_S5_PKS4_S7_illlliPT2_S3_iiiiPKf,@"STO_CUDA_ENTRY STV_DEFAULT"
_ZN4vllm38concat_and_cache_mla_rope_fused_kernelIfLb0EffLNS_18Fp8KVCacheDataTypeE0EEEvPKlPT_S5_PKS4_S7_illlliPT2_S3_iiiiPKf:
.text._ZN4vllm38concat_and_cache_mla_rope_fused_kernelIfLb0EffLNS_18Fp8KVCacheDataTypeE0EEEvPKlPT_S5_PKS4_S7_illlliPT2_S3_iiiiPKf:
        /* <DEDUP_REMOVED lines=43> */
.L_x_471:
        /* <DEDUP_REMOVED lines=45> */
.L_x_470:
[----:B------:R-:W-:Y:S05]  /*0580*/  BSYNC.RECONVERGENT B0 ;  /* 0x0000000000007941 */ /* 0x000fea0003800200 */
.L_x_469:
        /* <DEDUP_REMOVED lines=36> */
.L_x_472:
[----:B------:R-:W-:-:S07]  /*07d0*/  MOV R8, 0x7f0 ;  /* 0x000007f000087802 */ /* 0x000fce0000000f00 */
[----:B0-----:R-:W-:Y:S05]  /*07e0*/  CALL.REL.NOINC `($__internal_16_$__cuda_sm20_div_s64) ;  /* 0x0000000c00987944 */ /* 0x001fea0003c00000 */
        /* <DEDUP_REMOVED lines=10> */
.L_x_473:
        /* <DEDUP_REMOVED lines=19> */
[C---:B------:R-:W-:Y:S01]  /*09c0*/  ISETP.GE.U32.AND P0, PT, R8.reuse, UR7, PT ;  /* 0x0000000708007c0c */ /* 0x040fe2000bf06070 */
[----:B------:R-:W-:Y:S01]  /*09d0*/  UIMAD UR10, UR10, UR4, UR12 ;  /* 0x000000040a0a72a4 */ /* 0x000fe2000f8e020c */
[----:B------:R-:W-:Y:S01]  /*09e0*/  VIMNMX.U32 R9, PT, PT, R8, UR7, !PT ;  /* 0x0000000708097c48 */ /* 0x000fe2000ffe0000 */
[----:B------:R-:W-:-:S02]  /*09f0*/  UIMAD UR12, UR6, UR17, URZ ;  /* 0x00000011060c72a4 */ /* 0x000fc4000f8e02ff */
[----:B------:R-:W-:Y:S02]  /*0a00*/  UIADD3 UR9, UPT, UPT, UR9, UR10, URZ ;  /* 0x0000000a09097290 */ /* 0x000fe4000fffe0ff */
[----:B------:R-:W-:Y:S02]  /*0a10*/  USHF.R.S32.HI UR10, URZ, 0x1f, UR17 ;  /* 0x0000001fff0a7899 */ /* 0x000fe40008011411 */
[----:B------:R-:W-:Y:S01]  /*0a20*/  UIMAD.WIDE.U32 UR8, UR11, UR17, UR8 ;  /* 0x000000110b0872a5 */ /* 0x000fe2000f8e0008 */
[----:B-1----:R-:W1:Y:S01]  /*0a30*/  MUFU.RCP R11, R11 ;  /* 0x0000000b000b7308 */ /* 0x002e620000001000 */
[----:B------:R-:W-:-:S04]  /*0a40*/  UIMAD UR10, UR10, UR11, UR12 ;  /* 0x0000000b0a0a72a4 */ /* 0x000fc8000f8e020c */
[----:B------:R-:W-:Y:S01]  /*0a50*/  UIADD3 UR10, UPT, UPT, UR9, UR10, URZ ;  /* 0x0000000a090a7290 */ /* 0x000fe2000fffe0ff */
[----:B-1----:R-:W-:Y:S02]  /*0a60*/  IADD3 R6, PT, PT, R11, 0xffffffe, RZ ;  /* 0x0ffffffe0b067810 */ /* 0x002fe40007ffe0ff */
[----:B------:R-:W-:Y:S02]  /*0a70*/  MOV R11, UR9 ;  /* 0x00000009000b7c02 */ /* 0x000fe40008000f00 */
[----:B------:R1:W2:Y:S02]  /*0a80*/  F2I.FTZ.U32.TRUNC.NTZ R7, R6 ;  /* 0x0000000600077305 */ /* 0x0002a4000021f000 */
[----:B-1----:R-:W-:Y:S02]  /*0a90*/  IMAD.MOV.U32 R6, RZ, RZ, RZ ;  /* 0x000000ffff067224 */ /* 0x002fe400078e00ff */
[----:B--2---:R-:W-:-:S04]  /*0aa0*/  IMAD.MOV R10, RZ, RZ, -R7 ;  /* 0x000000ffff0a7224 */ /* 0x004fc800078e0a07 */
[----:B0-----:R-:W-:Y:S01]  /*0ab0*/  IMAD R13, R10, R3, RZ ;  /* 0x000000030a0d7224 */ /* 0x001fe200078e02ff */
[----:B------:R-:W-:-:S03]  /*0ac0*/  SEL R10, RZ, 0x1, P0 ;  /* 0x00000001ff0a7807 */ /* 0x000fc60000000000 */
[----:B------:R-:W-:Y:S01]  /*0ad0*/  IMAD.HI.U32 R7, R7, R13, R6 ;  /* 0x0000000d07077227 */ /* 0x000fe200078e0006 */
[----:B------:R-:W-:-:S05]  /*0ae0*/  IADD3 R8, PT, PT, R9, -R8, -R10 ;  /* 0x8000000809087210 */ /* 0x000fca0007ffe80a */
[----:B------:R-:W-:-:S05]  /*0af0*/  IMAD.HI.U32 R7, R7, R8, RZ ;  /* 0x0000000807077227 */ /* 0x000fca00078e00ff */
[----:B------:R-:W-:-:S05]  /*0b00*/  IADD3 R6, PT, PT, -R7, RZ, RZ ;  /* 0x000000ff07067210 */ /* 0x000fca0007ffe1ff */
[----:B------:R-:W-:-:S05]  /*0b10*/  IMAD R8, R3, R6, R8 ;  /* 0x0000000603087224 */ /* 0x000fca00078e0208 */
[----:B------:R-:W-:-:S13]  /*0b20*/  ISETP.GE.U32.AND P0, PT, R8, R3, PT ;  /* 0x000000030800720c */ /* 0x000fda0003f06070 */
[----:B------:R-:W-:Y:S01]  /*0b30*/  @P0 IMAD.IADD R8, R8, 0x1, -R3 ;  /* 0x0000000108080824 */ /* 0x000fe200078e0a03 */
[----:B------:R-:W-:-:S04]  /*0b40*/  @P0 IADD3 R7, PT, PT, R7, 0x1, RZ ;  /* 0x0000000107070810 */ /* 0x000fc80007ffe0ff */
[----:B------:R-:W-:Y:S01]  /*0b50*/  ISETP.GE.U32.AND P1, PT, R8, R3, PT ;  /* 0x000000030800720c */ /* 0x000fe20003f26070 */
[----:B----4-:R-:W-:-:S12]  /*0b60*/  IMAD.WIDE.U32 R8, R0, UR18, RZ ;  /* 0x0000001200087c25 */ /* 0x010fd8000f8e00ff */
[----:B------:R-:W-:Y:S01]  /*0b70*/  @P1 VIADD R7, R7, 0x1 ;  /* 0x0000000107071836 */ /* 0x000fe20000000000 */
[----:B------:R-:W-:Y:S02]  /*0b80*/  @!P2 LOP3.LUT R7, RZ, R3, RZ, 0x33, !PT ;  /* 0x00000003ff07a212 */ /* 0x000fe400078e33ff */
[----:B-----5:R-:W-:Y:S02]  /*0b90*/  LEA R16, P1, R8, UR20, 0x2 ;  /* 0x0000001408107c11 */ /* 0x020fe4000f8210ff */
[----:B------:R-:W-:Y:S01]  /*0ba0*/  IADD3 R6, PT, PT, R10, R7, RZ ;  /* 0x000000070a067210 */ /* 0x000fe20007ffe0ff */
[----:B------:R-:W-:Y:S02]  /*0bb0*/  IMAD.U32 R10, RZ, RZ, UR8 ;  /* 0x00000008ff0a7e24 */ /* 0x000fe4000f8e00ff */
[----:B------:R-:W-:Y:S01]  /*0bc0*/  IMAD R7, R0, UR19, R9 ;  /* 0x0000001300077c24 */ /* 0x000fe2000f8e0209 */
[----:B------:R-:W-:Y:S01]  /*0bd0*/  LOP3.LUT R11, R6, 0x3, RZ, 0xc0, !PT ;  /* 0x00000003060b7812 */ /* 0x000fe200078ec0ff */
[----:B------:R-:W-:Y:S01]  /*0be0*/  IMAD.U32 R9, RZ, RZ, UR10 ;  /* 0x0000000aff097e24 */ /* 0x000fe2000f8e00ff */
[----:B------:R-:W-:-:S02]  /*0bf0*/  LEA R18, P2, R10, UR22, 0x2 ;  /* 0x000000160a127c11 */ /* 0x000fc4000f8410ff */
[----:B------:R-:W-:Y:S02]  /*0c00*/  ISETP.NE.AND P0, PT, R11, 0x3, PT ;  /* 0x000000030b00780c */ /* 0x000fe40003f05270 */
[----:B------:R-:W-:Y:S02]  /*0c10*/  LEA.HI.X R17, R8, UR21, R7, 0x2, P1 ;  /* 0x0000001508117c11 */ /* 0x000fe400088f1407 */
[----:B------:R-:W-:Y:S02]  /*0c20*/  LEA.HI.X R19, R10, UR23, R9, 0x2, P2 ;  /* 0x000000170a137c11 */ /* 0x000fe400090f1409 */
[----:B------:R-:W-:-:S07]  /*0c30*/  MOV R9, R2 ;  /* 0x0000000200097202 */ /* 0x000fce0000000f00 */
        /* <DEDUP_REMOVED lines=11> */
.L_x_479:
[----:B------:R-:W-:Y:S01]  /*0cf0*/  IMAD.U32 R23, RZ, RZ, UR7 ;  /* 0x00000007ff177e24 */ /* 0x000fe2000f8e00ff */
[----:B------:R-:W-:Y:S01]  /*0d00*/  IADD3 R10, P0, PT, R4, R16, RZ ;  /* 0x00000010040a7210 */ /* 0x000fe20007f1e0ff */
[----:B------:R0:W2:Y:S02]  /*0d10*/  LDG.E.CONSTANT R13, desc[UR14][R8.64] ;  /* 0x0000000e080d7981 */ /* 0x0000a4000c1e9900 */
[----:B------:R-:W-:Y:S01]  /*0d20*/  IMAD.WIDE.U32 R22, R23, 0x4, R8 ;  /* 0x0000000417167825 */ /* 0x000fe200078e0008 */
[----:B------:R-:W-:-:S05]  /*0d30*/  IADD3.X R11, PT, PT, R5, R17, RZ, P0, !PT ;  /* 0x00000011050b7210 */ /* 0x000fca00007fe4ff */
[----:B------:R-:W3:Y:S04]  /*0d40*/  LDG.E.CONSTANT R22, desc[UR14][R22.64] ;  /* 0x0000000e16167981 */ /* 0x000ee8000c1e9900 */
[----:B------:R-:W3:Y:S04]  /*0d50*/  LDG.E R21, desc[UR14][R10.64+0x4] ;  /* 0x0000040e0a157981 */ /* 0x000ee8000c1e1900 */
[----:B------:R-:W2:Y:S01]  /*0d60*/  LDG.E R20, desc[UR14][R10.64] ;  /* 0x0000000e0a147981 */ /* 0x000ea2000c1e1900 */
[----:B------:R-:W-:Y:S01]  /*0d70*/  IADD3 R7, PT, PT, R7, 0x1, RZ ;  /* 0x0000000107077810 */ /* 0x000fe20007ffe0ff */
[----:B0-----:R-:W-:-:S04]  /*0d80*/  IMAD.WIDE.U32 R8, R3, 0x4, R8 ;  /* 0x0000000403087825 */ /* 0x001fc800078e0008 */
[----:B---3--:R-:W-:-:S04]  /*0d90*/  FMUL.FTZ R24, R22, R21 ;  /* 0x0000001516187220 */ /* 0x008fc80000410000 */
[C---:B--2---:R-:W-:Y:S01]  /*0da0*/  FFMA.FTZ R25, R13.reuse, R20, -R24 ;  /* 0x000000140d197223 */ /* 0x044fe20000010818 */
[----:B------:R-:W-:-:S04]  /*0db0*/  FMUL.FTZ R13, R13, R21 ;  /* 0x000000150d0d7220 */ /* 0x000fc80000410000 */
[----:B------:R-:W-:Y:S01]  /*0dc0*/  FFMA.FTZ R13, R22, R20, R13 ;  /* 0x00000014160d7223 */ /* 0x000fe2000001000d */
[----:B------:R-:W-:Y:S01]  /*0dd0*/  IADD3 R20, P0, PT, R4, R18, RZ ;  /* 0x0000001204147210 */ /* 0x000fe20007f1e0ff */
[----:B------:R0:W-:Y:S04]  /*0de0*/  STG.E desc[UR14][R10.64], R25 ;  /* 0x000000190a007986 */ /* 0x0001e8000c10190e */
[----:B------:R-:W-:Y:S01]  /*0df0*/  IMAD.X R21, R5, 0x1, R19, P0 ;  /* 0x0000000105157824 */ /* 0x000fe200000e0613 */
[----:B------:R0:W-:Y:S04]  /*0e00*/  STG.E desc[UR14][R10.64+0x4], R13 ;  /* 0x0000040d0a007986 */ /* 0x0001e8000c10190e */
[----:B------:R0:W-:Y:S04]  /*0e10*/  STG.E desc[UR14][R20.64], R25 ;  /* 0x0000001914007986 */ /* 0x0001e8000c10190e */
[----:B------:R0:W-:Y:S01]  /*0e20*/  STG.E desc[UR14][R20.64+0x4], R13 ;  /* 0x0000040d14007986 */ /* 0x0001e2000c10190e */
[----:B------:R-:W-:Y:S01]  /*0e30*/  ISETP.NE.AND P0, PT, R7, RZ, PT ;  /* 0x000000ff0700720c */ /* 0x000fe20003f05270 */
[----:B------:R-:W-:-:S12]  /*0e40*/  IMAD.WIDE.U32 R4, R3, 0x8, R4 ;  /* 0x0000000803047825 */ /* 0x000fd800078e0004 */
[----:B0-----:R-:W-:Y:S05]  /*0e50*/  @P0 BRA `(.L_x_479) ;  /* 0xfffffffc00a40947 */ /* 0x001fea000383ffff */
[----:B------:R-:W-:Y:S05]  /*0e60*/  BSYNC.RECONVERGENT B2 ;  /* 0x0000000000027941 */ /* 0x000fea0003800200 */
.L_x_478:
[----:B------:R-:W-:-:S07]  /*0e70*/  IMAD.MOV.U32 R9, RZ, RZ, R12 ;  /* 0x000000ffff097224 */ /* 0x000fce00078e000c */
.L_x_477:
[----:B------:R-:W-:Y:S05]  /*0e80*/  BSYNC.RECONVERGENT B1 ;  /* 0x0000000000017941 */ /* 0x000fea0003800200 */
.L_x_476:
[----:B------:R-:W-:-:S13]  /*0e90*/  ISETP.GE.U32.AND P0, PT, R6, 0x3, PT ;  /* 0x000000030600780c */ /* 0x000fda0003f06070 */
[----:B------:R-:W-:Y:S05]  /*0ea0*/  @!P0 BRA `(.L_x_475) ;  /* 0x0000000400588947 */ /* 0x000fea0003800000 */
[C---:B------:R-:W-:Y:S01]  /*0eb0*/  SHF.L.U32 R10, R9.reuse, 0x1, RZ ;  /* 0x00000001090a7819 */ /* 0x040fe200000006ff */
[----:B------:R-:W-:Y:S01]  /*0ec0*/  IMAD.IADD R6, R9, 0x1, R3 ;  /* 0x0000000109067824 */ /* 0x000fe200078e0203 */
[C---:B------:R-:W-:Y:S01]  /*0ed0*/  LEA R4, R3.reuse, R9, 0x1 ;  /* 0x0000000903047211 */ /* 0x040fe200078e08ff */
[C---:B------:R-:W-:Y:S01]  /*0ee0*/  IMAD R5, R3.reuse, 0x3, R9 ;  /* 0x0000000303057824 */ /* 0x040fe200078e0209 */
[C---:B------:R-:W-:Y:S01]  /*0ef0*/  LEA R8, R3.reuse, R10, 0x2 ;  /* 0x0000000a03087211 */ /* 0x040fe200078e10ff */
[----:B------:R-:W-:Y:S01]  /*0f00*/  IMAD R12, R3, 0x6, R10 ;  /* 0x00000006030c7824 */ /* 0x000fe200078e020a */
[----:B------:R-:W-:-:S07]  /*0f10*/  SHF.L.U32 R7, R6, 0x1, RZ ;  /* 0x0000000106077819 */ /* 0x000fce00000006ff */
.L_x_480:
        /* <DEDUP_REMOVED lines=19> */
[----:B------:R-:W-:Y:S04]  /*1050*/  STG.E desc[UR14][R22.64], R13 ;  /* 0x0000000d16007986 */ /* 0x000fe8000c10190e */
[----:B------:R0:W-:Y:S04]  /*1060*/  STG.E desc[UR14][R22.64+0x4], R11 ;  /* 0x0000040b16007986 */ /* 0x0001e8000c10190e */
        /* <DEDUP_REMOVED lines=9> */
[----:B------:R-:W-:Y:S01]  /*1100*/  MOV R21, UR7 ;  /* 0x0000000700157c02 */ /* 0x000fe20008000f00 */
[----:B------:R-:W-:-:S04]  /*1110*/  IMAD.WIDE.U32 R26, R7, 0x4, R18 ;  /* 0x00000004071a7825 */ /* 0x000fc800078e0012 */
[----:B------:R-:W-:Y:S01]  /*1120*/  IMAD.WIDE.U32 R20, R21, 0x4, R22 ;  /* 0x0000000415147825 */ /* 0x000fe200078e0016 */
[----:B------:R-:W-:Y:S03]  /*1130*/  STG.E desc[UR14][R24.64], R11 ;  /* 0x0000000b18007986 */ /* 0x000fe6000c10190e */
[----:B------:R-:W-:Y:S01]  /*1140*/  IMAD.WIDE.U32 R28, R8, 0x4, R16 ;  /* 0x00000004081c7825 */ /* 0x000fe200078e0010 */
[----:B------:R-:W-:Y:S04]  /*1150*/  STG.E desc[UR14][R24.64+0x4], R13 ;  /* 0x0000040d18007986 */ /* 0x000fe8000c10190e */
[----:B------:R0:W-:Y:S04]  /*1160*/  STG.E desc[UR14][R26.64], R11 ;  /* 0x0000000b1a007986 */ /* 0x0001e8000c10190e */
[----:B------:R1:W-:Y:S04]  /*1170*/  STG.E desc[UR14][R26.64+0x4], R13 ;  /* 0x0000040d1a007986 */ /* 0x0003e8000c10190e */
[----:B------:R-:W2:Y:S04]  /*1180*/  LDG.E.CONSTANT R20, desc[UR14][R20.64] ;  /* 0x0000000e14147981 */ /* 0x000ea8000c1e9900 */
[----:B0-----:R-:W2:Y:S04]  /*1190*/  LDG.E R11, desc[UR14][R28.64+0x4] ;  /* 0x0000040e1c0b7981 */ /* 0x001ea8000c1e1900 */
[----:B------:R-:W3:Y:S04]  /*11a0*/  LDG.E.CONSTANT R22, desc[UR14][R22.64] ;  /* 0x0000000e16167981 */ /* 0x000ee8000c1e9900 */
[----:B------:R-:W4:Y:S01]  /*11b0*/  LDG.E R21, desc[UR14][R28.64] ;  /* 0x0000000e1c157981 */ /* 0x000f22000c1e1900 */
[----:B-1----:R-:W-:-:S02]  /*11c0*/  IMAD.U32 R27, RZ, RZ, UR7 ;  /* 0x00000007ff1b7e24 */ /* 0x002fc4000f8e00ff */
        /* <DEDUP_REMOVED lines=10> */
[----:B------:R1:W-:Y:S04]  /*1270*/  STG.E desc[UR14][R24.64], R11 ;  /* 0x0000000b18007986 */ /* 0x0003e8000c10190e */
[----:B------:R2:W-:Y:S04]  /*1280*/  STG.E desc[UR14][R24.64+0x4], R13 ;  /* 0x0000040d18007986 */ /* 0x0005e8000c10190e */
[----:B------:R-:W0:Y:S04]  /*1290*/  LDG.E.CONSTANT R22, desc[UR14][R22.64] ;  /* 0x0000000e16167981 */ /* 0x000e28000c1e9900 */
[----:B------:R-:W3:Y:S04]  /*12a0*/  LDG.E.CONSTANT R20, desc[UR14][R20.64] ;  /* 0x0000000e14147981 */ /* 0x000ee8000c1e9900 */
[----:B------:R-:W0:Y:S04]  /*12b0*/  LDG.E R23, desc[UR14][R26.64+0x4] ;  /* 0x0000040e1a177981 */ /* 0x000e28000c1e1900 */
[----:B------:R-:W4:Y:S01]  /*12c0*/  LDG.E R21, desc[UR14][R26.64] ;  /* 0x0000000e1a157981 */ /* 0x000f22000c1e1900 */
[C---:B------:R-:W-:Y:S01]  /*12d0*/  LEA R4, R3.reuse, R4, 0x2 ;  /* 0x0000000403047211 */ /* 0x040fe200078e10ff */
[C---:B------:R-:W-:Y:S01]  /*12e0*/  IMAD R5, R3.reuse, 0x4, R5 ;  /* 0x0000000403057824 */ /* 0x040fe200078e0205 */
[C---:B------:R-:W-:Y:S01]  /*12f0*/  LEA R8, R3.reuse, R8, 0x3 ;  /* 0x0000000803087211 */ /* 0x040fe200078e18ff */
[C---:B------:R-:W-:Y:S01]  /*1300*/  IMAD R6, R3.reuse, 0x4, R6 ;  /* 0x0000000403067824 */ /* 0x040fe200078e0206 */
[----:B------:R-:W-:-:S02]  /*1310*/  LEA R7, R3, R7, 0x3 ;  /* 0x0000000703077211 */ /* 0x000fc400078e18ff */
[----:B------:R-:W-:Y:S01]  /*1320*/  LEA R10, R3, R10, 0x3 ;  /* 0x0000000a030a7211 */ /* 0x000fe200078e18ff */
        /* <DEDUP_REMOVED lines=9> */
[----:B------:R2:W-:Y:S04]  /*13c0*/  STG.E desc[UR14][R28.64], R23 ;  /* 0x000000171c007986 */ /* 0x0005e8000c10190e */
[----:B------:R2:W-:Y:S01]  /*13d0*/  STG.E desc[UR14][R28.64+0x4], R11 ;  /* 0x0000040b1c007986 */ /* 0x0005e2000c10190e */
[----:B------:R-:W-:-:S02]  /*13e0*/  ISETP.GE.AND P0, PT, R9, UR7, PT ;  /* 0x0000000709007c0c */ /* 0x000fc4000bf06270 */
[----:B------:R-:W-:-:S11]  /*13f0*/  LEA R12, R3, R12, 0x3 ;  /* 0x0000000c030c7211 */ /* 0x000fd600078e18ff */
[----:B--2---:R-:W-:Y:S05]  /*1400*/  @!P0 BRA `(.L_x_480) ;  /* 0xfffffff800c48947 */ /* 0x004fea000383ffff */
.L_x_475:
[----:B------:R-:W-:Y:S05]  /*1410*/  BSYNC.RECONVERGENT B0 ;  /* 0x0000000000007941 */ /* 0x000fea0003800200 */
.L_x_474:
        /* <DEDUP_REMOVED lines=19> */
.L_x_482:
[----:B------:R-:W-:-:S03]  /*1550*/  SHF.R.S32.HI R3, RZ, 0x1f, R2 ;  /* 0x0000001fff037819 */ /* 0x000fc60000011402 */
[----:B--2-4-:R-:W-:-:S04]  /*1560*/  IMAD.WIDE.U32 R4, R0, UR12, R2 ;  /* 0x0000000c00047c25 */ /* 0x014fc8000f8e0002 */
[----:B------:R-:W-:Y:S01]  /*1570*/  IMAD R5, R0, UR13, R5 ;  /* 0x0000000d00057c24 */ /* 0x000fe2000f8e0205 */
[----:B------:R-:W-:-:S04]  /*1580*/  LEA R6, P0, R4, UR16, 0x2 ;  /* 0x0000001004067c11 */ /* 0x000fc8000f8010ff */
[----:B------:R-:W-:-:S06]  /*1590*/  LEA.HI.X R7, R4, UR17, R5, 0x2, P0 ;  /* 0x0000001104077c11 */ /* 0x000fcc00080f1405 */
[----:B------:R-:W2:Y:S01]  /*15a0*/  LDG.E.CONSTANT R7, desc[UR14][R6.64] ;  /* 0x0000000e06077981 */ /* 0x000ea2000c1e9900 */
[C---:B------:R-:W-:Y:S02]  /*15b0*/  IADD3 R5, P0, PT, R2.reuse, UR8, RZ ;  /* 0x0000000802057c10 */ /* 0x040fe4000ff1e0ff */
[----:B-1----:R-:W-:Y:S02]  /*15c0*/  IADD3 R2, PT, PT, R2, UR5, RZ ;  /* 0x0000000502027c10 */ /* 0x002fe4000fffe0ff */
[----:B------:R-:W-:Y:S02]  /*15d0*/  IADD3.X R8, PT, PT, R3, UR4, RZ, P0, !PT ;  /* 0x0000000403087c10 */ /* 0x000fe400087fe4ff */
[----:B------:R-:W-:-:S04]  /*15e0*/  LEA R4, P0, R5, UR18, 0x2 ;  /* 0x0000001205047c11 */ /* 0x000fc8000f8010ff */
[----:B------:R-:W-:Y:S02]  /*15f0*/  LEA.HI.X R5, R5, UR19, R8, 0x2, P0 ;  /* 0x0000001305057c11 */ /* 0x000fe400080f1408 */
[----:B------:R-:W-:-:S03]  /*1600*/  ISETP.GE.AND P0, PT, R2, UR10, PT ;  /* 0x0000000a02007c0c */ /* 0x000fc6000bf06270 */
[----:B--2---:R2:W-:Y:S10]  /*1610*/  STG.E desc[UR14][R4.64], R7 ;  /* 0x0000000704007986 */ /* 0x0045f4000c10190e */
[----:B------:R-:W-:Y:S05]  /*1620*/  @!P0 BRA `(.L_x_482) ;  /* 0xfffffffc00c88947 */ /* 0x000fea000383ffff */
[----:B------:R-:W-:Y:S05]  /*1630*/  BSYNC.RECONVERGENT B0 ;  /* 0x0000000000007941 */ /* 0x000fea0003800200 */
.L_x_481:
[----:B------:R-:W-:Y:S05]  /*1640*/  EXIT ;  /* 0x000000000000794d */ /* 0x000fea0003800000 */
        .weak           $__internal_16_$__cuda_sm20_div_s64
        .type           $__internal_16_$__cuda_sm20_div_s64,@function
        .size           $__internal_16_$__cuda_sm20_div_s64,(.L_x_514 - $__internal_16_$__cuda_sm20_div_s64)
$__internal_16_$__cuda_sm20_div_s64:
        /* <DEDUP_REMOVED lines=89> */
[----:B------:R-:W-:Y:S11]  /*1be0*/  RET.REL.NODEC R6 `(_ZN4vllm38concat_and_cache_mla_rope_fused_kernelIfLb0EffLNS_18Fp8KVCacheDataTypeE0EEEvPKlPT_S5_PKS4_S7_illlliPT2_S3_iiiiPKf) ;  /* 0xffffffe406047950 */ /* 0x000ff60003c3ffff */
.L_x_483:
        /* <DEDUP_REMOVED lines=9> */
.L_x_514:


//--------------------- .text._ZN4vllm38concat_and_cache_mla_rope_fused_kernelIfLb1EffLNS_18Fp8KVCacheDataTypeE0EEEvPKlPT_S5_PKS4_S7_illlliPT2_S3_iiiiPKf --------------------------
	.section	.text._ZN4vllm38concat_and_cache_mla_rope_fused_kernelIfLb1EffLNS_18Fp8KVCacheDataTypeE0EEEvPKlPT_S5_PKS4_S7_illlliPT2_S3_iiiiPKf,"ax",@progbits
	.align	128
        .global         _ZN4vllm38concat_and_cache_mla_rope_fused_kernelIfLb1EffLNS_18Fp8KVCacheDataTypeE0EEEvPKlPT_S5_PKS4_S7_illlliPT2_S3_iiiiPKf
        .type           _ZN4vllm38concat_and_cache_mla_rope_fused_kernelIfLb1EffLNS_18Fp8KVCacheDataTypeE0EEEvPKlPT_S5_PKS4_S7_illlliPT2_S3_iiiiPKf,@function
        .size           _ZN4vllm38concat_and_cache_mla_rope_fused_kernelIfLb1EffLNS_18Fp8KVCacheDataTypeE0EEEvPKlPT_S5_PKS4_S7_illlliPT2_S3_iiiiPKf,(.L_x_515 - _ZN4vllm38concat_and_cache_mla_rope_fused_kernelIfLb1EffLNS_18Fp8KVCacheDataTypeE0EEEvPKlPT_S5_PKS4_S7_illlliPT2_S3_iiiiPKf)
        .other          _ZN4vllm38concat_and_cache_mla_rope_fused_kernelIfLb1EffLNS_18Fp8KVCacheDataTypeE0EEEvPKlPT_S5_PKS4_S7_illlliPT2_S3_iiiiPKf,@"STO_CUDA_ENTRY STV_DEFAULT"
_ZN4vllm38concat_and_cache_mla_rope_fused_kernelIfLb1EffLNS_18Fp8KVCacheDataTypeE0EEEvPKlPT_S5_PKS4_S7_illlliPT2_S3_iiiiPKf:
.text._ZN4vllm38concat_and_cache_mla_rope_fused_kernelIfLb1EffLNS_18Fp8KVCacheDataTypeE0EEEvPKlPT_S5_PKS4_S7_illlliPT2_S3_iiiiPKf:
[----:B------:R-:W-:Y:S01]  /*0000*/  LDC R1, c[0x0][0x37c] ;  /* 0x0000df00ff017b82 */ /* 0x000fe20000000800 */
[----:B------:R-:W0:Y:S07]  /*0010*/  S2R R0, SR_CTAID.X ;  /* 0x0000000000007919 */ /* 0x000e2e0000002500 */
[----:B------:R-:W0:Y:S01]  /*0020*/  LDC.64 R4, c[0x0][0x380] ;  /* 0x0000e000ff047b82 */ /* 0x000e220000000a00 */
[----:B------:R-:W1:Y:S07]  /*0030*/  LDCU.64 UR4, c[0x0][0x358] ;  /* 0x00006b00ff0477ac */ /* 0x000e6e0008000a00 */
[----:B------:R-:W2:Y:S01]  /*0040*/  LDC.64 R6, c[0x0][0x3e0] ;  /* 0x0000f800ff067b82 */ /* 0x000ea20000000a00 */
[----:B------:R-:W3:Y:S01]  /*0050*/  S2R R2, SR_TID.X ;  /* 0x0000000000027919 */ /* 0x000ee20000002100 */
[----:B------:R-:W4:Y:S01]  /*0060*/  LDCU UR8, c[0x0][0x3d0] ;  /* 0x00007a00ff0877ac */ /* 0x000f220008000800 */
[----:B------:R-:W3:Y:S05]  /*0070*/  LDCU.64 UR6, c[0x0][0x3a0] ;  /* 0x00007400ff0677ac */ /* 0x000eea0008000a00 */
[----:B------:R-:W4:Y:S01]  /*0080*/  LDC R9, c[0x0][0x3a8] ;  /* 0x0000ea00ff097b82 */ /* 0x000f220000000800 */
[----:B------:R-:W0:Y:S02]  /*0090*/  LDCU.64 UR10, c[0x0][0x388] ;  /* 0x00007100ff0a77ac */ /* 0x000e240008000a00 */
[----:B0-----:R-:W-:-:S06]  /*00a0*/  IMAD.WIDE.U32 R4, R0, 0x8, R4 ;  /* 0x0000000800047825 */ /* 0x001fcc00078e0004 */
[----:B-1----:R-:W3:Y:S01]  /*00b0*/  LDG.E.64.CONSTANT R4, desc[UR4][R4.64] ;  /* 0x0000000404047981 */ /* 0x002ee2000c1e9b00 */
[----:B--2---:R-:W-:-:S04]  /*00c0*/  LEA R6, P0, R0, R6, 0x3 ;  /* 0x0000000600067211 */ /* 0x004fc800078018ff */
[----:B------:R-:W-:-:S06]  /*00d0*/  LEA.HI.X R7, R0, R7, RZ, 0x3, P0 ;  /* 0x0000000700077211 */ /* 0x000fcc00000f1cff */
[----:B------:R-:W5:Y:S01]  /*00e0*/  LDG.E.64.CONSTANT R6, desc[UR4][R6.64] ;  /* 0x0000000406067981 */ /* 0x000f62000c1e9b00 */
[-C--:B----4-:R-:W-:Y:S01]  /*00f0*/  LEA.HI R19, R9, R9.reuse, RZ, 0x1 ;  /* 0x0000000909137211 */ /* 0x090fe200078f08ff */
[----:B------:R-:W-:Y:S01]  /*0100*/  BSSY.RECONVERGENT B0, `(.L_x_484) ;  /* 0x000004b000007945 */ /* 0x000fe20003800200 */
[----:B------:R-:W-:Y:S02]  /*0110*/  SHF.R.S32.HI R3, RZ, 0x1f, R9 ;  /* 0x0000001fff037819 */ /* 0x000fe40000011409 */
[----:B------:R-:W-:Y:S01]  /*0120*/  SHF.R.S32.HI R19, RZ, 0x1, R19 ;  /* 0x00000001ff137819 */ /* 0x000fe20000011413 */
[-C--:B---3--:R-:W-:Y:S02]  /*0130*/  IMAD R10, R5, R9.reuse, RZ ;  /* 0x00000009050a7224 */ /* 0x088fe400078e02ff */
[----:B------:R-:W-:-:S04]  /*0140*/  IMAD.WIDE.U32 R8, R4, R9, RZ ;  /* 0x0000000904087225 */ /* 0x000fc800078e00ff */
[----:B------:R-:W-:Y:S02]  /*0150*/  IMAD R5, R4, R3, R10 ;  /* 0x0000000304057224 */ /* 0x000fe400078e020a */
[----:B------:R-:W-:Y:S01]  /*0160*/  IMAD R3, R19, UR8, RZ ;  /* 0x0000000813037c24 */ /* 0x000fe2000f8e02ff */
[----:B------:R-:W0:Y:S01]  /*0170*/  LDCU.64 UR8, c[0x0][0x3b8] ;  /* 0x00007700ff0877ac */ /* 0x000e220008000a00 */
[----:B------:R-:W-:Y:S02]  /*0180*/  IMAD.IADD R5, R9, 0x1, R5 ;  /* 0x0000000109057824 */ /* 0x000fe400078e0205 */
[----:B------:R-:W-:Y:S01]  /*0190*/  IMAD.SHL.U32 R20, R8, 0x4, RZ ;  /* 0x0000000408147824 */ /* 0x000fe200078e00ff */
[----:B------:R-:W-:Y:S02]  /*01a0*/  ISETP.GE.AND P0, PT, R2, R3, PT ;  /* 0x000000030200720c */ /* 0x000fe40003f06270 */
[----:B------:R-:W-:Y:S02]  /*01b0*/  SHF.L.U64.HI R21, R8, 0x2, R5 ;  /* 0x0000000208157819 */ /* 0x000fe40000010205 */
[----:B------:R-:W-:-:S04]  /*01c0*/  IADD3 R14, P1, PT, R20, UR6, RZ ;  /* 0x00000006140e7c10 */ /* 0x000fc8000ff3e0ff */
[----:B------:R-:W-:-:S05]  /*01d0*/  IADD3.X R15, PT, PT, R21, UR7, RZ, P1, !PT ;  /* 0x00000007150f7c10 */ /* 0x000fca0008ffe4ff */
[----:B------:R-:W-:Y:S05]  /*01e0*/  @P0 BRA `(.L_x_485) ;  /* 0x0000000000f00947 */ /* 0x000fea0003800000 */
[-C--:B------:R-:W-:Y:S01]  /*01f0*/  IABS R8, R19.reuse ;  /* 0x0000001300087213 */ /* 0x080fe20000000000 */
[----:B------:R-:W1:Y:S01]  /*0200*/  LDCU.64 UR6, c[0x0][0x3b0] ;  /* 0x00007600ff0677ac */ /* 0x000e620008000a00 */
[----:B------:R-:W2:Y:S01]  /*0210*/  LDC R9, c[0x0][0x360] ;  /* 0x0000d800ff097b82 */ /* 0x000ea20000000800 */
[----:B------:R-:W-:Y:S01]  /*0220*/  ISETP.NE.AND P0, PT, R19, RZ, PT ;  /* 0x000000ff1300720c */ /* 0x000fe20003f05270 */
[----:B------:R-:W3:Y:S01]  /*0230*/  I2F.RP R12, R8 ;  /* 0x00000008000c7306 */ /* 0x000ee20000209400 */
[----:B------:R-:W-:Y:S01]  /*0240*/  IMAD.MOV.U32 R24, RZ, RZ, R2 ;  /* 0x000000ffff187224 */ /* 0x000fe200078e0002 */
[----:B------:R-:W-:-:S06]  /*0250*/  LOP3.LUT R22, RZ, R19, RZ, 0x33, !PT ;  /* 0x00000013ff167212 */ /* 0x000fcc00078e33ff */
[----:B---3--:R-:W3:Y:S01]  /*0260*/  MUFU.RCP R12, R12 ;  /* 0x0000000c000c7308 */ /* 0x008ee20000001000 */
[----:B-1----:R-:W-:-:S04]  /*0270*/  IMAD.WIDE.U32 R4, R0, UR6, RZ ;  /* 0x0000000600047c25 */ /* 0x002fc8000f8e00ff */
[----:B------:R-:W-:Y:S01]  /*0280*/  IMAD R23, R0, UR7, R5 ;  /* 0x0000000700177c24 */ /* 0x000fe2000f8e0205 */
[----:B---3--:R-:W-:-:S04]  /*0290*/  IADD3 R10, PT, PT, R12, 0xffffffe, RZ ;  /* 0x0ffffffe0c0a7810 */ /* 0x008fc80007ffe0ff */
[----:B------:R1:W3:Y:S02]  /*02a0*/  F2I.FTZ.U32.TRUNC.NTZ R11, R10 ;  /* 0x0000000a000b7305 */ /* 0x0002e4000021f000 */
[----:B-1----:R-:W-:Y:S02]  /*02b0*/  HFMA2 R10, -RZ, RZ, 0, 0 ;  /* 0x00000000ff0a7431 */ /* 0x002fe400000001ff */
[----:B---3--:R-:W-:-:S04]  /*02c0*/  IMAD.MOV R13, RZ, RZ, -R11 ;  /* 0x000000ffff0d7224 */ /* 0x008fc800078e0a0b */
[----:B------:R-:W-:-:S04]  /*02d0*/  IMAD R13, R13, R8, RZ ;  /* 0x000000080d0d7224 */ /* 0x000fc800078e02ff */
[----:B--2---:R-:W-:-:S07]  /*02e0*/  IMAD.HI.U32 R18, R11, R13, R10 ;  /* 0x0000000d0b127227 */ /* 0x004fce00078e000a */
.L_x_486:
[----:B-1----:R-:W-:Y:S02]  /*02f0*/  IABS R10, R19 ;  /* 0x00000013000a7213 */ /* 0x002fe40000000000 */
        /* <DEDUP_REMOVED lines=43> */
.L_x_485:
[----:B0-----:R-:W-:Y:S05]  /*05b0*/  BSYNC.RECONVERGENT B0 ;  /* 0x0000000000007941 */ /* 0x001fea0003800200 */
.L_x_484:
[----:B------:R-:W0:Y:S02]  /*05c0*/  LDCU UR7, c[0x0][0x3f4] ;  /* 0x00007e80ff0777ac */ /* 0x000e240008000800 */
[----:B0-----:R-:W-:-:S06]  /*05d0*/  USHF.R.S32.HI UR6, URZ, 0x1f, UR7 ;  /* 0x0000001fff067899 */ /* 0x001fcc0008011407 */
[----:B-----5:R-:W-:-:S04]  /*05e0*/  LOP3.LUT R3, R7, UR6, RZ, 0xfc, !PT ;  /* 0x0000000607037c12 */ /* 0x020fc8000f8efcff */
[----:B------:R-:W-:-:S13]  /*05f0*/  ISETP.NE.U32.AND P0, PT, R3, RZ, PT ;  /* 0x000000ff0300720c */ /* 0x000fda0003f05070 */
[----:B------:R-:W-:Y:S05]  /*0600*/  @P0 BRA `(.L_x_487) ;  /* 0x00000000005c0947 */ /* 0x000fea0003800000 */
[----:B------:R-:W0:Y:S01]  /*0610*/  I2F.U32.RP R3, UR7 ;  /* 0x0000000700037d06 */ /* 0x000e220008209000 */
[----:B------:R-:W-:Y:S02]  /*0620*/  ISETP.NE.U32.AND P2, PT, RZ, UR7, PT ;  /* 0x00000007ff007c0c */ /* 0x000fe4000bf45070 */
[----:B-1----:R-:W-:-:S05]  /*0630*/  MOV R13, RZ ;  /* 0x000000ff000d7202 */ /* 0x002fca0000000f00 */
[----:B0-----:R-:W0:Y:S02]  /*0640*/  MUFU.RCP R3, R3 ;  /* 0x0000000300037308 */ /* 0x001e240000001000 */
[----:B0-----:R-:W-:Y:S02]  /*0650*/  VIADD R4, R3, 0xffffffe ;  /* 0x0ffffffe03047836 */ /* 0x001fe40000000000 */
[----:B------:R-:W-:-:S04]  /*0660*/  IMAD.MOV.U32 R3, RZ, RZ, RZ ;  /* 0x000000ffff037224 */ /* 0x000fc800078e00ff */
        /* <DEDUP_REMOVED lines=17> */
.L_x_487:
[----:B------:R-:W-:-:S07]  /*0780*/  MOV R8, 0x7a0 ;  /* 0x000007a000087802 */ /* 0x000fce0000000f00 */
[----:B-1----:R-:W-:Y:S05]  /*0790*/  CALL.REL.NOINC `($__internal_17_$__cuda_sm20_div_s64) ;  /* 0x0000000c00dc7944 */ /* 0x002fea0003c00000 */
[----:B------:R-:W0:Y:S01]  /*07a0*/  LDC R5, c[0x0][0x3f4] ;  /* 0x0000fd00ff057b82 */ /* 0x000e220000000800 */
[----:B------:R-:W-:-:S05]  /*07b0*/  IADD3 R8, P0, PT, RZ, -R12, RZ ;  /* 0x8000000cff087210 */ /* 0x000fca0007f1e0ff */
[----:B------:R-:W-:-:S04]  /*07c0*/  IMAD.X R3, RZ, RZ, ~R13, P0 ;  /* 0x000000ffff037224 */ /* 0x000fc800000e0e0d */
[-C--:B0-----:R-:W-:Y:S02]  /*07d0*/  IMAD R3, R3, R5.reuse, RZ ;  /* 0x0000000503037224 */ /* 0x081fe400078e02ff */
[----:B------:R-:W-:-:S04]  /*07e0*/  IMAD.WIDE.U32 R4, R8, R5, R6 ;  /* 0x0000000508047225 */ /* 0x000fc800078e0006 */
[----:B------:R-:W-:-:S05]  /*07f0*/  IMAD R3, R8, UR6, R3 ;  /* 0x0000000608037c24 */ /* 0x000fca000f8e0203 */
[----:B------:R-:W-:-:S07]  /*0800*/  IADD3 R3, PT, PT, R5, R3, RZ ;  /* 0x0000000305037210 */ /* 0x000fce0007ffe0ff */
.L_x_488:
[----:B------:R-:W-:-:S13]  /*0810*/  ISETP.GE.AND P0, PT, R7, RZ, PT ;  /* 0x000000ff0700720c */ /* 0x000fda0003f06270 */
[----:B------:R-:W-:Y:S05]  /*0820*/  @!P0 EXIT ;  /* 0x000000000000894d */ /* 0x000fea0003800000 */
[----:B------:R-:W-:Y:S01]  /*0830*/  ISETP.GE.AND P0, PT, R2, R19, PT ;  /* 0x000000130200720c */ /* 0x000fe20003f06270 */
[----:B------:R-:W-:-:S12]  /*0840*/  BSSY.RECONVERGENT B0, `(.L_x_489) ;  /* 0x00000cb000007945 */ /* 0x000fd80003800200 */
[----:B------:R-:W-:Y:S05]  /*0850*/  @P0 BRA `(.L_x_490) ;  /* 0x0000000c00240947 */ /* 0x000fea0003800000 */
[----:B------:R-:W0:Y:S01]  /*0860*/  LDC R5, c[0x0][0x360] ;  /* 0x0000d800ff057b82 */ /* 0x000e220000000800 */
[----:B------:R-:W1:Y:S01]  /*0870*/  LDCU UR8, c[0x0][0x3f0] ;  /* 0x00007e00ff0877ac */ /* 0x000e620008000800 */
[----:B------:R-:W-:Y:S01]  /*0880*/  BSSY.RECONVERGENT B1, `(.L_x_491) ;  /* 0x0000066000017945 */ /* 0x000fe20003800200 */
[----:B------:R-:W-:Y:S01]  /*0890*/  MOV R30, R2 ;  /* 0x00000002001e7202 */ /* 0x000fe20000000f00 */
[----:B------:R-:W2:Y:S04]  /*08a0*/  LDCU.64 UR10, c[0x0][0x3e8] ;  /* 0x00007d00ff0a77ac */ /* 0x000ea80008000a00 */
[----:B------:R-:W3:Y:S08]  /*08b0*/  LDC.64 R32, c[0x0][0x3d8] ;  /* 0x0000f600ff207b82 */ /* 0x000ef00000000a00 */
[----:B------:R-:W4:Y:S01]  /*08c0*/  LDC.64 R36, c[0x0][0x390] ;  /* 0x0000e400ff247b82 */ /* 0x000f220000000a00 */
[----:B-1----:R-:W-:-:S02]  /*08d0*/  USHF.R.S32.HI UR7, URZ, 0x1f, UR8 ;  /* 0x0000001fff077899 */ /* 0x002fc40008011408 */
[----:B--2---:R-:W-:Y:S01]  /*08e0*/  USHF.R.S32.HI UR6, URZ, 0x1f, UR10 ;  /* 0x0000001fff067899 */ /* 0x004fe2000801140a */
[----:B0-----:R-:W0:Y:S01]  /*08f0*/  I2F.U32.RP R11, R5 ;  /* 0x00000005000b7306 */ /* 0x001e220000209000 */
[----:B------:R-:W-:Y:S01]  /*0900*/  IMAD.IADD R10, R2, 0x1, R5 ;  /* 0x00000001020a7824 */ /* 0x000fe200078e0205 */
[----:B------:R-:W-:-:S04]  /*0910*/  ISETP.NE.U32.AND P2, PT, R5, RZ, PT ;  /* 0x000000ff0500720c */ /* 0x000fc80003f45070 */
[----:B------:R-:W-:Y:S02]  /*0920*/  ISETP.GE.U32.AND P0, PT, R10, R19, PT ;  /* 0x000000130a00720c */ /* 0x000fe40003f06070 */
[----:B------:R-:W-:Y:S01]  /*0930*/  VIMNMX.U32 R7, PT, PT, R19, R10, !PT ;  /* 0x0000000a13077248 */ /* 0x000fe20007fe0000 */
[----:B0-----:R-:W0:Y:S02]  /*0940*/  MUFU.RCP R11, R11 ;  /* 0x0000000b000b7308 */ /* 0x001e240000001000 */
[----:B0-----:R-:W-:Y:S02]  /*0950*/  VIADD R8, R11, 0xffffffe ;  /* 0x0ffffffe0b087836 */ /* 0x001fe40000000000 */
[----:B------:R-:W-:-:S04]  /*0960*/  IMAD R11, R13, UR10, RZ ;  /* 0x0000000a0d0b7c24 */ /* 0x000fc8000f8e02ff */
[----:B------:R0:W1:Y:S01]  /*0970*/  F2I.FTZ.U32.TRUNC.NTZ R9, R8 ;  /* 0x0000000800097305 */ /* 0x000062000021f000 */
[----:B------:R-:W-:Y:S01]  /*0980*/  IMAD R11, R12, UR6, R11 ;  /* 0x000000060c0b7c24 */ /* 0x000fe2000f8e020b */
[----:B------:R-:W-:Y:S01]  /*0990*/  USHF.R.S32.HI UR6, URZ, 0x1f, UR11 ;  /* 0x0000001fff067899 */ /* 0x000fe2000801140b */
[----:B0-----:R-:W-:Y:S01]  /*09a0*/  HFMA2 R8, -RZ, RZ, 0, 0 ;  /* 0x00000000ff087431 */ /* 0x001fe200000001ff */
[----:B-1----:R-:W-:-:S05]  /*09b0*/  IADD3 R6, PT, PT, RZ, -R9, RZ ;  /* 0x80000009ff067210 */ /* 0x002fca0007ffe0ff */
[----:B------:R-:W-:Y:S01]  /*09c0*/  IMAD R17, R6, R5, RZ ;  /* 0x0000000506117224 */ /* 0x000fe200078e02ff */
[----:B------:R-:W-:-:S03]  /*09d0*/  SEL R6, RZ, 0x1, P0 ;  /* 0x00000001ff067807 */ /* 0x000fc60000000000 */
[----:B------:R-:W-:Y:S01]  /*09e0*/  IMAD.HI.U32 R9, R9, R17, R8 ;  /* 0x0000001109097227 */ /* 0x000fe200078e0008 */
[----:B------:R-:W-:-:S05]  /*09f0*/  IADD3 R10, PT, PT, R7, -R10, -R6 ;  /* 0x8000000a070a7210 */ /* 0x000fca0007ffe806 */
[----:B------:R-:W-:Y:S01]  /*0a00*/  IMAD.HI.U32 R7, R9, R10, RZ ;  /* 0x0000000a09077227 */ /* 0x000fe200078e00ff */
[----:B------:R-:W-:-:S03]  /*0a10*/  MOV R9, UR7 ;  /* 0x0000000700097c02 */ /* 0x000fc60008000f00 */
[----:B------:R-:W-:-:S04]  /*0a20*/  IMAD.MOV R8, RZ, RZ, -R7 ;  /* 0x000000ffff087224 */ /* 0x000fc800078e0a07 */
[----:B------:R-:W-:Y:S02]  /*0a30*/  IMAD R10, R5, R8, R10 ;  /* 0x00000008050a7224 */ /* 0x000fe400078e020a */
[----:B------:R-:W-:Y:S01]  /*0a40*/  IMAD.U32 R8, RZ, RZ, UR8 ;  /* 0x00000008ff087e24 */ /* 0x000fe2000f8e00ff */
[----:B------:R-:W0:Y:S02]  /*0a50*/  LDCU.64 UR8, c[0x0][0x3c0] ;  /* 0x00007800ff0877ac */ /* 0x000e240008000a00 */
[----:B------:R-:W-:Y:S01]  /*0a60*/  ISETP.GE.U32.AND P0, PT, R10, R5, PT ;  /* 0x000000050a00720c */ /* 0x000fe20003f06070 */
[----:B------:R-:W-:-:S04]  /*0a70*/  IMAD.WIDE.U32 R8, R12, UR10, R8 ;  /* 0x0000000a0c087c25 */ /* 0x000fc8000f8e0008 */
[----:B------:R-:W-:Y:S02]  /*0a80*/  IMAD.IADD R9, R9, 0x1, R11 ;  /* 0x0000000109097824 */ /* 0x000fe400078e020b */
[----:B------:R-:W-:Y:S02]  /*0a90*/  IMAD R11, R3, UR11, RZ ;  /* 0x0000000b030b7c24 */ /* 0x000fe4000f8e02ff */
[----:B------:R-:W-:-:S04]  /*0aa0*/  IMAD.WIDE.U32 R8, R4, UR11, R8 ;  /* 0x0000000b04087c25 */ /* 0x000fc8000f8e0008 */
[-C--:B------:R-:W-:Y:S01]  /*0ab0*/  @P0 IADD3 R10, PT, PT, R10, -R5.reuse, RZ ;  /* 0x800000050a0a0210 */ /* 0x080fe20007ffe0ff */
[----:B------:R-:W-:Y:S01]  /*0ac0*/  IMAD R11, R4, UR6, R11 ;  /* 0x00000006040b7c24 */ /* 0x000fe2000f8e020b */
[----:B------:R-:W-:Y:S01]  /*0ad0*/  @P0 IADD3 R7, PT, PT, R7, 0x1, RZ ;  /* 0x0000000107070810 */ /* 0x000fe20007ffe0ff */
[----:B0-----:R-:W-:Y:S01]  /*0ae0*/  IMAD.WIDE.U32 R16, R0, UR8, RZ ;  /* 0x0000000800107c25 */ /* 0x001fe2000f8e00ff */
[----:B------:R-:W-:Y:S02]  /*0af0*/  ISETP.GE.U32.AND P1, PT, R10, R5, PT ;  /* 0x000000050a00720c */ /* 0x000fe40003f26070 */
[----:B------:R-:W-:Y:S02]  /*0b00*/  IADD3 R9, PT, PT, R9, R11, RZ ;  /* 0x0000000b09097210 */ /* 0x000fe40007ffe0ff */
[C---:B------:R-:W-:Y:S02]  /*0b10*/  SHF.L.U32 R22, R8.reuse, 0x2, RZ ;  /* 0x0000000208167819 */ /* 0x040fe400000006ff */
[----:B------:R-:W-:-:S07]  /*0b20*/  SHF.L.U64.HI R23, R8, 0x2, R9 ;  /* 0x0000000208177819 */ /* 0x000fce0000010209 */
[----:B------:R-:W-:Y:S01]  /*0b30*/  @P1 VIADD R7, R7, 0x1 ;  /* 0x0000000107071836 */ /* 0x000fe20000000000 */
[----:B------:R-:W-:Y:S02]  /*0b40*/  @!P2 LOP3.LUT R7, RZ, R5, RZ, 0x33, !PT ;  /* 0x00000005ff07a212 */ /* 0x000fe400078e33ff */
[----:B---3--:R-:W-:Y:S02]  /*0b50*/  IADD3 R8, P2, PT, R22, R32, RZ ;  /* 0x0000002016087210 */ /* 0x008fe40007f5e0ff */
[----:B----4-:R-:W-:Y:S01]  /*0b60*/  LEA R10, P1, R16, R36, 0x2 ;  /* 0x00000024100a7211 */ /* 0x010fe200078210ff */
[----:B------:R-:W-:Y:S02]  /*0b70*/  IMAD.IADD R6, R6, 0x1, R7 ;  /* 0x0000000106067824 */ /* 0x000fe400078e0207 */
[----:B------:R-:W-:-:S03]  /*0b80*/  IMAD R7, R0, UR9, R17 ;  /* 0x0000000900077c24 */ /* 0x000fc6000f8e0211 */
[----:B------:R-:W-:Y:S02]  /*0b90*/  LOP3.LUT R9, R6, 0x3, RZ, 0xc0, !PT ;  /* 0x0000000306097812 */ /* 0x000fe400078ec0ff */
[----:B------:R-:W-:Y:S02]  /*0ba0*/  LEA.HI.X R11, R16, R37, R7, 0x2, P1 ;  /* 0x00000025100b7211 */ /* 0x000fe400008f1407 */
[----:B------:R-:W-:Y:S01]  /*0bb0*/  ISETP.NE.AND P0, PT, R9, 0x3, PT ;  /* 0x000000030900780c */ /* 0x000fe20003f05270 */
[----:B------:R-:W-:-:S12]  /*0bc0*/  IMAD.X R9, R23, 0x1, R33, P2 ;  /* 0x0000000117097824 */ /* 0x000fd800010e0621 */
[----:B------:R-:W-:Y:S05]  /*0bd0*/  @!P0 BRA `(.L_x_492) ;  /* 0x0000000000c08947 */ /* 0x000fea0003800000 */
[----:B------:R-:W0:Y:S01]  /*0be0*/  LDCU.64 UR6, c[0x0][0x3a0] ;  /* 0x00007400ff0677ac */ /* 0x000e220008000a00 */
[C---:B------:R-:W-:Y:S01]  /*0bf0*/  SHF.L.U64.HI R17, R16.reuse, 0x2, R7 ;  /* 0x0000000210117819 */ /* 0x040fe20000010207 */
[C---:B------:R-:W-:Y:S01]  /*0c00*/  IMAD.WIDE R22, R19.reuse, 0x4, R22 ;  /* 0x0000000413167825 */ /* 0x040fe200078e0216 */
[----:B------:R-:W-:Y:S03]  /*0c10*/  BSSY.RECONVERGENT B2, `(.L_x_493) ;  /* 0x000002b000027945 */ /* 0x000fe60003800200 */
[----:B------:R-:W-:Y:S01]  /*0c20*/  IMAD.SHL.U32 R16, R16, 0x4, RZ ;  /* 0x0000000410107824 */ /* 0x000fe200078e00ff */
[----:B------:R-:W-:Y:S01]  /*0c30*/  IADD3 R7, P0, PT, R22, R32, RZ ;  /* 0x0000002016077210 */ /* 0x000fe20007f1e0ff */
[----:B------:R-:W-:Y:S01]  /*0c40*/  IMAD.WIDE.U32 R20, R19, 0x4, R20 ;  /* 0x0000000413147825 */ /* 0x000fe200078e0014 */
[----:B------:R-:W-:-:S03]  /*0c50*/  IADD3 R22, PT, PT, R6, 0x1, RZ ;  /* 0x0000000106167810 */ /* 0x000fc60007ffe0ff */
[----:B------:R-:W-:Y:S01]  /*0c60*/  IMAD.WIDE R18, R19, 0x4, R16 ;  /* 0x0000000413127825 */ /* 0x000fe200078e0210 */
[----:B------:R-:W-:-:S03]  /*0c70*/  LOP3.LUT R22, R22, 0x3, RZ, 0xc0, !PT ;  /* 0x0000000316167812 */ /* 0x000fc600078ec0ff */
[----:B------:R-:W-:Y:S01]  /*0c80*/  IMAD.X R33, R23, 0x1, R33, P0 ;  /* 0x0000000117217824 */ /* 0x000fe200000e0621 */
[----:B------:R-:W-:Y:S01]  /*0c90*/  IADD3 R17, P2, PT, R18, R36, RZ ;  /* 0x0000002412117210 */ /* 0x000fe20007f5e0ff */
[----:B------:R-:W-:Y:S01]  /*0ca0*/  IMAD.MOV R34, RZ, RZ, -R22 ;  /* 0x000000ffff227224 */ /* 0x000fe200078e0a16 */
[----:B0-----:R-:W-:Y:S01]  /*0cb0*/  IADD3 R16, P1, PT, R20, UR6, RZ ;  /* 0x0000000614107c10 */ /* 0x001fe2000ff3e0ff */
[----:B------:R-:W-:Y:S01]  /*0cc0*/  IMAD R32, R22, R5, R2 ;  /* 0x0000000516207224 */ /* 0x000fe200078e0202 */
[----:B------:R-:W-:Y:S01]  /*0cd0*/  IADD3.X R37, PT, PT, R19, R37, RZ, P2, !PT ;  /* 0x0000002513257210 */ /* 0x000fe200017fe4ff */
[----:B------:R-:W-:Y:S01]  /*0ce0*/  IMAD.WIDE.U32 R18, R2, 0x4, RZ ;  /* 0x0000000402127825 */ /* 0x000fe200078e00ff */
[----:B------:R-:W-:-:S09]  /*0cf0*/  IADD3.X R35, PT, PT, R21, UR7, RZ, P1, !PT ;  /* 0x0000000715237c10 */ /* 0x000fd20008ffe4ff */
.L_x_494:
[C---:B------:R-:W-:Y:S02]  /*0d00*/  IADD3 R24, P1, PT, R18.reuse, R16, RZ ;  /* 0x0000001012187210 */ /* 0x040fe40007f3e0ff */
[C---:B------:R-:W-:Y:S02]  /*0d10*/  IADD3 R20, P2, PT, R18.reuse, R17, RZ ;  /* 0x0000001112147210 */ /* 0x040fe40007f5e0ff */
[C---:B------:R-:W-:Y:S02]  /*0d20*/  IADD3.X R25, PT, PT, R19.reuse, R35, RZ, P1, !PT ;  /* 0x0000002313197210 */ /* 0x040fe40000ffe4ff */
[C---:B------:R-:W-:Y:S01]  /*0d30*/  IADD3 R22, P1, PT, R18.reuse, R10, RZ ;  /* 0x0000000a12167210 */ /* 0x040fe20007f3e0ff */
[C---:B------:R-:W-:Y:S01]  /*0d40*/  IMAD.X R21, R19.reuse, 0x1, R37, P2 ;  /* 0x0000000113157824 */ /* 0x040fe200010e0625 */
[C---:B------:R-:W-:Y:S01]  /*0d50*/  IADD3 R26, P0, PT, R18.reuse, R14, RZ ;  /* 0x0000000e121a7210 */ /* 0x040fe20007f1e0ff */
[----:B------:R-:W2:Y:S02]  /*0d60*/  LDG.E.CONSTANT R24, desc[UR4][R24.64] ;  /* 0x0000000418187981 */ /* 0x000ea4000c1e9900 */
[C---:B------:R-:W-:Y:S01]  /*0d70*/  IMAD.X R23, R19.reuse, 0x1, R11, P1 ;  /* 0x0000000113177824 */ /* 0x040fe200008e060b */
[----:B------:R-:W-:Y:S01]  /*0d80*/  IADD3.X R27, PT, PT, R19, R15, RZ, P0, !PT ;  /* 0x0000000f131b7210 */ /* 0x000fe200007fe4ff */
[----:B------:R-:W2:Y:S04]  /*0d90*/  LDG.E R31, desc[UR4][R20.64] ;  /* 0x00000004141f7981 */ /* 0x000ea8000c1e1900 */
[----:B------:R-:W3:Y:S04]  /*0da0*/  LDG.E.CONSTANT R26, desc[UR4][R26.64] ;  /* 0x000000041a1a7981 */ /* 0x000ee8000c1e9900 */
[----:B------:R-:W4:Y:S01]  /*0db0*/  LDG.E R29, desc[UR4][R22.64] ;  /* 0x00000004161d7981 */ /* 0x000f22000c1e1900 */
[----:B------:R-:W-:-:S02]  /*0dc0*/  IADD3 R30, P1, PT, R18, R7, RZ ;  /* 0x00000007121e7210 */ /* 0x000fc40007f3e0ff */
[----:B------:R-:W-:Y:S01]  /*0dd0*/  IADD3 R34, PT, PT, R34, 0x1, RZ ;  /* 0x0000000122227810 */ /* 0x000fe20007ffe0ff */
[-C--:B--2---:R-:W-:Y:S01]  /*0de0*/  FMUL.FTZ R28, R24, R31.reuse ;  /* 0x0000001f181c7220 */ /* 0x084fe20000410000 */
[----:B---3--:R-:W-:-:S03]  /*0df0*/  FMUL.FTZ R31, R26, R31 ;  /* 0x0000001f1a1f7220 */ /* 0x008fc60000410000 */
[-C--:B----4-:R-:W-:Y:S01]  /*0e00*/  FFMA.FTZ R36, R26, R29.reuse, -R28 ;  /* 0x0000001d1a247223 */ /* 0x090fe2000001081c */
[----:B------:R-:W-:Y:S01]  /*0e10*/  IADD3 R28, P0, PT, R18, R8, RZ ;  /* 0x00000008121c7210 */ /* 0x000fe20007f1e0ff */
[----:B------:R-:W-:Y:S01]  /*0e20*/  FFMA.FTZ R25, R24, R29, R31 ;  /* 0x0000001d18197223 */ /* 0x000fe2000001001f */
[C---:B------:R-:W-:Y:S02]  /*0e30*/  IMAD.X R31, R19.reuse, 0x1, R33, P1 ;  /* 0x00000001131f7824 */ /* 0x040fe400008e0621 */
[----:B------:R-:W-:Y:S01]  /*0e40*/  IADD3.X R29, PT, PT, R19, R9, RZ, P0, !PT ;  /* 0x00000009131d7210 */ /* 0x000fe200007fe4ff */
[----:B------:R0:W-:Y:S04]  /*0e50*/  STG.E desc[UR4][R22.64], R36 ;  /* 0x0000002416007986 */ /* 0x0001e8000c101904 */
[----:B------:R0:W-:Y:S04]  /*0e60*/  STG.E desc[UR4][R20.64], R25 ;  /* 0x0000001914007986 */ /* 0x0001e8000c101904 */
[----:B------:R0:W-:Y:S04]  /*0e70*/  STG.E desc[UR4][R28.64], R36 ;  /* 0x000000241c007986 */ /* 0x0001e8000c101904 */
[----:B------:R0:W-:Y:S01]  /*0e80*/  STG.E desc[UR4][R30.64], R25 ;  /* 0x000000191e007986 */ /* 0x0001e2000c101904 */
[----:B------:R-:W-:Y:S01]  /*0e90*/  ISETP.NE.AND P0, PT, R34, RZ, PT ;  /* 0x000000ff2200720c */ /* 0x000fe20003f05270 */
[----:B------:R-:W-:-:S12]  /*0ea0*/  IMAD.WIDE.U32 R18, R5, 0x4, R18 ;  /* 0x0000000405127825 */ /* 0x000fd800078e0012 */
[----:B0-----:R-:W-:Y:S05]  /*0eb0*/  @P0 BRA `(.L_x_494) ;  /* 0xfffffffc00900947 */ /* 0x001fea000383ffff */
[----:B------:R-:W-:Y:S05]  /*0ec0*/  BSYNC.RECONVERGENT B2 ;  /* 0x0000000000027941 */ /* 0x000fea0003800200 */
.L_x_493:
[----:B------:R-:W-:-:S07]  /*0ed0*/  IMAD.MOV.U32 R30, RZ, RZ, R32 ;  /* 0x000000ffff1e7224 */ /* 0x000fce00078e0020 */
.L_x_492:
[----:B------:R-:W-:Y:S05]  /*0ee0*/  BSYNC.RECONVERGENT B1 ;  /* 0x0000000000017941 */ /* 0x000fea0003800200 */
.L_x_491:
[----:B------:R-:W-:-:S13]  /*0ef0*/  ISETP.GE.U32.AND P0, PT, R6, 0x3, PT ;  /* 0x000000030600780c */ /* 0x000fda0003f06070 */
[----:B------:R-:W-:Y:S05]  /*0f00*/  @!P0 BRA `(.L_x_490) ;  /* 0x0000000400788947 */ /* 0x000fea0003800000 */
[----:B------:R-:W0:Y:S01]  /*0f10*/  LDC R6, c[0x0][0x3a8] ;  /* 0x0000ea00ff067b82 */ /* 0x000e220000000800 */
[C---:B------:R-:W-:Y:S01]  /*0f20*/  IMAD R7, R5.reuse, 0x3, R30 ;  /* 0x0000000305077824 */ /* 0x040fe200078e021e */
[C---:B------:R-:W-:Y:S01]  /*0f30*/  SHF.L.U32 R37, R5.reuse, 0x2, RZ ;  /* 0x0000000205257819 */ /* 0x040fe200000006ff */
[----:B------:R-:W-:Y:S01]  /*0f40*/  IMAD.IADD R33, R30, 0x1, R5 ;  /* 0x000000011e217824 */ /* 0x000fe200078e0205 */
[----:B0-----:R-:W-:Y:S02]  /*0f50*/  LEA.HI R31, R6, R6, RZ, 0x1 ;  /* 0x00000006061f7211 */ /* 0x001fe400078f08ff */
[----:B------:R-:W-:Y:S02]  /*0f60*/  LEA R6, R5, R30, 0x1 ;  /* 0x0000001e05067211 */ /* 0x000fe400078e08ff */
[----:B------:R-:W-:-:S05]  /*0f70*/  SHF.R.S32.HI R31, RZ, 0x1, R31 ;  /* 0x00000001ff1f7819 */ /* 0x000fca000001141f */
[----:B------:R-:W-:-:S07]  /*0f80*/  IMAD.IADD R35, R31, 0x1, R30 ;  /* 0x000000011f237824 */ /* 0x000fce00078e021e */
.L_x_495:
[----:B------:R-:W-:-:S04]  /*0f90*/  IMAD.WIDE.U32 R26, R30, 0x4, R14 ;  /* 0x000000041e1a7825 */ /* 0x000fc800078e000e */
[----:B------:R-:W-:-:S04]  /*0fa0*/  IMAD.WIDE R18, R35, 0x4, R10 ;  /* 0x0000000423127825 */ /* 0x000fc800078e020a */
[----:B------:R-:W-:Y:S01]  /*0fb0*/  IMAD.WIDE.U32 R24, R31, 0x4, R26 ;  /* 0x000000041f187825 */ /* 0x000fe200078e001a */
[----:B------:R-:W2:Y:S03]  /*0fc0*/  LDG.E R16, desc[UR4][R18.64] ;  /* 0x0000000412107981 */ /* 0x000ea6000c1e1900 */
[----:B------:R-:W-:Y:S01]  /*0fd0*/  IMAD.WIDE.U32 R20, R30, 0x4, R10 ;  /* 0x000000041e147825 */ /* 0x000fe200078e000a */
[----:B------:R-:W3:Y:S04]  /*0fe0*/  LDG.E.CONSTANT R26, desc[UR4][R26.64] ;  /* 0x000000041a1a7981 */ /* 0x000ee8000c1e9900 */
[----:B------:R-:W2:Y:S04]  /*0ff0*/  LDG.E.CONSTANT R24, desc[UR4][R24.64] ;  /* 0x0000000418187981 */ /* 0x000ea8000c1e9900 */
[----:B------:R-:W4:Y:S01]  /*1000*/  LDG.E R17, desc[UR4][R20.64] ;  /* 0x0000000414117981 */ /* 0x000f22000c1e1900 */
[----:B------:R-:W-:-:S04]  /*1010*/  IMAD.WIDE.U32 R28, R33, 0x4, R14 ;  /* 0x00000004211c7825 */ /* 0x000fc800078e000e */
[----:B------:R-:W-:Y:S02]  /*1020*/  IMAD.WIDE.U32 R22, R31, 0x4, R28 ;  /* 0x000000041f167825 */ /* 0x000fe400078e001c */
[----:B------:R-:W5:Y:S04]  /*1030*/  LDG.E.CONSTANT R28, desc[UR4][R28.64] ;  /* 0x000000041c1c7981 */ /* 0x000f68000c1e9900 */
[----:B------:R0:W5:Y:S01]  /*1040*/  LDG.E.CONSTANT R32, desc[UR4][R22.64] ;  /* 0x0000000416207981 */ /* 0x000162000c1e9900 */
[-C--:B--2---:R-:W-:Y:S01]  /*1050*/  FMUL.FTZ R36, R24, R16.reuse ;  /* 0x0000001018247220 */ /* 0x084fe20000410000 */
[----:B---3--:R-:W-:-:S03]  /*1060*/  FMUL.FTZ R16, R26, R16 ;  /* 0x000000101a107220 */ /* 0x008fc60000410000 */
[-C--:B----4-:R-:W-:Y:S01]  /*1070*/  FFMA.FTZ R36, R26, R17.reuse, -R36 ;  /* 0x000000111a247223 */ /* 0x090fe20000010824 */
[----:B------:R-:W-:Y:S01]  /*1080*/  FFMA.FTZ R34, R24, R17, R16 ;  /* 0x0000001118227223 */ /* 0x000fe20000010010 */
[----:B------:R-:W-:Y:S01]  /*1090*/  IADD3 R16, P0, PT, R18, R37, RZ ;  /* 0x0000002512107210 */ /* 0x000fe20007f1e0ff */
[--C-:B------:R-:W-:Y:S02]  /*10a0*/  IMAD.WIDE.U32 R24, R30, 0x4, R8.reuse ;  /* 0x000000041e187825 */ /* 0x100fe400078e0008 */
[----:B------:R-:W-:Y:S01]  /*10b0*/  STG.E desc[UR4][R20.64], R36 ;  /* 0x0000002414007986 */ /* 0x000fe2000c101904 */
[----:B------:R-:W-:Y:S01]  /*10c0*/  IADD3.X R17, PT, PT, RZ, R19, RZ, P0, !PT ;  /* 0x00000013ff117210 */ /* 0x000fe200007fe4ff */
[----:B------:R-:W-:Y:S02]  /*10d0*/  IMAD.WIDE R26, R35, 0x4, R8 ;  /* 0x00000004231a7825 */ /* 0x000fe400078e0208 */
[----:B------:R1:W-:Y:S04]  /*10e0*/  STG.E desc[UR4][R18.64], R34 ;  /* 0x0000002212007986 */ /* 0x0003e8000c101904 */
[----:B------:R-:W-:Y:S04]  /*10f0*/  STG.E desc[UR4][R24.64], R36 ;  /* 0x0000002418007986 */ /* 0x000fe8000c101904 */
[----:B------:R2:W-:Y:S01]  /*1100*/  STG.E desc[UR4][R26.64], R34 ;  /* 0x000000221a007986 */ /* 0x0005e2000c101904 */
[----:B-1----:R-:W-:-:S03]  /*1110*/  IMAD.WIDE.U32 R18, R33, 0x4, R10 ;  /* 0x0000000421127825 */ /* 0x002fc600078e000a */
[----:B------:R-:W5:Y:S04]  /*1120*/  LDG.E R23, desc[UR4][R16.64] ;  /* 0x0000000410177981 */ /* 0x000f68000c1e1900 */
[----:B--2---:R-:W2:Y:S01]  /*1130*/  LDG.E R34, desc[UR4][R18.64] ;  /* 0x0000000412227981 */ /* 0x004ea2000c1e1900 */
[----:B0-----:R-:W-:Y:S01]  /*1140*/  IADD3 R22, P0, PT, R26, R37, RZ ;  /* 0x000000251a167210 */ /* 0x001fe20007f1e0ff */
[----:B------:R-:W-:-:S04]  /*1150*/  IMAD.WIDE.U32 R20, R6, 0x4, R14 ;  /* 0x0000000406147825 */ /* 0x000fc800078e000e */
[----:B------:R-:W-:-:S04]  /*1160*/  IMAD.WIDE.U32 R24, R31, 0x4, R20 ;  /* 0x000000041f187825 */ /* 0x000fc800078e0014 */
[-C--:B-----5:R-:W-:Y:S01]  /*1170*/  FMUL.FTZ R36, R32, R23.reuse ;  /* 0x0000001720247220 */ /* 0x0a0fe20000410000 */
[----:B------:R-:W-:Y:S01]  /*1180*/  FMUL.FTZ R29, R28, R23 ;  /* 0x000000171c1d7220 */ /* 0x000fe20000410000 */
[----:B------:R-:W-:Y:S02]  /*1190*/  IMAD.X R23, RZ, RZ, R27, P0 ;  /* 0x000000ffff177224 */ /* 0x000fe400000e061b */
[----:B------:R-:W-:-:S04]  /*11a0*/  IMAD.WIDE.U32 R26, R33, 0x4, R8 ;  /* 0x00000004211a7825 */ /* 0x000fc800078e0008 */
[----:B--2---:R-:W-:Y:S01]  /*11b0*/  FFMA.FTZ R36, R28, R34, -R36 ;  /* 0x000000221c247223 */ /* 0x004fe20000010824 */
[----:B------:R-:W-:Y:S01]  /*11c0*/  IADD3 R28, P0, PT, R37, R16, RZ ;  /* 0x00000010251c7210 */ /* 0x000fe20007f1e0ff */
[----:B------:R-:W-:Y:S02]  /*11d0*/  FFMA.FTZ R34, R32, R34, R29 ;  /* 0x0000002220227223 */ /* 0x000fe4000001001d */
[----:B------:R0:W2:Y:S01]  /*11e0*/  LDG.E.CONSTANT R32, desc[UR4][R24.64] ;  /* 0x0000000418207981 */ /* 0x0000a2000c1e9900 */
[----:B------:R-:W-:-:S03]  /*11f0*/  IADD3.X R29, PT, PT, RZ, R17, RZ, P0, !PT ;  /* 0x00000011ff1d7210 */ /* 0x000fc600007fe4ff */
[----:B------:R1:W-:Y:S04]  /*1200*/  STG.E desc[UR4][R18.64], R36 ;  /* 0x0000002412007986 */ /* 0x0003e8000c101904 */
[----:B------:R3:W-:Y:S01]  /*1210*/  STG.E desc[UR4][R16.64], R34 ;  /* 0x0000002210007986 */ /* 0x0007e2000c101904 */
[----:B0-----:R-:W-:-:S03]  /*1220*/  IMAD.WIDE.U32 R24, R6, 0x4, R10 ;  /* 0x0000000406187825 */ /* 0x001fc600078e000a */
[----:B------:R0:W-:Y:S04]  /*1230*/  STG.E desc[UR4][R26.64], R36 ;  /* 0x000000241a007986 */ /* 0x0001e8000c101904 */
[----:B------:R4:W-:Y:S04]  /*1240*/  STG.E desc[UR4][R22.64], R34 ;  /* 0x0000002216007986 */ /* 0x0009e8000c101904 */
[----:B-1----:R-:W2:Y:S04]  /*1250*/  LDG.E R19, desc[UR4][R28.64] ;  /* 0x000000041c137981 */ /* 0x002ea8000c1e1900 */
[----:B---3--:R1:W3:Y:S04]  /*1260*/  LDG.E.CONSTANT R16, desc[UR4][R20.64] ;  /* 0x0000000414107981 */ /* 0x0082e8000c1e9900 */
[----:B------:R-:W5:Y:S01]  /*1270*/  LDG.E R17, desc[UR4][R24.64] ;  /* 0x0000000418117981 */ /* 0x000f62000c1e1900 */
[----:B-1----:R-:W-:-:S04]  /*1280*/  IMAD.WIDE.U32 R20, R7, 0x4, R14 ;  /* 0x0000000407147825 */ /* 0x002fc800078e000e */
[----:B0-----:R-:W-:Y:S02]  /*1290*/  IMAD.WIDE.U32 R26, R31, 0x4, R20 ;  /* 0x000000041f1a7825 */ /* 0x001fe400078e0014 */
[----:B------:R-:W5:Y:S04]  /*12a0*/  LDG.E.CONSTANT R20, desc[UR4][R20.64] ;  /* 0x0000000414147981 */ /* 0x000f68000c1e9900 */
[----:B----4-:R0:W4:Y:S02]  /*12b0*/  LDG.E.CONSTANT R34, desc[UR4][R26.64] ;  /* 0x000000041a227981 */ /* 0x010124000c1e9900 */
[----:B0-----:R-:W-:-:S04]  /*12c0*/  IMAD.WIDE.U32 R26, R7, 0x4, R10 ;  /* 0x00000004071a7825 */ /* 0x001fc800078e000a */
[-C--:B--2---:R-:W-:Y:S01]  /*12d0*/  FMUL.FTZ R18, R32, R19.reuse ;  /* 0x0000001320127220 */ /* 0x084fe20000410000 */
[----:B---3--:R-:W-:-:S03]  /*12e0*/  FMUL.FTZ R19, R16, R19 ;  /* 0x0000001310137220 */ /* 0x008fc60000410000 */
[-C--:B-----5:R-:W-:Y:S01]  /*12f0*/  FFMA.FTZ R36, R16, R17.reuse, -R18 ;  /* 0x0000001110247223 */ /* 0x0a0fe20000010812 */
[C---:B------:R-:W-:Y:S01]  /*1300*/  IADD3 R16, P0, PT, R37.reuse, R22, RZ ;  /* 0x0000001625107210 */ /* 0x040fe20007f1e0ff */
[----:B------:R-:W-:Y:S01]  /*1310*/  FFMA.FTZ R32, R32, R17, R19 ;  /* 0x0000001120207223 */ /* 0x000fe20000010013 */
[C---:B------:R-:W-:Y:S01]  /*1320*/  IADD3 R22, P1, PT, R37.reuse, R28, RZ ;  /* 0x0000001c25167210 */ /* 0x040fe20007f3e0ff */
[----:B------:R-:W-:Y:S01]  /*1330*/  IMAD.WIDE.U32 R18, R6, 0x4, R8 ;  /* 0x0000000406127825 */ /* 0x000fe200078e0008 */
[----:B------:R-:W-:Y:S03]  /*1340*/  STG.E desc[UR4][R24.64], R36 ;  /* 0x0000002418007986 */ /* 0x000fe6000c101904 */
[----:B------:R-:W-:Y:S01]  /*1350*/  IMAD.X R17, RZ, RZ, R23, P0 ;  /* 0x000000ffff117224 */ /* 0x000fe200000e0617 */
[----:B------:R-:W-:Y:S01]  /*1360*/  IADD3.X R23, PT, PT, RZ, R29, RZ, P1, !PT ;  /* 0x0000001dff177210 */ /* 0x000fe20000ffe4ff */
[----:B------:R-:W-:Y:S04]  /*1370*/  STG.E desc[UR4][R28.64], R32 ;  /* 0x000000201c007986 */ /* 0x000fe8000c101904 */
[----:B------:R0:W-:Y:S04]  /*1380*/  STG.E desc[UR4][R18.64], R36 ;  /* 0x0000002412007986 */ /* 0x0001e8000c101904 */
[----:B------:R1:W-:Y:S04]  /*1390*/  STG.E desc[UR4][R16.64], R32 ;  /* 0x0000002010007986 */ /* 0x0003e8000c101904 */
[----:B------:R-:W2:Y:S04]  /*13a0*/  LDG.E R21, desc[UR4][R26.64] ;  /* 0x000000041a157981 */ /* 0x000ea8000c1e1900 */
[----:B0-----:R-:W4:Y:S01]  /*13b0*/  LDG.E R19, desc[UR4][R22.64] ;  /* 0x0000000416137981 */ /* 0x001f22000c1e1900 */
[----:B------:R-:W-:-:S02]  /*13c0*/  IADD3 R24, P0, PT, R37, R16, RZ ;  /* 0x0000001025187210 */ /* 0x000fc40007f1e0ff */
[----:B------:R-:W-:-:S04]  /*13d0*/  IADD3 R30, PT, PT, R5, R30, R5 ;  /* 0x0000001e051e7210 */ /* 0x000fc80007ffe005 */
[----:B------:R-:W-:Y:S01]  /*13e0*/  IADD3 R30, PT, PT, R5, R30, R5 ;  /* 0x0000001e051e7210 */ /* 0x000fe20007ffe005 */
[C---:B------:R-:W-:Y:S01]  /*13f0*/  IMAD.IADD R35, R37.reuse, 0x1, R35 ;  /* 0x0000000125237824 */ /* 0x040fe200078e0223 */
[C---:B------:R-:W-:Y:S02]  /*1400*/  IADD3 R6, PT, PT, R37.reuse, R6, RZ ;  /* 0x0000000625067210 */ /* 0x040fe40007ffe0ff */
[----:B------:R-:W-:Y:S01]  /*1410*/  IADD3 R33, PT, PT, R37, R33, RZ ;  /* 0x0000002125217210 */ /* 0x000fe20007ffe0ff */
[-C--:B----4-:R-:W-:Y:S01]  /*1420*/  FMUL.FTZ R25, R34, R19.reuse ;  /* 0x0000001322197220 */ /* 0x090fe20000410000 */
[----:B------:R-:W-:-:S03]  /*1430*/  FMUL.FTZ R19, R20, R19 ;  /* 0x0000001314137220 */ /* 0x000fc60000410000 */
[-C--:B--2---:R-:W-:Y:S01]  /*1440*/  FFMA.FTZ R29, R20, R21.reuse, -R25 ;  /* 0x00000015141d7223 */ /* 0x084fe20000010819 */
[----:B------:R-:W-:Y:S02]  /*1450*/  IMAD.X R25, RZ, RZ, R17, P0 ;  /* 0x000000ffff197224 */ /* 0x000fe400000e0611 */
[----:B------:R-:W-:Y:S01]  /*1460*/  FFMA.FTZ R19, R34, R21, R19 ;  /* 0x0000001522137223 */ /* 0x000fe20000010013 */
[----:B-1----:R-:W-:Y:S01]  /*1470*/  IMAD.WIDE.U32 R16, R7, 0x4, R8 ;  /* 0x0000000407107825 */ /* 0x002fe200078e0008 */
[----:B------:R0:W-:Y:S04]  /*1480*/  STG.E desc[UR4][R26.64], R29 ;  /* 0x0000001d1a007986 */ /* 0x0001e8000c101904 */
[----:B------:R0:W-:Y:S04]  /*1490*/  STG.E desc[UR4][R22.64], R19 ;  /* 0x0000001316007986 */ /* 0x0001e8000c101904 */
[----:B------:R0:W-:Y:S04]  /*14a0*/  STG.E desc[UR4][R16.64], R29 ;  /* 0x0000001d10007986 */ /* 0x0001e8000c101904 */
[----:B------:R0:W-:Y:S01]  /*14b0*/  STG.E desc[UR4][R24.64], R19 ;  /* 0x0000001318007986 */ /* 0x0001e2000c101904 */
[----:B------:R-:W-:Y:S01]  /*14c0*/  ISETP.GE.AND P0, PT, R30, R31, PT ;  /* 0x0000001f1e00720c */ /* 0x000fe20003f06270 */
[----:B------:R-:W-:-:S12]  /*14d0*/  IMAD.IADD R7, R37, 0x1, R7 ;  /* 0x0000000125077824 */ /* 0x000fd800078e0207 */
[----:B0-----:R-:W-:Y:S05]  /*14e0*/  @!P0 BRA `(.L_x_495) ;  /* 0xfffffff800a88947 */ /* 0x001fea000383ffff */
.L_x_490:
[----:B------:R-:W-:Y:S05]  /*14f0*/  BSYNC.RECONVERGENT B0 ;  /* 0x0000000000007941 */ /* 0x000fea0003800200 */
.L_x_489:
[----:B------:R-:W0:Y:S02]  /*1500*/  LDCU UR7, c[0x0][0x3f0] ;  /* 0x00007e00ff0777ac */ /* 0x000e240008000800 */
[----:B0-----:R-:W-:-:S13]  /*1510*/  ISETP.GE.AND P0, PT, R2, UR7, PT ;  /* 0x0000000702007c0c */ /* 0x001fda000bf06270 */
[----:B------:R-:W-:Y:S05]  /*1520*/  @P0 EXIT ;  /* 0x000000000000094d */ /* 0x000fea0003800000 */
[----:B------:R-:W0:Y:S01]  /*1530*/  LDCU.64 UR12, c[0x0][0x3e8] ;  /* 0x00007d00ff0c77ac */ /* 0x000e220008000a00 */
[----:B------:R-:W1:Y:S01]  /*1540*/  LDCU UR6, c[0x0][0x360] ;  /* 0x00006c00ff0677ac */ /* 0x000e620008000800 */
[----:B------:R-:W2:Y:S01]  /*1550*/  LDCU.64 UR14, c[0x0][0x3d8] ;  /* 0x00007b00ff0e77ac */ /* 0x000ea20008000a00 */
[----:B------:R-:W3:Y:S01]  /*1560*/  LDCU.64 UR10, c[0x0][0x398] ;  /* 0x00007300ff0a77ac */ /* 0x000ee20008000a00 */
[----:B0-----:R-:W-:Y:S02]  /*1570*/  USHF.R.S32.HI UR8, URZ, 0x1f, UR12 ;  /* 0x0000001fff087899 */ /* 0x001fe4000801140c */
[----:B------:R-:W-:Y:S02]  /*1580*/  IMAD R5, R13, UR12, RZ ;  /* 0x0000000c0d057c24 */ /* 0x000fe4000f8e02ff */
[----:B------:R-:W-:Y:S02]  /*1590*/  IMAD R3, R3, UR13, RZ ;  /* 0x0000000d03037c24 */ /* 0x000fe4000f8e02ff */
[----:B------:R-:W-:-:S02]  /*15a0*/  IMAD R5, R12, UR8, R5 ;  /* 0x000000080c057c24 */ /* 0x000fc4000f8e0205 */
[----:B------:R-:W-:Y:S01]  /*15b0*/  IMAD.WIDE.U32 R12, R12, UR12, RZ ;  /* 0x0000000c0c0c7c25 */ /* 0x000fe2000f8e00ff */
[----:B------:R-:W-:Y:S02]  /*15c0*/  USHF.R.S32.HI UR12, URZ, 0x1f, UR13 ;  /* 0x0000001fff0c7899 */ /* 0x000fe4000801140d */
[----:B------:R-:W0:Y:S02]  /*15d0*/  LDCU.64 UR8, c[0x0][0x3c8] ;  /* 0x00007900ff0877ac */ /* 0x000e240008000a00 */
[----:B------:R-:W-:Y:S02]  /*15e0*/  IADD3 R13, PT, PT, R5, R13, RZ ;  /* 0x0000000d050d7210 */ /* 0x000fe40007ffe0ff */
[C---:B------:R-:W-:Y:S02]  /*15f0*/  IMAD R3, R4.reuse, UR12, R3 ;  /* 0x0000000c04037c24 */ /* 0x040fe4000f8e0203 */
[----:B------:R-:W-:-:S04]  /*1600*/  IMAD.WIDE.U32 R12, R4, UR13, R12 ;  /* 0x0000000d040c7c25 */ /* 0x000fc8000f8e000c */
[----:B-123--:R-:W-:-:S07]  /*1610*/  IMAD.IADD R9, R3, 0x1, R13 ;  /* 0x0000000103097824 */ /* 0x00efce00078e020d */
.L_x_496:
[----:B------:R-:W-:-:S03]  /*1620*/  SHF.R.S32.HI R3, RZ, 0x1f, R2 ;  /* 0x0000001fff037819 */ /* 0x000fc60000011402 */
[----:B01----:R-:W-:-:S04]  /*1630*/  IMAD.WIDE.U32 R4, R0, UR8, R2 ;  /* 0x0000000800047c25 */ /* 0x003fc8000f8e0002 */
        /* <DEDUP_REMOVED lines=13> */
        .weak           $__internal_17_$__cuda_sm20_div_s64
        .type           $__internal_17_$__cuda_sm20_div_s64,@function
        .size           $__internal_17_$__cuda_sm20_div_s64,(.L_x_515 - $__internal_17_$__cuda_sm20_div_s64)
$__internal_17_$__cuda_sm20_div_s64:
[----:B------:R-:W0:Y:S01]  /*1710*/  LDC R3, c[0x0][0x3f4] ;  /* 0x0000fd00ff037b82 */ /* 0x000e220000000800 */
[----:B------:R-:W-:Y:S02]  /*1720*/  ISETP.LE.AND P0, PT, RZ, UR6, PT ;  /* 0x00000006ff007c0c */ /* 0x000fe4000bf03270 */
[----:B------:R-:W-:Y:S02]  /*1730*/  ISETP.GE.AND P3, PT, R7, RZ, PT ;  /* 0x000000ff0700720c */ /* 0x000fe40003f66270 */
[----:B0-----:R-:W-:-:S04]  /*1740*/  IADD3 R4, P1, PT, RZ, -R3, RZ ;  /* 0x80000003ff047210 */ /* 0x001fc80007f3e0ff */
[----:B------:R-:W-:Y:S02]  /*1750*/  IADD3.X R5, PT, PT, RZ, ~UR6, RZ, P1, !PT ;  /* 0x80000006ff057c10 */ /* 0x000fe40008ffe4ff */
[----:B------:R-:W-:Y:S02]  /*1760*/  SEL R4, R4, R3, !P0 ;  /* 0x0000000304047207 */ /* 0x000fe40004000000 */
[----:B------:R-:W-:-:S04]  /*1770*/  SEL R5, R5, UR6, !P0 ;  /* 0x0000000605057c07 */ /* 0x000fc8000c000000 */
[----:B------:R-:W0:Y:S08]  /*1780*/  I2F.U64.RP R9, R4 ;  /* 0x0000000400097312 */ /* 0x000e300000309000 */
[----:B0-----:R-:W0:Y:S02]  /*1790*/  MUFU.RCP R9, R9 ;  /* 0x0000000900097308 */ /* 0x001e240000001000 */
[----:B0-----:R-:W-:-:S06]  /*17a0*/  VIADD R10, R9, 0x1ffffffe ;  /* 0x1ffffffe090a7836 */ /* 0x001fcc0000000000 */
[----:B------:R-:W0:Y:S02]  /*17b0*/  F2I.U64.TRUNC R10, R10 ;  /* 0x0000000a000a7311 */ /* 0x000e24000020d800 */
[----:B0-----:R-:W-:-:S04]  /*17c0*/  IMAD.WIDE.U32 R12, R10, R4, RZ ;  /* 0x000000040a0c7225 */ /* 0x001fc800078e00ff */
[----:B------:R-:W-:Y:S01]  /*17d0*/  IMAD R13, R10, R5, R13 ;  /* 0x000000050a0d7224 */ /* 0x000fe200078e020d */
[----:B------:R-:W-:-:S03]  /*17e0*/  IADD3 R17, P0, PT, RZ, -R12, RZ ;  /* 0x8000000cff117210 */ /* 0x000fc60007f1e0ff */
[----:B------:R-:W-:Y:S02]  /*17f0*/  IMAD R13, R11, R4, R13 ;  /* 0x000000040b0d7224 */ /* 0x000fe400078e020d */
[----:B------:R-:W-:-:S03]  /*1800*/  IMAD.HI.U32 R12, R10, R17, RZ ;  /* 0x000000110a0c7227 */ /* 0x000fc600078e00ff */
[----:B------:R-:W-:Y:S01]  /*1810*/  IADD3.X R23, PT, PT, RZ, ~R13, RZ, P0, !PT ;  /* 0x8000000dff177210 */ /* 0x000fe200007fe4ff */
[----:B------:R-:W-:-:S04]  /*1820*/  IMAD.MOV.U32 R13, RZ, RZ, R10 ;  /* 0x000000ffff0d7224 */ /* 0x000fc800078e000a */
[----:B------:R-:W-:-:S04]  /*1830*/  IMAD.WIDE.U32 R12, P0, R10, R23, R12 ;  /* 0x000000170a0c7225 */ /* 0x000fc8000780000c */
[C---:B------:R-:W-:Y:S02]  /*1840*/  IMAD R25, R11.reuse, R23, RZ ;  /* 0x000000170b197224 */ /* 0x040fe400078e02ff */
[----:B------:R-:W-:-:S04]  /*1850*/  IMAD.HI.U32 R12, P1, R11, R17, R12 ;  /* 0x000000110b0c7227 */ /* 0x000fc8000782000c */
[----:B------:R-:W-:Y:S01]  /*1860*/  IMAD.HI.U32 R9, R11, R23, RZ ;  /* 0x000000170b097227 */ /* 0x000fe200078e00ff */
[----:B------:R-:W-:Y:S02]  /*1870*/  IADD3 R13, P2, PT, R25, R12, RZ ;  /* 0x0000000c190d7210 */ /* 0x000fe40007f5e0ff */
[----:B------:R-:W-:Y:S02]  /*1880*/  IADD3 R25, P4, PT, RZ, -R6, RZ ;  /* 0x80000006ff197210 */ /* 0x000fe40007f9e0ff */
[----:B------:R-:W-:Y:S01]  /*1890*/  IADD3.X R9, PT, PT, R9, R11, RZ, P0, !PT ;  /* 0x0000000b09097210 */ /* 0x000fe200007fe4ff */
[----:B------:R-:W-:Y:S01]  /*18a0*/  IMAD.WIDE.U32 R10, R13, R4, RZ ;  /* 0x000000040d0a7225 */ /* 0x000fe200078e00ff */
[----:B------:R-:W-:Y:S02]  /*18b0*/  SEL R25, R25, R6, !P3 ;  /* 0x0000000619197207 */ /* 0x000fe40005800000 */
[----:B------:R-:W-:Y:S01]  /*18c0*/  IADD3.X R9, PT, PT, RZ, RZ, R9, P2, P1 ;  /* 0x000000ffff097210 */ /* 0x000fe200017e2409 */
[----:B------:R-:W-:Y:S01]  /*18d0*/  IMAD R11, R13, R5, R11 ;  /* 0x000000050d0b7224 */ /* 0x000fe200078e020b */
[----:B------:R-:W-:-:S03]  /*18e0*/  IADD3 R17, P0, PT, RZ, -R10, RZ ;  /* 0x8000000aff117210 */ /* 0x000fc60007f1e0ff */
[----:B------:R-:W-:Y:S02]  /*18f0*/  IMAD R11, R9, R4, R11 ;  /* 0x00000004090b7224 */ /* 0x000fe400078e020b */
[----:B------:R-:W-:-:S04]  /*1900*/  IMAD.HI.U32 R12, R13, R17, RZ ;  /* 0x000000110d0c7227 */ /* 0x000fc800078e00ff */
[----:B------:R-:W-:Y:S01]  /*1910*/  IMAD.X R10, RZ, RZ, ~R11, P0 ;  /* 0x000000ffff0a7224 */ /* 0x000fe200000e0e0b */
[----:B------:R-:W-:-:S03]  /*1920*/  IADD3.X R11, PT, PT, RZ, ~R7, RZ, P4, !PT ;  /* 0x80000007ff0b7210 */ /* 0x000fc600027fe4ff */
[----:B------:R-:W-:-:S04]  /*1930*/  IMAD.WIDE.U32 R12, P0, R13, R10, R12 ;  /* 0x0000000a0d0c7225 */ /* 0x000fc8000780000c */
[----:B------:R-:W-:-:S04]  /*1940*/  IMAD.HI.U32 R13, P1, R9, R17, R12 ;  /* 0x00000011090d7227 */ /* 0x000fc8000782000c */
[CC--:B------:R-:W-:Y:S02]  /*1950*/  IMAD R12, R9.reuse, R10.reuse, RZ ;  /* 0x0000000a090c7224 */ /* 0x0c0fe400078e02ff */
[----:B------:R-:W-:-:S03]  /*1960*/  IMAD.HI.U32 R10, R9, R10, RZ ;  /* 0x0000000a090a7227 */ /* 0x000fc600078e00ff */
[----:B------:R-:W-:Y:S01]  /*1970*/  IADD3 R13, P2, PT, R12, R13, RZ ;  /* 0x0000000d0c0d7210 */ /* 0x000fe20007f5e0ff */
[----:B------:R-:W-:Y:S01]  /*1980*/  IMAD.X R9, R10, 0x1, R9, P0 ;  /* 0x000000010a097824 */ /* 0x000fe200000e0609 */
[----:B------:R-:W-:Y:S01]  /*1990*/  SEL R12, R11, R7, !P3 ;  /* 0x000000070b0c7207 */ /* 0x000fe20005800000 */
[----:B------:R-:W-:Y:S02]  /*19a0*/  HFMA2 R11, -RZ, RZ, 0, 0 ;  /* 0x00000000ff0b7431 */ /* 0x000fe400000001ff */
        /* <DEDUP_REMOVED lines=8> */
[----:B------:R-:W-:-:S03]  /*1a30*/  IMAD.WIDE.U32 R10, R13, R4, RZ ;  /* 0x000000040d0a7225 */ /* 0x000fc600078e00ff */
[----:B------:R-:W-:Y:S01]  /*1a40*/  IADD3.X R9, PT, PT, RZ, R9, RZ, P1, !PT ;  /* 0x00000009ff097210 */ /* 0x000fe20000ffe4ff */
[C---:B------:R-:W-:Y:S01]  /*1a50*/  IMAD R11, R13.reuse, R5, R11 ;  /* 0x000000050d0b7224 */ /* 0x040fe200078e020b */
[----:B------:R-:W-:Y:S02]  /*1a60*/  IADD3 R25, P1, PT, -R10, R25, RZ ;  /* 0x000000190a197210 */ /* 0x000fe40007f3e1ff */
[----:B------:R-:W-:Y:S01]  /*1a70*/  IADD3 R10, P2, PT, R13, 0x1, RZ ;  /* 0x000000010d0a7810 */ /* 0x000fe20007f5e0ff */
[-C--:B------:R-:W-:Y:S01]  /*1a80*/  IMAD R11, R9, R4.reuse, R11 ;  /* 0x00000004090b7224 */ /* 0x080fe200078e020b */
[----:B------:R-:W-:-:S03]  /*1a90*/  ISETP.GE.U32.AND P0, PT, R25, R4, PT ;  /* 0x000000041900720c */ /* 0x000fc60003f06070 */
[----:B------:R-:W-:Y:S01]  /*1aa0*/  IMAD.X R11, R12, 0x1, ~R11, P1 ;  /* 0x000000010c0b7824 */ /* 0x000fe200008e0e0b */
[----:B------:R-:W-:Y:S01]  /*1ab0*/  IADD3 R17, P1, PT, R25, -R4, RZ ;  /* 0x8000000419117210 */ /* 0x000fe20007f3e0ff */
[----:B------:R-:W-:-:S03]  /*1ac0*/  IMAD.X R12, RZ, RZ, R9, P2 ;  /* 0x000000ffff0c7224 */ /* 0x000fc600010e0609 */
[CC--:B------:R-:W-:Y:S02]  /*1ad0*/  ISETP.GE.U32.AND.EX P0, PT, R11.reuse, R5.reuse, PT, P0 ;  /* 0x000000050b00720c */ /* 0x0c0fe40003f06100 */
[----:B------:R-:W-:Y:S02]  /*1ae0*/  IADD3.X R23, PT, PT, R11, ~R5, RZ, P1, !PT ;  /* 0x800000050b177210 */ /* 0x000fe40000ffe4ff */
[----:B------:R-:W-:Y:S02]  /*1af0*/  SEL R17, R17, R25, P0 ;  /* 0x0000001911117207 */ /* 0x000fe40000000000 */
[----:B------:R-:W-:Y:S02]  /*1b00*/  SEL R23, R23, R11, P0 ;  /* 0x0000000b17177207 */ /* 0x000fe40000000000 */
[----:B------:R-:W-:Y:S02]  /*1b10*/  SEL R11, R10, R13, P0 ;  /* 0x0000000d0a0b7207 */ /* 0x000fe40000000000 */
[----:B------:R-:W-:-:S02]  /*1b20*/  ISETP.GE.U32.AND P1, PT, R17, R4, PT ;  /* 0x000000041100720c */ /* 0x000fc40003f26070 */
[----:B------:R-:W-:Y:S02]  /*1b30*/  SEL R4, R12, R9, P0 ;  /* 0x000000090c047207 */ /* 0x000fe40000000000 */
[----:B------:R-:W-:Y:S02]  /*1b40*/  IADD3 R12, P2, PT, R11, 0x1, RZ ;  /* 0x000000010b0c7810 */ /* 0x000fe40007f5e0ff */
[----:B------:R-:W-:Y:S02]  /*1b50*/  ISETP.GE.U32.AND.EX P0, PT, R23, R5, PT, P1 ;  /* 0x000000051700720c */ /* 0x000fe40003f06110 */
[-C--:B------:R-:W-:Y:S02]  /*1b60*/  IADD3.X R13, PT, PT, RZ, R4.reuse, RZ, P2, !PT ;  /* 0x00000004ff0d7210 */ /* 0x080fe400017fe4ff */
[----:B------:R-:W-:Y:S02]  /*1b70*/  SEL R12, R12, R11, P0 ;  /* 0x0000000b0c0c7207 */ /* 0x000fe40000000000 */
[----:B------:R-:W-:-:S02]  /*1b80*/  SEL R13, R13, R4, P0 ;  /* 0x000000040d0d7207 */ /* 0x000fc40000000000 */
[----:B------:R-:W-:Y:S02]  /*1b90*/  IADD3 R5, P2, PT, RZ, -R12, RZ ;  /* 0x8000000cff057210 */ /* 0x000fe40007f5e0ff */
[----:B------:R-:W-:Y:S02]  /*1ba0*/  LOP3.LUT R9, R7, UR6, RZ, 0x3c, !PT ;  /* 0x0000000607097c12 */ /* 0x000fe4000f8e3cff */
[----:B------:R-:W-:Y:S01]  /*1bb0*/  ISETP.NE.U32.AND P0, PT, R3, RZ, PT ;  /* 0x000000ff0300720c */ /* 0x000fe20003f05070 */
[----:B------:R-:W-:Y:S01]  /*1bc0*/  IMAD.X R4, RZ, RZ, ~R13, P2 ;  /* 0x000000ffff047224 */ /* 0x000fe200010e0e0d */
[----:B------:R-:W-:Y:S02]  /*1bd0*/  ISETP.GE.AND P1, PT, R9, RZ, PT ;  /* 0x000000ff0900720c */ /* 0x000fe40003f26270 */
[----:B------:R-:W-:Y:S02]  /*1be0*/  MOV R9, 0x0 ;  /* 0x0000000000097802 */ /* 0x000fe40000000f00 */
[----:B------:R-:W-:-:S02]  /*1bf0*/  ISETP.NE.AND.EX P0, PT, RZ, UR6, PT, P0 ;  /* 0x00000006ff007c0c */ /* 0x000fc4000bf05300 */
[----:B------:R-:W-:Y:S02]  /*1c00*/  SEL R12, R5, R12, !P1 ;  /* 0x0000000c050c7207 */ /* 0x000fe40004800000 */
[----:B------:R-:W-:Y:S02]  /*1c10*/  SEL R13, R4, R13, !P1 ;  /* 0x0000000d040d7207 */ /* 0x000fe40004800000 */
[----:B------:R-:W-:Y:S02]  /*1c20*/  SEL R12, R12, 0xffffffff, P0 ;  /* 0xffffffff0c0c7807 */ /* 0x000fe40000000000 */
[----:B------:R-:W-:Y:S01]  /*1c30*/  SEL R13, R13, 0xffffffff, P0 ;  /* 0xffffffff0d0d7807 */ /* 0x000fe20000000000 */
[----:B------:R-:W-:Y:S06]  /*1c40*/  RET.REL.NODEC R8 `(_ZN4vllm38concat_and_cache_mla_rope_fused_kernelIfLb1EffLNS_18Fp8KVCacheDataTypeE0EEEvPKlPT_S5_PKS4_S7_illlliPT2_S3_iiiiPKf) ;  /* 0xffffffe008ec7950 */ /* 0x000fec0003c3ffff */
.L_x_497:
        /* <DEDUP_REMOVED lines=11> */
.L_x_515:


//--------------------- .nv.global.init           --------------------------
	.section	.nv.global.init,"aw",@progbits
.nv.global.init:
	.type		$str$5,@object
	.size		$str$5,($str$6 - $str$5)
$str$5:
        /*0000*/ 	.byte	0x66, 0x61, 0x6c, 0x73, 0x65, 0x00
	.type		$str$6,@object
	.size		$str$6,(__unnamed_1 - $str$6)
$str$6:
        /*0006*/ 	.byte	0x2f, 0x74, 0x6d, 0x70, 0x2f, 0x6f, 0x73, 0x73, 0x5f, 0x6b, 0x65, 0x72, 0x6e, 0x65, 0x6c, 0x73
        /*0016*/ 	.byte	0x5f, 0x73, 0x72, 0x63, 0x2f, 0x76, 0x6c, 0x6c, 0x6d, 0x2f, 0x63, 0x73, 0x72, 0x63, 0x2f, 0x71
        /*0026*/ 	.byte	0x75, 0x61, 0x6e, 0x74, 0x69, 0x7a, 0x61, 0x74, 0x69, 0x6f, 0x6e, 0x2f, 0x77, 0x38, 0x61, 0x38
        /*0036*/ 	.byte	0x2f, 0x66, 0x70, 0x38, 0x2f, 0x6e, 0x76, 0x69, 0x64, 0x69, 0x61, 0x2f, 0x71, 0x75, 0x61, 0x6e
        /*0046*/ 	.byte	0x74, 0x5f, 0x75, 0x74, 0x69, 0x6c, 0x73, 0x2e, 0x63, 0x75, 0x68, 0x00
	.type		__unnamed_1,@object
	.size		__unnamed_1,(__unnamed_4 - __unnamed_1)
__unnamed_1:
        /*0052*/ 	.byte	0x54, 0x6f, 0x75, 0x74, 0x20, 0x76, 0x6c, 0x6c, 0x6d, 0x3a, 0x3a, 0x66, 0x70, 0x38, 0x3a, 0x3a
        /* <DEDUP_REMOVED lines=9> */
        /*00f2*/ 	.byte	0x00
	.type		__unnamed_4,@object
	.size		__unnamed_4,(__unnamed_3 - __unnamed_4)
__unnamed_4:
        /* <DEDUP_REMOVED lines=11> */
	.type		__unnamed_3,@object
	.size		__unnamed_3,(__unnamed_6 - __unnamed_3)
__unnamed_3:
        /* <DEDUP_REMOVED lines=10> */
        /*0234*/ 	.byte	0x46, 0x70, 0x38, 0x45, 0x34, 0x4d, 0x33, 0x5d, 0x00
	.type		__unnamed_6,@object
	.size		__unnamed_6,(__unnamed_5 - __unnamed_6)
__unnamed_6:
        /* <DEDUP_REMOVED lines=11> */
	.type		__unnamed_5,@object
	.size		__unnamed_5,(__unnamed_2 - __unnamed_5)
__unnamed_5:
        /* <DEDUP_REMOVED lines=10> */
        /*0386*/ 	.byte	0x6b, 0x46, 0x70, 0x38, 0x45, 0x35, 0x4d, 0x32, 0x5d, 0x00
	.type		__unnamed_2,@object
	.size		__unnamed_2,(.L_1 - __unnamed_2)
__unnamed_2:
        /* <DEDUP_REMOVED lines=11> */
.L_1:


//--------------------- .nv.shared.reserved.0     --------------------------
	.section	.nv.shared.reserved.0,"aw",@nobits
	.weak		__nv_reservedSMEM_offset_0_alias
	.size		__nv_reservedSMEM_offset_0_alias, 0, 64
	.other		__nv_reservedSMEM_offset_0_alias,@"STO_CUDA_RESERVED_SHARED STV_DEFAULT"
__nv_reservedSMEM_offset_0_alias:
	.zero		0
	.zero		64


//--------------------- .nv.global                --------------------------
	.section	.nv.global,"aw",@nobits
.nv.global:
	.type		_ZN53_INTERNAL_d3d5827a_22_cache_kernels_fused_cu_2644ba6d4cuda3std3__48in_placeE,@object
	.size		_ZN53_INTERNAL_d3d5827a_22_cache_kernels_fused_cu_2644ba6d4cuda3std3__48in_placeE,(_ZN53_INTERNAL_d3d5827a_22_cache_kernels_fused_cu_2644ba6d4cuda3std6ranges3__45__cpo8distanceE - _ZN53_INTERNAL_d3d5827a_22_cache_kernels_fused_cu_2644ba6d4cuda3std3__48in_placeE)
_ZN53_INTERNAL_d3d5827a_22_cache_kernels_fused_cu_2644ba6d4cuda3std3__48in_placeE:
	.zero		1
	.type		_ZN53_INTERNAL_d3d5827a_22_cache_kernels_fused_cu_2644ba6d4cuda3std6ranges3__45__cpo8distanceE,@object
	.size		_ZN53_INTERNAL_d3d5827a_22_cache_kernels_fused_cu_2644ba6d4cuda3std6ranges3__45__cpo8distanceE,(_ZN53_INTERNAL_d3d5827a_22_cache_kernels_fused_cu_2644ba6d4cuda3std3__45__cpo6cbeginE - _ZN53_INTERNAL_d3d5827a_22_cache_kernels_fused_cu_2644ba6d4cuda3std6ranges3__45__cpo8distanceE)
_ZN53_INTERNAL_d3d5827a_22_cache_kernels_fused_cu_2644ba6d4cuda3std6ranges3__45__cpo8distanceE:
	.zero		1
	.type		_ZN53_INTERNAL_d3d5827a_22_cache_kernels_fused_cu_2644ba6d4cuda3std3__45__cpo6cbeginE,@object
	.size		_ZN53_INTERNAL_d3d5827a_22_cache_kernels_fused_cu_2644ba6d4cuda3std3__45__cpo6cbeginE,(_ZN53_INTERNAL_d3d5827a_22_cache_kernels_fused_cu_2644ba6d4cuda3std6ranges3__45__cpo7advanceE - _ZN53_INTERNAL_d3d5827a_22_cache_kernels_fused_cu_2644ba6d4cuda3std3__45__cpo6cbeginE)
_ZN53_INTERNAL_d3d5827a_22_cache_kernels_fused_cu_2644ba6d4cuda3std3__45__cpo6cbeginE:
	.zero		1
	.type		_ZN53_INTERNAL_d3d5827a_22_cache_kernels_fused_cu_2644ba6d4cuda3std6ranges3__45__cpo7advanceE,@object
	.size		_ZN53_INTERNAL_d3d5827a_22_cache_kernels_fused_cu_2644ba6d4cuda3std6ranges3__45__cpo7advanceE,(_ZN53_INTERNAL_d3d5827a_22_cache_kernels_fused_cu_2644ba6d4cuda3std3__45__cpo7crbeginE - _ZN53_INTERNAL_d3d5827a_22_cache_kernels_fused_cu_2644ba6d4cuda3std6ranges3__45__cpo7advanceE)
_ZN53_INTERNAL_d3d5827a_22_cache_kernels_fused_cu_2644ba6d4cuda3std6ranges3__45__cpo7advanceE:
	.zero		1
	.type		_ZN53_INTERNAL_d3d5827a_22_cache_kernels_fused_cu_2644ba6d4cuda3std3__45__cpo7crbeginE,@object
	.size		_ZN53_INTERNAL_d3d5827a_22_cache_kernels_fused_cu_2644ba6d4cuda3std3__45__cpo7crbeginE,(_ZN53_INTERNAL_d3d5827a_22_cache_kernels_fused_cu_2644ba6d4cuda3std6ranges3__45__cpo4dataE - _ZN53_INTERNAL_d3d5827a_22_cache_kernels_fused_cu_2644ba6d4cuda3std3__45__cpo7crbeginE)
_ZN53_INTERNAL_d3d5827a_22_cache_kernels_fused_cu_2644ba6d4cuda3std3__45__cpo7crbeginE:
	.zero		1
	.type		_ZN53_INTERNAL_d3d5827a_22_cache_kernels_fused_cu_2644ba6d4cuda3std6ranges3__45__cpo4dataE,@object
	.size		_ZN53_INTERNAL_d3d5827a_22_cache_kernels_fused_cu_2644ba6d4cuda3std6ranges3__45__cpo4dataE,(_ZN53_INTERNAL_d3d5827a_22_cache_kernels_fused_cu_2644ba6d4cuda3std6ranges3__45__cpo5beginE - _ZN53_INTERNAL_d3d5827a_22_cache_kernels_fused_cu_2644ba6d4cuda3std6ranges3__45__cpo4dataE)
_ZN53_INTERNAL_d3d5827a_22_cache_kernels_fused_cu_2644ba6d4cuda3std6ranges3__45__cpo4dataE:
	.zero		1
	.type		_ZN53_INTERNAL_d3d5827a_22_cache_kernels_fused_cu_2644ba6d4cuda3std6ranges3__45__cpo5beginE,@object
	.size		_ZN53_INTERNAL_d3d5827a_22_cache_kernels_fused_cu_2644ba6d4cuda3std6ranges3__45__cpo5beginE,(_ZN53_INTERNAL_d3d5827a_22_cache_kernels_fused_cu_2644ba6d4cuda3std3__455_GLOBAL__N__d3d5827a_22_cache_kernels_fused_cu_2644ba6d6ignoreE - _ZN53_INTERNAL_d3d5827a_22_cache_kernels_fused_cu_2644ba6d4cuda3std6ranges3__45__cpo5beginE)
_ZN53_INTERNAL_d3d5827a_22_cache_kernels_fused_cu_2644ba6d4cuda3std6ranges3__45__cpo5beginE:
	.zero		1
	.type		_ZN53_INTERNAL_d3d5827a_22_cache_kernels_fused_cu_2644ba6d4cuda3std3__455_GLOBAL__N__d3d5827a_22_cache_kernels_fused_cu_2644ba6d6ignoreE,@object
	.size		_ZN53_INTERNAL_d3d5827a_22_cache_kernels_fused_cu_2644ba6d4cuda3std3__455_GLOBAL__N__d3d5827a_22_cache_kernels_fused_cu_2644ba6d6ignoreE,(_ZN53_INTERNAL_d3d5827a_22_cache_kernels_fused_cu_2644ba6d4cuda3std6ranges3__45__cpo4sizeE - _ZN53_INTERNAL_d3d5827a_22_cache_kernels_fused_cu_2644ba6d4cuda3std3__455_GLOBAL__N__d3d5827a_22_cache_kernels_fused_cu_2644ba6d6ignoreE)
_ZN53_INTERNAL_d3d5827a_22_cache_kernels_fused_cu_2644ba6d4cuda3std3__455_GLOBAL__N__d3d5827a_22_cache_kernels_fused_cu_2644ba6d6ignoreE:
	.zero		1
	.type		_ZN53_INTERNAL_d3d5827a_22_cache_kernels_fused_cu_2644ba6d4cuda3std6ranges3__45__cpo4sizeE,@object
	.size		_ZN53_INTERNAL_d3d5827a_22_cache_kernels_fused_cu_2644ba6d4cuda3std6ranges3__45__cpo4sizeE,(_ZN53_INTERNAL_d3d5827a_22_cache_kernels_fused_cu_2644ba6d4cuda3std3__45__cpo5beginE - _ZN53_INTERNAL_d3d5827a_22_cache_kernels_fused_cu_2644ba6d4cuda3std6ranges3__45__cpo4sizeE)
_ZN53_INTERNAL_d3d5827a_22_cache_kernels_fused_cu_2644ba6d4cuda3std6ranges3__45__cpo4sizeE:
	.zero		1
	.type		_ZN53_INTERNAL_d3d5827a_22_cache_kernels_fused_cu_2644ba6d4cuda3std3__45__cpo5beginE,@object
	.size		_ZN53_INTERNAL_d3d5827a_22_cache_kernels_fused_cu_2644ba6d4cuda3std3__45__cpo5beginE,(_ZN53_INTERNAL_d3d5827a_22_cache_kernels_fused_cu_2644ba6d4cuda3std6ranges3__45__cpo6cbeginE - _ZN53_INTERNAL_d3d5827a_22_cache_kernels_fused_cu_2644ba6d4cuda3std3__45__cpo5beginE)
_ZN53_INTERNAL_d3d5827a_22_cache_kernels_fused_cu_2644ba6d4cuda3std3__45__cpo5beginE:
	.zero		1
	.type		_ZN53_INTERNAL_d3d5827a_22_cache_kernels_fused_cu_2644ba6d4cuda3std6ranges3__45__cpo6cbeginE,@object
	.size		_ZN53_INTERNAL_d3d5827a_22_cache_kernels_fused_cu_2644ba6d4cuda3std6ranges3__45__cpo6cbeginE,(_ZN53_INTERNAL_d3d5827a_22_cache_kernels_fused_cu_2644ba6d4cuda3std3__45__cpo6rbeginE - _ZN53_INTERNAL_d3d5827a_22_cache_kernels_fused_cu_2644ba6d4cuda3std6ranges3__45__cpo6cbeginE)
_ZN53_INTERNAL_d3d5827a_22_cache_kernels_fused_cu_2644ba6d4cuda3std6ranges3__45__cpo6cbeginE:
	.zero		1
	.type		_ZN53_INTERNAL_d3d5827a_22_cache_kernels_fused_cu_2644ba6d4cuda3std3__45__cpo6rbeginE,@object
	.size		_ZN53_INTERNAL_d3d5827a_22_cache_kernels_fused_cu_2644ba6d4cuda3std3__45__cpo6rbeginE,(_ZN53_INTERNAL_d3d5827a_22_cache_kernels_fused_cu_2644ba6d4cuda3std6ranges3__45__cpo4nextE - _ZN53_INTERNAL_d3d5827a_22_cache_kernels_fused_cu_2644ba6d4cuda3std3__45__cpo6rbeginE)
_ZN53_INTERNAL_d3d5827a_22_cache_kernels_fused_cu_2644ba6d4cuda3std3__45__cpo6rbeginE:
	.zero		1
	.type		_ZN53_INTERNAL_d3d5827a_22_cache_kernels_fused_cu_2644ba6d4cuda3std6ranges3__45__cpo4nextE,@object
	.size		_ZN53_INTERNAL_d3d5827a_22_cache_kernels_fused_cu_2644ba6d4cuda3std6ranges3__45__cpo4nextE,(_ZN53_INTERNAL_d3d5827a_22_cache_kernels_fused_cu_2644ba6d4cuda3std6ranges3__45__cpo4swapE - _ZN53_INTERNAL_d3d5827a_22_cache_kernels_fused_cu_2644ba6d4cuda3std6ranges3__45__cpo4nextE)
_ZN53_INTERNAL_d3d5827a_22_cache_kernels_fused_cu_2644ba6d4cuda3std6ranges3__45__cpo4nextE:
	.zero		1
	.type		_ZN53_INTERNAL_d3d5827a_22_cache_kernels_fused_cu_2644ba6d4cuda3std6ranges3__45__cpo4swapE,@object
	.size		_ZN53_INTERNAL_d3d5827a_22_cache_kernels_fused_cu_2644ba6d4cuda3std6ranges3__45__cpo4swapE,(_ZN53_INTERNAL_d3d5827a_22_cache_kernels_fused_cu_2644ba6d4cuda3std3__420unreachable_sentinelE - _ZN53_INTERNAL_d3d5827a_22_cache_kernels_fused_cu_2644ba6d4cuda3std6ranges3__45__cpo4swapE)
_ZN53_INTERNAL_d3d5827a_22_cache_kernels_fused_cu_2644ba6d4cuda3std6ranges3__45__cpo4swapE:
	.zero		1
	.type		_ZN53_INTERNAL_d3d5827a_22_cache_kernels_fused_cu_2644ba6d4cuda3std3__420unreachable_sentinelE,@object
	.size		_ZN53_INTERNAL_d3d5827a_22_cache_kernels_fused_cu_2644ba6d4cuda3std3__420unreachable_sentinelE,(_ZN53_INTERNAL_d3d5827a_22_cache_kernels_fused_cu_2644ba6d6thrust24THRUST_300001_SM_1000_NS6system6detail10sequential3seqE - _ZN53_INTERNAL_d3d5827a_22_cache_kernels_fused_cu_2644ba6d4cuda3std3__420unreachable_sentinelE)
_ZN53_INTERNAL_d3d5827a_22_cache_kernels_fused_cu_2644ba6d4cuda3std3__420unreachable_sentinelE:
	.zero		1
	.type		_ZN53_INTERNAL_d3d5827a_22_cache_kernels_fused_cu_2644ba6d6thrust24THRUST_300001_SM_1000_NS6system6detail10sequential3seqE,@object
	.size		_ZN53_INTERNAL_d3d5827a_22_cache_kernels_fused_cu_2644ba6d6thrust24THRUST_300001_SM_1000_NS6system6detail10sequential3seqE,(_ZN53_INTERNAL_d3d5827a_22_cache_kernels_fused_cu_2644ba6d4cuda3std3__45__cpo4cendE - _ZN53_INTERNAL_d3d5827a_22_cache_kernels_fused_cu_2644ba6d6thrust24THRUST_300001_SM_1000_NS6system6detail10sequential3seqE)
_ZN53_INTERNAL_d3d5827a_22_cache_kernels_fused_cu_2644ba6d6thrust24THRUST_300001_SM_1000_NS6system6detail10sequential3seqE:
	.zero		1
	.type		_ZN53_INTERNAL_d3d5827a_22_cache_kernels_fused_cu_2644ba6d4cuda3std3__45__cpo4cendE,@object
	.size		_ZN53_INTERNAL_d3d5827a_22_cache_kernels_fused_cu_2644ba6d4cuda3std3__45__cpo4cendE,(_ZN53_INTERNAL_d3d5827a_22_cache_kernels_fused_cu_2644ba6d4cuda3std6ranges3__45__cpo9iter_swapE - _ZN53_INTERNAL_d3d5827a_22_cache_kernels_fused_cu_2644ba6d4cuda3std3__45__cpo4cendE)
_ZN53_INTERNAL_d3d5827a_22_cache_kernels_fused_cu_2644ba6d4cuda3std3__45__cpo4cendE:
	.zero		1
	.type		_ZN53_INTERNAL_d3d5827a_22_cache_kernels_fused_cu_2644ba6d4cuda3std6ranges3__45__cpo9iter_swapE,@object
	.size		_ZN53_INTERNAL_d3d5827a_22_cache_kernels_fused_cu_2644ba6d4cuda3std6ranges3__45__cpo9iter_swapE,(_ZN53_INTERNAL_d3d5827a_22_cache_kernels_fused_cu_2644ba6d4cuda3std3__45__cpo5crendE - _ZN53_INTERNAL_d3d5827a_22_cache_kernels_fused_cu_2644ba6d4cuda3std6ranges3__45__cpo9iter_swapE)
_ZN53_INTERNAL_d3d5827a_22_cache_kernels_fused_cu_2644ba6d4cuda3std6ranges3__45__cpo9iter_swapE:
	.zero		1
	.type		_ZN53_INTERNAL_d3d5827a_22_cache_kernels_fused_cu_2644ba6d4cuda3std3__45__cpo5crendE,@object
	.size		_ZN53_INTERNAL_d3d5827a_22_cache_kernels_fused_cu_2644ba6d4cuda3std3__45__cpo5crendE,(_ZN53_INTERNAL_d3d5827a_22_cache_kernels_fused_cu_2644ba6d4cuda3std6ranges3__45__cpo5cdataE - _ZN53_INTERNAL_d3d5827a_22_cache_kernels_fused_cu_2644ba6d4cuda3std3__45__cpo5crendE)
_ZN53_INTERNAL_d3d5827a_22_cache_kernels_fused_cu_2644ba6d4cuda3std3__45__cpo5crendE:
	.zero		1
	.type		_ZN53_INTERNAL_d3d5827a_22_cache_kernels_fused_cu_2644ba6d4cuda3std6ranges3__45__cpo5cdataE,@object
	.size		_ZN53_INTERNAL_d3d5827a_22_cache_kernels_fused_cu_2644ba6d4cuda3std6ranges3__45__cpo5cdataE,(_ZN53_INTERNAL_d3d5827a_22_cache_kernels_fused_cu_2644ba6d4cuda3std6ranges3__45__cpo3endE - _ZN53_INTERNAL_d3d5827a_22_cache_kernels_fused_cu_2644ba6d4cuda3std6ranges3__45__cpo5cdataE)
_ZN53_INTERNAL_d3d5827a_22_cache_kernels_fused_cu_2644ba6d4cuda3std6ranges3__45__cpo5cdataE:
	.zero		1
	.type		_ZN53_INTERNAL_d3d5827a_22_cache_kernels_fused_cu_2644ba6d4cuda3std6ranges3__45__cpo3endE,@object
	.size		_ZN53_INTERNAL_d3d5827a_22_cache_kernels_fused_cu_2644ba6d4cuda3std6ranges3__45__cpo3endE,(_ZN53_INTERNAL_d3d5827a_22_cache_kernels_fused_cu_2644ba6d4cuda3std3__419piecewise_constructE - _ZN53_INTERNAL_d3d5827a_22_cache_kernels_fused_cu_2644ba6d4cuda3std6ranges3__45__cpo3endE)
_ZN53_INTERNAL_d3d5827a_22_cache_kernels_fused_cu_2644ba6d4cuda3std6ranges3__45__cpo3endE:
	.zero		1
	.type		_ZN53_INTERNAL_d3d5827a_22_cache_kernels_fused_cu_2644ba6d4cuda3std3__419piecewise_constructE,@object
	.size		_ZN53_INTERNAL_d3d5827a_22_cache_kernels_fused_cu_2644ba6d4cuda3std3__419piecewise_constructE,(_ZN53_INTERNAL_d3d5827a_22_cache_kernels_fused_cu_2644ba6d4cuda3std6ranges3__45__cpo5ssizeE - _ZN53_INTERNAL_d3d5827a_22_cache_kernels_fused_cu_2644ba6d4cuda3std3__419piecewise_constructE)
_ZN53_INTERNAL_d3d5827a_22_cache_kernels_fused_cu_2644ba6d4cuda3std3__419piecewise_constructE:
	.zero		1
	.type		_ZN53_INTERNAL_d3d5827a_22_cache_kernels_fused_cu_2644ba6d4cuda3std6ranges3__45__cpo5ssizeE,@object
	.size		_ZN53_INTERNAL_d3d5827a_22_cache_kernels_fused_cu_2644ba6d4cuda3std6ranges3__45__cpo5ssizeE,(_ZN53_INTERNAL_d3d5827a_22_cache_kernels_fused_cu_2644ba6d4cuda3std3__45__cpo3endE - _ZN53_INTERNAL_d3d5827a_22_cache_kernels_fused_cu_2644ba6d4cuda3std6ranges3__45__cpo5ssizeE)
_ZN53_INTERNAL_d3d5827a_22_cache_kernels_fused_cu_2644ba6d4cuda3std6ranges3__45__cpo5ssizeE:
	.zero		1
	.type		_ZN53_INTERNAL_d3d5827a_22_cache_kernels_fused_cu_2644ba6d4cuda3std3__45__cpo3endE,@object
	.size		_ZN53_INTERNAL_d3d5827a_22_cache_kernels_fused_cu_2644ba6d4cuda3std3__45__cpo3endE,(_ZN53_INTERNAL_d3d5827a_22_cache_kernels_fused_cu_2644ba6d4cuda3std6ranges3__45__cpo4cendE - _ZN53_INTERNAL_d3d5827a_22_cache_kernels_fused_cu_2644ba6d4cuda3std3__45__cpo3endE)
_ZN53_INTERNAL_d3d5827a_22_cache_kernels_fused_cu_2644ba6d4cuda3std3__45__cpo3endE:
	.zero		1
	.type		_ZN53_INTERNAL_d3d5827a_22_cache_kernels_fused_cu_2644ba6d4cuda3std6ranges3__45__cpo4cendE,@object
	.size		_ZN53_INTERNAL_d3d5827a_22_cache_kernels_fused_cu_2644ba6d4cuda3std6ranges3__45__cpo4cendE,(_ZN53_INTERNAL_d3d5827a_22_cache_kernels_fused_cu_2644ba6d4cuda3std3__45__cpo4rendE - _ZN53_INTERNAL_d3d5827a_22_cache_kernels_fused_cu_2644ba6d4cuda3std6ranges3__45__cpo4cendE)
_ZN53_INTERNAL_d3d5827a_22_cache_kernels_fused_cu_2644ba6d4cuda3std6ranges3__45__cpo4cendE:
	.zero		1
	.type		_ZN53_INTERNAL_d3d5827a_22_cache_kernels_fused_cu_2644ba6d4cuda3std3__45__cpo4rendE,@object
	.size		_ZN53_INTERNAL_d3d5827a_22_cache_kernels_fused_cu_2644ba6d4cuda3std3__45__cpo4rendE,(_ZN53_INTERNAL_d3d5827a_22_cache_kernels_fused_cu_2644ba6d4cuda3std6ranges3__45__cpo4prevE - _ZN53_INTERNAL_d3d5827a_22_cache_kernels_fused_cu_2644ba6d4cuda3std3__45__cpo4rendE)
_ZN53_INTERNAL_d3d5827a_22_cache_kernels_fused_cu_2644ba6d4cuda3std3__45__cpo4rendE:
	.zero		1
	.type		_ZN53_INTERNAL_d3d5827a_22_cache_kernels_fused_cu_2644ba6d4cuda3std6ranges3__45__cpo4prevE,@object
	.size		_ZN53_INTERNAL_d3d5827a_22_cache_kernels_fused_cu_2644ba6d4cuda3std6ranges3__45__cpo4prevE,(_ZN53_INTERNAL_d3d5827a_22_cache_kernels_fused_cu_2644ba6d4cuda3std6ranges3__45__cpo9iter_moveE - _ZN53_INTERNAL_d3d5827a_22_cache_kernels_fused_cu_2644ba6d4cuda3std6ranges3__45__cpo4prevE)
_ZN53_INTERNAL_d3d5827a_22_cache_kernels_fused_cu_2644ba6d4cuda3std6ranges3__45__cpo4prevE:
	.zero		1
	.type		_ZN53_INTERNAL_d3d5827a_22_cache_kernels_fused_cu_2644ba6d4cuda3std6ranges3__45__cpo9iter_moveE,@object
	.size		_ZN53_INTERNAL_d3d5827a_22_cache_kernels_fused_cu_2644ba6d4cuda3std6ranges3__45__cpo9iter_moveE,(.L_19 - _ZN53_INTERNAL_d3d5827a_22_cache_kernels_fused_cu_2644ba6d4cuda3std6ranges3__45__cpo9iter_moveE)
_ZN53_INTERNAL_d3d5827a_22_cache_kernels_fused_cu_2644ba6d4cuda3std6ranges3__45__cpo9iter_moveE:
	.zero		1
.L_19:


//--------------------- .nv.constant0._ZN4vllm38concat_and_cache_mla_rope_fused_kernelIN3c108BFloat16ELb0E13__nv_bfloat16hLNS_18Fp8KVCacheDataTypeE2EEEvPKlPT_S8_PKS7_SA_illlliPT2_S6_iiiiPKf --------------------------
	.section	.nv.constant0._ZN4vllm38concat_and_cache_mla_rope_fused_kernelIN3c108BFloat16ELb0E13__nv_bfloat16hLNS_18Fp8KVCacheDataTypeE2EEEvPKlPT_S8_PKS7_SA_illlliPT2_S6_iiiiPKf,"a",@progbits
	.sectionflags	@""
	.align	4
.nv.constant0._ZN4vllm38concat_and_cache_mla_rope_fused_kernelIN3c108BFloat16ELb0E13__nv_bfloat16hLNS_18Fp8KVCacheDataTypeE2EEEvPKlPT_S8_PKS7_SA_illlliPT2_S6_iiiiPKf:
	.zero		1024


//--------------------- .nv.constant0._ZN4vllm38concat_and_cache_mla_rope_fused_kernelIN3c108BFloat16ELb1E13__nv_bfloat16hLNS_18Fp8KVCacheDataTypeE2EEEvPKlPT_S8_PKS7_SA_illlliPT2_S6_iiiiPKf --------------------------
	.section	.nv.constant0._ZN4vllm38concat_and_cache_mla_rope_fused_kernelIN3c108BFloat16ELb1E13__nv_bfloat16hLNS_18Fp8KVCacheDataTypeE2EEEvPKlPT_S8_PKS7_SA_illlliPT2_S6_iiiiPKf,"a",@progbits
	.sectionflags	@""
	.align	4
.nv.constant0._ZN4vllm38concat_and_cache_mla_rope_fused_kernelIN3c108BFloat16ELb1E13__nv_bfloat16hLNS_18Fp8KVCacheDataTypeE2EEEvPKlPT_S8_PKS7_SA_illlliPT2_S6_iiiiPKf:
	.zero		1024


//--------------------- .nv.constant0._ZN4vllm38concat_and_cache_mla_rope_fused_kernelIN3c104HalfELb0E13__nv_bfloat16hLNS_18Fp8KVCacheDataTypeE2EEEvPKlPT_S8_PKS7_SA_illlliPT2_S6_iiiiPKf --------------------------
	.section	.nv.constant0._ZN4vllm38concat_and_cache_mla_rope_fused_kernelIN3c104HalfELb0E13__nv_bfloat16hLNS_18Fp8KVCacheDataTypeE2EEEvPKlPT_S8_PKS7_SA_illlliPT2_S6_iiiiPKf,"a",@progbits
	.sectionflags	@""
	.align	4
.nv.constant0._ZN4vllm38concat_and_cache_mla_rope_fused_kernelIN3c104HalfELb0E13__nv_bfloat16hLNS_18Fp8KVCacheDataTypeE2EEEvPKlPT_S8_PKS7_SA_illlliPT2_S6_iiiiPKf:
	.zero		1024


//--------------------- .nv.constant0._ZN4vllm38concat_and_cache_mla_rope_fused_kernelIN3c104HalfELb1E13__nv_bfloat16hLNS_18Fp8KVCacheDataTypeE2EEEvPKlPT_S8_PKS7_SA_illlliPT2_S6_iiiiPKf --------------------------
	.section	.nv.constant0._ZN4vllm38concat_and_cache_mla_rope_fused_kernelIN3c104HalfELb1E13__nv_bfloat16hLNS_18Fp8KVCacheDataTypeE2EEEvPKlPT_S8_PKS7_SA_illlliPT2_S6_iiiiPKf,"a",@progbits
	.sectionflags	@""
	.align	4
.nv.constant0._ZN4vllm38concat_and_cache_mla_rope_fused_kernelIN3c104HalfELb1E13__nv_bfloat16hLNS_18Fp8KVCacheDataTypeE2EEEvPKlPT_S8_PKS7_SA_illlliPT2_S6_iiiiPKf:
	.zero		1024


//--------------------- .nv.constant0._ZN4vllm38concat_and_cache_mla_rope_fused_kernelIfLb0E13__nv_bfloat16hLNS_18Fp8KVCacheDataTypeE2EEEvPKlPT_S6_PKS5_S8_illlliPT2_S4_iiiiPKf --------------------------
	.section	.nv.constant0._ZN4vllm38concat_and_cache_mla_rope_fused_kernelIfLb0E13__nv_bfloat16hLNS_18Fp8KVCacheDataTypeE2EEEvPKlPT_S6_PKS5_S8_illlliPT2_S4_iiiiPKf,"a",@progbits
	.sectionflags	@""
	.align	4
.nv.constant0._ZN4vllm38concat_and_cache_mla_rope_fused_kernelIfLb0E13__nv_bfloat16hLNS_18Fp8KVCacheDataTypeE2EEEvPKlPT_S6_PKS5_S8_illlliPT2_S4_iiiiPKf:
	.zero		1024


//--------------------- .nv.constant0._ZN4vllm38concat_and_cache_mla_rope_fused_kernelIfLb1E13__nv_bfloat16hLNS_18Fp8KVCacheDataTypeE2EEEvPKlPT_S6_PKS5_S8_illlliPT2_S4_iiiiPKf --------------------------
	.section	.nv.constant0._ZN4vllm38concat_and_cache_mla_rope_fused_kernelIfLb1E13__nv_bfloat16hLNS_18Fp8KVCacheDataTypeE2EEEvPKlPT_S6_PKS5_S8_illlliPT2_S4_iiiiPKf,"a",@progbits
	.sectionflags	@""
	.align	4
.nv.constant0._ZN4vllm38concat_and_cache_mla_rope_fused_kernelIfLb1E13__nv_bfloat16hLNS_18Fp8KVCacheDataTypeE2EEEvPKlPT_S6_PKS5_S8_illlliPT2_S4_iiiiPKf:
	.zero		1024


//--------------------- .nv.constant0._ZN4vllm38concat_and_cache_mla_rope_fused_kernelIN3c108BFloat16ELb0EthLNS_18Fp8KVCacheDataTypeE2EEEvPKlPT_S7_PKS6_S9_illlliPT2_S5_iiiiPKf --------------------------
	.section	.nv.constant0._ZN4vllm38concat_and_cache_mla_rope_fused_kernelIN3c108BFloat16ELb0EthLNS_18Fp8KVCacheDataTypeE2EEEvPKlPT_S7_PKS6_S9_illlliPT2_S5_iiiiPKf,"a",@progbits
	.sectionflags	@""
	.align	4
.nv.constant0._ZN4vllm38concat_and_cache_mla_rope_fused_kernelIN3c108BFloat16ELb0EthLNS_18Fp8KVCacheDataTypeE2EEEvPKlPT_S7_PKS6_S9_illlliPT2_S5_iiiiPKf:
	.zero		1024


//--------------------- .nv.constant0._ZN4vllm38concat_and_cache_mla_rope_fused_kernelIN3c108BFloat16ELb1EthLNS_18Fp8KVCacheDataTypeE2EEEvPKlPT_S7_PKS6_S9_illlliPT2_S5_iiiiPKf --------------------------
	.section	.nv.constant0._ZN4vllm38concat_and_cache_mla_rope_fused_kernelIN3c108BFloat16ELb1EthLNS_18Fp8KVCacheDataTypeE2EEEvPKlPT_S7_PKS6_S9_illlliPT2_S5_iiiiPKf,"a",@progbits
	.sectionflags	@""
	.align	4
.nv.constant0._ZN4vllm38concat_and_cache_mla_rope_fused_kernelIN3c108BFloat16ELb1EthLNS_18Fp8KVCacheDataTypeE2EEEvPKlPT_S7_PKS6_S9_illlliPT2_S5_iiiiPKf:
	.zero		1024


//--------------------- .nv.constant0._ZN4vllm38concat_and_cache_mla_rope_fused_kernelIN3c104HalfELb0EthLNS_18Fp8KVCacheDataTypeE2EEEvPKlPT_S7_PKS6_S9_illlliPT2_S5_iiiiPKf --------------------------
	.section	.nv.constant0._ZN4vllm38concat_and_cache_mla_rope_fused_kernelIN3c104HalfELb0EthLNS_18Fp8KVCacheDataTypeE2EEEvPKlPT_S7_PKS6_S9_illlliPT2_S5_iiiiPKf,"a",@progbits
	.sectionflags	@""
	.align	4
.nv.constant0._ZN4vllm38concat_and_cache_mla_rope_fused_kernelIN3c104HalfELb0EthLNS_18Fp8KVCacheDataTypeE2EEEvPKlPT_S7_PKS6_S9_illlliPT2_S5_iiiiPKf:
	.zero		1024


//--------------------- .nv.constant0._ZN4vllm38concat_and_cache_mla_rope_fused_kernelIN3c104HalfELb1EthLNS_18Fp8KVCacheDataTypeE2EEEvPKlPT_S7_PKS6_S9_illlliPT2_S5_iiiiPKf --------------------------
	.section	.nv.constant0._ZN4vllm38concat_and_cache_mla_rope_fused_kernelIN3c104HalfELb1EthLNS_18Fp8KVCacheDataTypeE2EEEvPKlPT_S7_PKS6_S9_illlliPT2_S5_iiiiPKf,"a",@progbits
	.sectionflags	@""
	.align	4
.nv.constant0._ZN4vllm38concat_and_cache_mla_rope_fused_kernelIN3c104HalfELb1EthLNS_18Fp8KVCacheDataTypeE2EEEvPKlPT_S7_PKS6_S9_illlliPT2_S5_iiiiPKf:
	.zero		1024


//--------------------- .nv.constant0._ZN4vllm38concat_and_cache_mla_rope_fused_kernelIfLb0EthLNS_18Fp8KVCacheDataTypeE2EEEvPKlPT_S5_PKS4_S7_illlliPT2_S3_iiiiPKf --------------------------
	.section	.nv.constant0._ZN4vllm38concat_and_cache_mla_rope_fused_kernelIfLb0EthLNS_18Fp8KVCacheDataTypeE2EEEvPKlPT_S5_PKS4_S7_illlliPT2_S3_iiiiPKf,"a",@progbits
	.sectionflags	@""
	.align	4
.nv.constant0._ZN4vllm38concat_and_cache_mla_rope_fused_kernelIfLb0EthLNS_18Fp8KVCacheDataTypeE2EEEvPKlPT_S5_PKS4_S7_illlliPT2_S3_iiiiPKf:
	.zero		1024


//--------------------- .nv.constant0._ZN4vllm38concat_and_cache_mla_rope_fused_kernelIfLb1EthLNS_18Fp8KVCacheDataTypeE2EEEvPKlPT_S5_PKS4_S7_illlliPT2_S3_iiiiPKf --------------------------
	.section	.nv.constant0._ZN4vllm38concat_and_cache_mla_rope_fused_kernelIfLb1EthLNS_18Fp8KVCacheDataTypeE2EEEvPKlPT_S5_PKS4_S7_illlliPT2_S3_iiiiPKf,"a",@progbits
	.sectionflags	@""
	.align	4
.nv.constant0._ZN4vllm38concat_and_cache_mla_rope_fused_kernelIfLb1EthLNS_18Fp8KVCacheDataTypeE2EEEvPKlPT_S5_PKS4_S7_illlliPT2_S3_iiiiPKf:
	.zero		1024


//--------------------- .nv.constant0._ZN4vllm38concat_and_cache_mla_rope_fused_kernelIN3c108BFloat16ELb0EfhLNS_18Fp8KVCacheDataTypeE2EEEvPKlPT_S7_PKS6_S9_illlliPT2_S5_iiiiPKf --------------------------
	.section	.nv.constant0._ZN4vllm38concat_and_cache_mla_rope_fused_kernelIN3c108BFloat16ELb0EfhLNS_18Fp8KVCacheDataTypeE2EEEvPKlPT_S7_PKS6_S9_illlliPT2_S5_iiiiPKf,"a",@progbits
	.sectionflags	@""
	.align	4
.nv.constant0._ZN4vllm38concat_and_cache_mla_rope_fused_kernelIN3c108BFloat16ELb0EfhLNS_18Fp8KVCacheDataTypeE2EEEvPKlPT_S7_PKS6_S9_illlliPT2_S5_iiiiPKf:
	.zero		1024


//--------------------- .nv.constant0._ZN4vllm38concat_and_cache_mla_rope_fused_kernelIN3c108BFloat16ELb1EfhLNS_18Fp8KVCacheDataTypeE2EEEvPKlPT_S7_PKS6_S9_illlliPT2_S5_iiiiPKf --------------------------
	.section	.nv.constant0._ZN4vllm38concat_and_cache_mla_rope_fused_kernelIN3c108BFloat16ELb1EfhLNS_18Fp8KVCacheDataTypeE2EEEvPKlPT_S7_PKS6_S9_illlliPT2_S5_iiiiPKf,"a",@progbits
	.sectionflags	@""
	.align	4
.nv.constant0._ZN4vllm38concat_and_cache_mla_rope_fused_kernelIN3c108BFloat16ELb1EfhLNS_18Fp8KVCacheDataTypeE2EEEvPKlPT_S7_PKS6_S9_illlliPT2_S5_iiiiPKf:
	.zero		1024


//--------------------- .nv.constant0._ZN4vllm38concat_and_cache_mla_rope_fused_kernelIN3c104HalfELb0EfhLNS_18Fp8KVCacheDataTypeE2EEEvPKlPT_S7_PKS6_S9_illlliPT2_S5_iiiiPKf --------------------------
	.section	.nv.constant0._ZN4vllm38concat_and_cache_mla_rope_fused_kernelIN3c104HalfELb0EfhLNS_18Fp8KVCacheDataTypeE2EEEvPKlPT_S7_PKS6_S9_illlliPT2_S5_iiiiPKf,"a",@progbits
	.sectionflags	@""
	.align	4
.nv.constant0._ZN4vllm38concat_and_cache_mla_rope_fused_kernelIN3c104HalfELb0EfhLNS_18Fp8KVCacheDataTypeE2EEEvPKlPT_S7_PKS6_S9_illlliPT2_S5_iiiiPKf:
	.zero		1024


//--------------------- .nv.constant0._ZN4vllm38concat_and_cache_mla_rope_fused_kernelIN3c104HalfELb1EfhLNS_18Fp8KVCacheDataTypeE2EEEvPKlPT_S7_PKS6_S9_illlliPT2_S5_iiiiPKf --------------------------
	.section	.nv.constant0._ZN4vllm38concat_and_cache_mla_rope_fused_kernelIN3c104HalfELb1EfhLNS_18Fp8KVCacheDataTypeE2EEEvPKlPT_S7_PKS6_S9_illlliPT2_S5_iiiiPKf,"a",@progbits
	.sectionflags	@""
	.align	4
.nv.constant0._ZN4vllm38concat_and_cache_mla_rope_fused_kernelIN3c104HalfELb1EfhLNS_18Fp8KVCacheDataTypeE2EEEvPKlPT_S7_PKS6_S9_illlliPT2_S5_iiiiPKf:
	.zero		1024


//--------------------- .nv.constant0._ZN4vllm38concat_and_cache_mla_rope_fused_kernelIfLb0EfhLNS_18Fp8KVCacheDataTypeE2EEEvPKlPT_S5_PKS4_S7_illlliPT2_S3_iiiiPKf --------------------------
	.section	.nv.constant0._ZN4vllm38concat_and_cache_mla_rope_fused_kernelIfLb0EfhLNS_18Fp8KVCacheDataTypeE2EEEvPKlPT_S5_PKS4_S7_illlliPT2_S3_iiiiPKf,"a",@progbits
	.sectionflags	@""
	.align	4
.nv.constant0._ZN4vllm38concat_and_cache_mla_rope_fused_kernelIfLb0EfhLNS_18Fp8KVCacheDataTypeE2EEEvPKlPT_S5_PKS4_S7_illlliPT2_S3_iiiiPKf:
	.zero		1024


//--------------------- .nv.constant0._ZN4vllm38concat_and_cache_mla_rope_fused_kernelIfLb1EfhLNS_18Fp8KVCacheDataTypeE2EEEvPKlPT_S5_PKS4_S7_illlliPT2_S3_iiiiPKf --------------------------
	.section	.nv.constant0._ZN4vllm38concat_and_cache_mla_rope_fused_kernelIfLb1EfhLNS_18Fp8KVCacheDataTypeE2EEEvPKlPT_S5_PKS4_S7_illlliPT2_S3_iiiiPKf,"a",@progbits
	.sectionflags	@""
	.align	4
.nv.constant0._ZN4vllm38concat_and_cache_mla_rope_fused_kernelIfLb1EfhLNS_18Fp8KVCacheDataTypeE2EEEvPKlPT_S5_PKS4_S7_illlliPT2_S3_iiiiPKf:
	.zero		1024


//--------------------- .nv.constant0._ZN4vllm38concat_and_cache_mla_rope_fused_kernelIN3c108BFloat16ELb0E13__nv_bfloat16hLNS_18Fp8KVCacheDataTypeE1EEEvPKlPT_S8_PKS7_SA_illlliPT2_S6_iiiiPKf --------------------------
	.section	.nv.constant0._ZN4vllm38concat_and_cache_mla_rope_fused_kernelIN3c108BFloat16ELb0E13__nv_bfloat16hLNS_18Fp8KVCacheDataTypeE1EEEvPKlPT_S8_PKS7_SA_illlliPT2_S6_iiiiPKf,"a",@progbits
	.sectionflags	@""
	.align	4
.nv.constant0._ZN4vllm38concat_and_cache_mla_rope_fused_kernelIN3c108BFloat16ELb0E13__nv_bfloat16hLNS_18Fp8KVCacheDataTypeE1EEEvPKlPT_S8_PKS7_SA_illlliPT2_S6_iiiiPKf:
	.zero		1024


//--------------------- .nv.constant0._ZN4vllm38concat_and_cache_mla_rope_fused_kernelIN3c108BFloat16ELb1E13__nv_bfloat16hLNS_18Fp8KVCacheDataTypeE1EEEvPKlPT_S8_PKS7_SA_illlliPT2_S6_iiiiPKf --------------------------
	.section	.nv.constant0._ZN4vllm38concat_and_cache_mla_rope_fused_kernelIN3c108BFloat16ELb1E13__nv_bfloat16hLNS_18Fp8KVCacheDataTypeE1EEEvPKlPT_S8_PKS7_SA_illlliPT2_S6_iiiiPKf,"a",@progbits
	.sectionflags	@""
	.align	4
.nv.constant0._ZN4vllm38concat_and_cache_mla_rope_fused_kernelIN3c108BFloat16ELb1E13__nv_bfloat16hLNS_18Fp8KVCacheDataTypeE1EEEvPKlPT_S8_PKS7_SA_illlliPT2_S6_iiiiPKf:
	.zero		1024


//--------------------- .nv.constant0._ZN4vllm38concat_and_cache_mla_rope_fused_kernelIN3c104HalfELb0E13__nv_bfloat16hLNS_18Fp8KVCacheDataTypeE1EEEvPKlPT_S8_PKS7_SA_illlliPT2_S6_iiiiPKf --------------------------
	.section	.nv.constant0._ZN4vllm38concat_and_cache_mla_rope_fused_kernelIN3c104HalfELb0E13__nv_bfloat16hLNS_18Fp8KVCacheDataTypeE1EEEvPKlPT_S8_PKS7_SA_illlliPT2_S6_iiiiPKf,"a",@progbits
	.sectionflags	@""
	.align	4
.nv.constant0._ZN4vllm38concat_and_cache_mla_rope_fused_kernelIN3c104HalfELb0E13__nv_bfloat16hLNS_18Fp8KVCacheDataTypeE1EEEvPKlPT_S8_PKS7_SA_illlliPT2_S6_iiiiPKf:
	.zero		1024


//--------------------- .nv.constant0._ZN4vllm38concat_and_cache_mla_rope_fused_kernelIN3c104HalfELb1E13__nv_bfloat16hLNS_18Fp8KVCacheDataTypeE1EEEvPKlPT_S8_PKS7_SA_illlliPT2_S6_iiiiPKf --------------------------
	.section	.nv.constant0._ZN4vllm38concat_and_cache_mla_rope_fused_kernelIN3c104HalfELb1E13__nv_bfloat16hLNS_18Fp8KVCacheDataTypeE1EEEvPKlPT_S8_PKS7_SA_illlliPT2_S6_iiiiPKf,"a",@progbits
	.sectionflags	@""
	.align	4
.nv.constant0._ZN4vllm38concat_and_cache_mla_rope_fused_kernelIN3c104HalfELb1E13__nv_bfloat16hLNS_18Fp8KVCacheDataTypeE1EEEvPKlPT_S8_PKS7_SA_illlliPT2_S6_iiiiPKf:
	.zero		1024


//--------------------- .nv.constant0._ZN4vllm38concat_and_cache_mla_rope_fused_kernelIfLb0E13__nv_bfloat16hLNS_18Fp8KVCacheDataTypeE1EEEvPKlPT_S6_PKS5_S8_illlliPT2_S4_iiiiPKf --------------------------
	.section	.nv.constant0._ZN4vllm38concat_and_cache_mla_rope_fused_kernelIfLb0E13__nv_bfloat16hLNS_18Fp8KVCacheDataTypeE1EEEvPKlPT_S6_PKS5_S8_illlliPT2_S4_iiiiPKf,"a",@progbits
	.sectionflags	@""
	.align	4
.nv.constant0._ZN4vllm38concat_and_cache_mla_rope_fused_kernelIfLb0E13__nv_bfloat16hLNS_18Fp8KVCacheDataTypeE1EEEvPKlPT_S6_PKS5_S8_illlliPT2_S4_iiiiPKf:
	.zero		1024


//--------------------- .nv.constant0._ZN4vllm38concat_and_cache_mla_rope_fused_kernelIfLb1E13__nv_bfloat16hLNS_18Fp8KVCacheDataTypeE1EEEvPKlPT_S6_PKS5_S8_illlliPT2_S4_iiiiPKf --------------------------
	.section	.nv.constant0._ZN4vllm38concat_and_cache_mla_rope_fused_kernelIfLb1E13__nv_bfloat16hLNS_18Fp8KVCacheDataTypeE1EEEvPKlPT_S6_PKS5_S8_illlliPT2_S4_iiiiPKf,"a",@progbits
	.sectionflags	@""
	.align	4
.nv.constant0._ZN4vllm38concat_and_cache_mla_rope_fused_kernelIfLb1E13__nv_bfloat16hLNS_18Fp8KVCacheDataTypeE1EEEvPKlPT_S6_PKS5_S8_illlliPT2_S4_iiiiPKf:
	.zero		1024


//--------------------- .nv.constant0._ZN4vllm38concat_and_cache_mla_rope_fused_kernelIN3c108BFloat16ELb0EthLNS_18Fp8KVCacheDataTypeE1EEEvPKlPT_S7_PKS6_S9_illlliPT2_S5_iiiiPKf --------------------------
	.section	.nv.constant0._ZN4vllm38concat_and_cache_mla_rope_fused_kernelIN3c108BFloat16ELb0EthLNS_18Fp8KVCacheDataTypeE1EEEvPKlPT_S7_PKS6_S9_illlliPT2_S5_iiiiPKf,"a",@progbits
	.sectionflags	@""
	.align	4
.nv.constant0._ZN4vllm38concat_and_cache_mla_rope_fused_kernelIN3c108BFloat16ELb0EthLNS_18Fp8KVCacheDataTypeE1EEEvPKlPT_S7_PKS6_S9_illlliPT2_S5_iiiiPKf:
	.zero		1024


//--------------------- .nv.constant0._ZN4vllm38concat_and_cache_mla_rope_fused_kernelIN3c108BFloat16ELb1EthLNS_18Fp8KVCacheDataTypeE1EEEvPKlPT_S7_PKS6_S9_illlliPT2_S5_iiiiPKf --------------------------
	.section	.nv.constant0._ZN4vllm38concat_and_cache_mla_rope_fused_kernelIN3c108BFloat16ELb1EthLNS_18Fp8KVCacheDataTypeE1EEEvPKlPT_S7_PKS6_S9_illlliPT2_S5_iiiiPKf,"a",@progbits
	.sectionflags	@""
	.align	4
.nv.constant0._ZN4vllm38concat_and_cache_mla_rope_fused_kernelIN3c108BFloat16ELb1EthLNS_18Fp8KVCacheDataTypeE1EEEvPKlPT_S7_PKS6_S9_illlliPT2_S5_iiiiPKf:
	.zero		1024


//--------------------- .nv.constant0._ZN4vllm38concat_and_cache_mla_rope_fused_kernelIN3c104HalfELb0EthLNS_18Fp8KVCacheDataTypeE1EEEvPKlPT_S7_PKS6_S9_illlliPT2_S5_iiiiPKf --------------------------
	.section	.nv.constant0._ZN4vllm38concat_and_cache_mla_rope_fused_kernelIN3c104HalfELb0EthLNS_18Fp8KVCacheDataTypeE1EEEvPKlPT_S7_PKS6_S9_illlliPT2_S5_iiiiPKf,"a",@progbits
	.sectionflags	@""
	.align	4
.nv.constant0._ZN4vllm38concat_and_cache_mla_rope_fused_kernelIN3c104HalfELb0EthLNS_18Fp8KVCacheDataTypeE1EEEvPKlPT_S7_PKS6_S9_illlliPT2_S5_iiiiPKf:
	.zero		1024


//--------------------- .nv.constant0._ZN4vllm38concat_and_cache_mla_rope_fused_kernelIN3c104HalfELb1EthLNS_18Fp8KVCacheDataTypeE1EEEvPKlPT_S7_PKS6_S9_illlliPT2_S5_iiiiPKf --------------------------
	.section	.nv.constant0._ZN4vllm38concat_and_cache_mla_rope_fused_kernelIN3c104HalfELb1EthLNS_18Fp8KVCacheDataTypeE1EEEvPKlPT_S7_PKS6_S9_illlliPT2_S5_iiiiPKf,"a",@progbits
	.sectionflags	@""
	.align	4
.nv.constant0._ZN4vllm38concat_and_cache_mla_rope_fused_kernelIN3c104HalfELb1EthLNS_18Fp8KVCacheDataTypeE1EEEvPKlPT_S7_PKS6_S9_illlliPT2_S5_iiiiPKf:
	.zero		1024


//--------------------- .nv.constant0._ZN4vllm38concat_and_cache_mla_rope_fused_kernelIfLb0EthLNS_18Fp8KVCacheDataTypeE1EEEvPKlPT_S5_PKS4_S7_illlliPT2_S3_iiiiPKf --------------------------
	.section	.nv.constant0._ZN4vllm38concat_and_cache_mla_rope_fused_kernelIfLb0EthLNS_18Fp8KVCacheDataTypeE1EEEvPKlPT_S5_PKS4_S7_illlliPT2_S3_iiiiPKf,"a",@progbits
	.sectionflags	@""
	.align	4
.nv.constant0._ZN4vllm38concat_and_cache_mla_rope_fused_kernelIfLb0EthLNS_18Fp8KVCacheDataTypeE1EEEvPKlPT_S5_PKS4_S7_illlliPT2_S3_iiiiPKf:
	.zero		1024


//--------------------- .nv.constant0._ZN4vllm38concat_and_cache_mla_rope_fused_kernelIfLb1EthLNS_18Fp8KVCacheDataTypeE1EEEvPKlPT_S5_PKS4_S7_illlliPT2_S3_iiiiPKf --------------------------
	.section	.nv.constant0._ZN4vllm38concat_and_cache_mla_rope_fused_kernelIfLb1EthLNS_18Fp8KVCacheDataTypeE1EEEvPKlPT_S5_PKS4_S7_illlliPT2_S3_iiiiPKf,"a",@progbits
	.sectionflags	@""
	.align	4
.nv.constant0._ZN4vllm38concat_and_cache_mla_rope_fused_kernelIfLb1EthLNS_18Fp8KVCacheDataTypeE1EEEvPKlPT_S5_PKS4_S7_illlliPT2_S3_iiiiPKf:
	.zero		1024


//--------------------- .nv.constant0._ZN4vllm38concat_and_cache_mla_rope_fused_kernelIN3c108BFloat16ELb0EfhLNS_18Fp8KVCacheDataTypeE1EEEvPKlPT_S7_PKS6_S9_illlliPT2_S5_iiiiPKf --------------------------
	.section	.nv.constant0._ZN4vllm38concat_and_cache_mla_rope_fused_kernelIN3c108BFloat16ELb0EfhLNS_18Fp8KVCacheDataTypeE1EEEvPKlPT_S7_PKS6_S9_illlliPT2_S5_iiiiPKf,"a",@progbits
	.sectionflags	@""
	.align	4
.nv.constant0._ZN4vllm38concat_and_cache_mla_rope_fused_kernelIN3c108BFloat16ELb0EfhLNS_18Fp8KVCacheDataTypeE1EEEvPKlPT_S7_PKS6_S9_illlliPT2_S5_iiiiPKf:
	.zero		1024


//--------------------- .nv.constant0._ZN4vllm38concat_and_cache_mla_rope_fused_kernelIN3c108BFloat16ELb1EfhLNS_18Fp8KVCacheDataTypeE1EEEvPKlPT_S7_PKS6_S9_illlliPT2_S5_iiiiPKf --------------------------
	.section	.nv.constant0._ZN4vllm38concat_and_cache_mla_rope_fused_kernelIN3c108BFloat16ELb1EfhLNS_18Fp8KVCacheDataTypeE1EEEvPKlPT_S7_PKS6_S9_illlliPT2_S5_iiiiPKf,"a",@progbits
	.sectionflags	@""
	.align	4
.nv.constant0._ZN4vllm38concat_and_cache_mla_rope_fused_kernelIN3c108BFloat16ELb1EfhLNS_18Fp8KVCacheDataTypeE1EEEvPKlPT_S7_PKS6_S9_illlliPT2_S5_iiiiPKf:
	.zero		1024


//--------------------- .nv.constant0._ZN4vllm38concat_and_cache_mla_rope_fused_kernelIN3c104HalfELb0EfhLNS_18Fp8KVCacheDataTypeE1EEEvPKlPT_S7_PKS6_S9_illlliPT2_S5_iiiiPKf --------------------------
	.section	.nv.constant0._ZN4vllm38concat_and_cache_mla_rope_fused_kernelIN3c104HalfELb0EfhLNS_18Fp8KVCacheDataTypeE1EEEvPKlPT_S7_PKS6_S9_illlliPT2_S5_iiiiPKf,"a",@progbits
	.sectionflags	@""
	.align	4
.nv.constant0._ZN4vllm38concat_and_cache_mla_rope_fused_kernelIN3c104HalfELb0EfhLNS_18Fp8KVCacheDataTypeE1EEEvPKlPT_S7_PKS6_S9_illlliPT2_S5_iiiiPKf:
	.zero		1024


//--------------------- .nv.constant0._ZN4vllm38concat_and_cache_mla_rope_fused_kernelIN3c104HalfELb1EfhLNS_18Fp8KVCacheDataTypeE1EEEvPKlPT_S7_PKS6_S9_illlliPT2_S5_iiiiPKf --------------------------
	.section	.nv.constant0._ZN4vllm38concat_and_cache_mla_rope_fused_kernelIN3c104HalfELb1EfhLNS_18Fp8KVCacheDataTypeE1EEEvPKlPT_S7_PKS6_S9_illlliPT2_S5_iiiiPKf,"a",@progbits
	.sectionflags	@""
	.align	4
.nv.constant0._ZN4vllm38concat_and_cache_mla_rope_fused_kernelIN3c104HalfELb1EfhLNS_18Fp8KVCacheDataTypeE1EEEvPKlPT_S7_PKS6_S9_illlliPT2_S5_iiiiPKf:
	.zero		1024


//--------------------- .nv.constant0._ZN4vllm38concat_and_cache_mla_rope_fused_kernelIfLb0EfhLNS_18Fp8KVCacheDataTypeE1EEEvPKlPT_S5_PKS4_S7_illlliPT2_S3_iiiiPKf --------------------------
	.section	.nv.constant0._ZN4vllm38concat_and_cache_mla_rope_fused_kernelIfLb0EfhLNS_18Fp8KVCacheDataTypeE1EEEvPKlPT_S5_PKS4_S7_illlliPT2_S3_iiiiPKf,"a",@progbits
	.sectionflags	@""
	.align	4
.nv.constant0._ZN4vllm38concat_and_cache_mla_rope_fused_kernelIfLb0EfhLNS_18Fp8KVCacheDataTypeE1EEEvPKlPT_S5_PKS4_S7_illlliPT2_S3_iiiiPKf:
	.zero		1024


//--------------------- .nv.constant0._ZN4vllm38concat_and_cache_mla_rope_fused_kernelIfLb1EfhLNS_18Fp8KVCacheDataTypeE1EEEvPKlPT_S5_PKS4_S7_illlliPT2_S3_iiiiPKf --------------------------
	.section	.nv.constant0._ZN4vllm38concat_and_cache_mla_rope_fused_kernelIfLb1EfhLNS_18Fp8KVCacheDataTypeE1EEEvPKlPT_S5_PKS4_S7_illlliPT2_S3_iiiiPKf,"a",@progbits
	.sectionflags	@""
	.align	4
.nv.constant0._ZN4vllm38concat_and_cache_mla_rope_fused_kernelIfLb1EfhLNS_18Fp8KVCacheDataTypeE1EEEvPKlPT_S5_PKS4_S7_illlliPT2_S3_iiiiPKf:
	.zero		1024


//--------------------- .nv.constant0._ZN4vllm38concat_and_cache_mla_rope_fused_kernelIN3c108BFloat16ELb0E13__nv_bfloat16S3_LNS_18Fp8KVCacheDataTypeE0EEEvPKlPT_S8_PKS7_SA_illlliPT2_S6_iiiiPKf --------------------------
	.section	.nv.constant0._ZN4vllm38concat_and_cache_mla_rope_fused_kernelIN3c108BFloat16ELb0E13__nv_bfloat16S3_LNS_18Fp8KVCacheDataTypeE0EEEvPKlPT_S8_PKS7_SA_illlliPT2_S6_iiiiPKf,"a",@progbits
	.sectionflags	@""
	.align	4
.nv.constant0._ZN4vllm38concat_and_cache_mla_rope_fused_kernelIN3c108BFloat16ELb0E13__nv_bfloat16S3_LNS_18Fp8KVCacheDataTypeE0EEEvPKlPT_S8_PKS7_SA_illlliPT2_S6_iiiiPKf:
	.zero		1024


//--------------------- .nv.constant0._ZN4vllm38concat_and_cache_mla_rope_fused_kernelIN3c108BFloat16ELb1E13__nv_bfloat16S3_LNS_18Fp8KVCacheDataTypeE0EEEvPKlPT_S8_PKS7_SA_illlliPT2_S6_iiiiPKf --------------------------
	.section	.nv.constant0._ZN4vllm38concat_and_cache_mla_rope_fused_kernelIN3c108BFloat16ELb1E13__nv_bfloat16S3_LNS_18Fp8KVCacheDataTypeE0EEEvPKlPT_S8_PKS7_SA_illlliPT2_S6_iiiiPKf,"a",@progbits
	.sectionflags	@""
	.align	4
.nv.constant0._ZN4vllm38concat_and_cache_mla_rope_fused_kernelIN3c108BFloat16ELb1E13__nv_bfloat16S3_LNS_18Fp8KVCacheDataTypeE0EEEvPKlPT_S8_PKS7_SA_illlliPT2_S6_iiiiPKf:
	.zero		1024


//--------------------- .nv.constant0._ZN4vllm38concat_and_cache_mla_rope_fused_kernelIN3c104HalfELb0E13__nv_bfloat16S3_LNS_18Fp8KVCacheDataTypeE0EEEvPKlPT_S8_PKS7_SA_illlliPT2_S6_iiiiPKf --------------------------
	.section	.nv.constant0._ZN4vllm38concat_and_cache_mla_rope_fused_kernelIN3c104HalfELb0E13__nv_bfloat16S3_LNS_18Fp8KVCacheDataTypeE0EEEvPKlPT_S8_PKS7_SA_illlliPT2_S6_iiiiPKf,"a",@progbits
	.sectionflags	@""
	.align	4
.nv.constant0._ZN4vllm38concat_and_cache_mla_rope_fused_kernelIN3c104HalfELb0E13__nv_bfloat16S3_LNS_18Fp8KVCacheDataTypeE0EEEvPKlPT_S8_PKS7_SA_illlliPT2_S6_iiiiPKf:
	.zero		1024


//--------------------- .nv.constant0._ZN4vllm38concat_and_cache_mla_rope_fused_kernelIN3c104HalfELb1E13__nv_bfloat16S3_LNS_18Fp8KVCacheDataTypeE0EEEvPKlPT_S8_PKS7_SA_illlliPT2_S6_iiiiPKf --------------------------
	.section	.nv.constant0._ZN4vllm38concat_and_cache_mla_rope_fused_kernelIN3c104HalfELb1E13__nv_bfloat16S3_LNS_18Fp8KVCacheDataTypeE0EEEvPKlPT_S8_PKS7_SA_illlliPT2_S6_iiiiPKf,"a",@progbits
	.sectionflags	@""
	.align	4
.nv.constant0._ZN4vllm38concat_and_cache_mla_rope_fused_kernelIN3c104HalfELb1E13__nv_bfloat16S3_LNS_18Fp8KVCacheDataTypeE0EEEvPKlPT_S8_PKS7_SA_illlliPT2_S6_iiiiPKf:
	.zero		1024


//--------------------- .nv.constant0._ZN4vllm38concat_and_cache_mla_rope_fused_kernelIfLb0E13__nv_bfloat16S1_LNS_18Fp8KVCacheDataTypeE0EEEvPKlPT_S6_PKS5_S8_illlliPT2_S4_iiiiPKf --------------------------
	.section	.nv.constant0._ZN4vllm38concat_and_cache_mla_rope_fused_kernelIfLb0E13__nv_bfloat16S1_LNS_18Fp8KVCacheDataTypeE0EEEvPKlPT_S6_PKS5_S8_illlliPT2_S4_iiiiPKf,"a",@progbits
	.sectionflags	@""
	.align	4
.nv.constant0._ZN4vllm38concat_and_cache_mla_rope_fused_kernelIfLb0E13__nv_bfloat16S1_LNS_18Fp8KVCacheDataTypeE0EEEvPKlPT_S6_PKS5_S8_illlliPT2_S4_iiiiPKf:
	.zero		1024


//--------------------- .nv.constant0._ZN4vllm38concat_and_cache_mla_rope_fused_kernelIfLb1E13__nv_bfloat16S1_LNS_18Fp8KVCacheDataTypeE0EEEvPKlPT_S6_PKS5_S8_illlliPT2_S4_iiiiPKf --------------------------
	.section	.nv.constant0._ZN4vllm38concat_and_cache_mla_rope_fused_kernelIfLb1E13__nv_bfloat16S1_LNS_18Fp8KVCacheDataTypeE0EEEvPKlPT_S6_PKS5_S8_illlliPT2_S4_iiiiPKf,"a",@progbits
	.sectionflags	@""
	.align	4
.nv.constant0._ZN4vllm38concat_and_cache_mla_rope_fused_kernelIfLb1E13__nv_bfloat16S1_LNS_18Fp8KVCacheDataTypeE0EEEvPKlPT_S6_PKS5_S8_illlliPT2_S4_iiiiPKf:
	.zero		1024


//--------------------- .nv.constant0._ZN4vllm38concat_and_cache_mla_rope_fused_kernelIN3c108BFloat16ELb0EttLNS_18Fp8KVCacheDataTypeE0EEEvPKlPT_S7_PKS6_S9_illlliPT2_S5_iiiiPKf --------------------------
	.section	.nv.constant0._ZN4vllm38concat_and_cache_mla_rope_fused_kernelIN3c108BFloat16ELb0EttLNS_18Fp8KVCacheDataTypeE0EEEvPKlPT_S7_PKS6_S9_illlliPT2_S5_iiiiPKf,"a",@progbits
	.sectionflags	@""
	.align	4
.nv.constant0._ZN4vllm38concat_and_cache_mla_rope_fused_kernelIN3c108BFloat16ELb0EttLNS_18Fp8KVCacheDataTypeE0EEEvPKlPT_S7_PKS6_S9_illlliPT2_S5_iiiiPKf:
	.zero		1024


//--------------------- .nv.constant0._ZN4vllm38concat_and_cache_mla_rope_fused_kernelIN3c108BFloat16ELb1EttLNS_18Fp8KVCacheDataTypeE0EEEvPKlPT_S7_PKS6_S9_illlliPT2_S5_iiiiPKf --------------------------
	.section	.nv.constant0._ZN4vllm38concat_and_cache_mla_rope_fused_kernelIN3c108BFloat16ELb1EttLNS_18Fp8KVCacheDataTypeE0EEEvPKlPT_S7_PKS6_S9_illlliPT2_S5_iiiiPKf,"a",@progbits
	.sectionflags	@""
	.align	4
.nv.constant0._ZN4vllm38concat_and_cache_mla_rope_fused_kernelIN3c108BFloat16ELb1EttLNS_18Fp8KVCacheDataTypeE0EEEvPKlPT_S7_PKS6_S9_illlliPT2_S5_iiiiPKf:
	.zero		1024


//--------------------- .nv.constant0._ZN4vllm38concat_and_cache_mla_rope_fused_kernelIN3c104HalfELb0EttLNS_18Fp8KVCacheDataTypeE0EEEvPKlPT_S7_PKS6_S9_illlliPT2_S5_iiiiPKf --------------------------
	.section	.nv.constant0._ZN4vllm38concat_and_cache_mla_rope_fused_kernelIN3c104HalfELb0EttLNS_18Fp8KVCacheDataTypeE0EEEvPKlPT_S7_PKS6_S9_illlliPT2_S5_iiiiPKf,"a",@progbits
	.sectionflags	@""
	.align	4
.nv.constant0._ZN4vllm38concat_and_cache_mla_rope_fused_kernelIN3c104HalfELb0EttLNS_18Fp8KVCacheDataTypeE0EEEvPKlPT_S7_PKS6_S9_illlliPT2_S5_iiiiPKf:
	.zero		1024


//--------------------- .nv.constant0._ZN4vllm38concat_and_cache_mla_rope_fused_kernelIN3c104HalfELb1EttLNS_18Fp8KVCacheDataTypeE0EEEvPKlPT_S7_PKS6_S9_illlliPT2_S5_iiiiPKf --------------------------
	.section	.nv.constant0._ZN4vllm38concat_and_cache_mla_rope_fused_kernelIN3c104HalfELb1EttLNS_18Fp8KVCacheDataTypeE0EEEvPKlPT_S7_PKS6_S9_illlliPT2_S5_iiiiPKf,"a",@progbits
	.sectionflags	@""
	.align	4
.nv.constant0._ZN4vllm38concat_and_cache_mla_rope_fused_kernelIN3c104HalfELb1EttLNS_18Fp8KVCacheDataTypeE0EEEvPKlPT_S7_PKS6_S9_illlliPT2_S5_iiiiPKf:
	.zero		1024


//--------------------- .nv.constant0._ZN4vllm38concat_and_cache_mla_rope_fused_kernelIfLb0EttLNS_18Fp8KVCacheDataTypeE0EEEvPKlPT_S5_PKS4_S7_illlliPT2_S3_iiiiPKf --------------------------
	.section	.nv.constant0._ZN4vllm38concat_and_cache_mla_rope_fused_kernelIfLb0EttLNS_18Fp8KVCacheDataTypeE0EEEvPKlPT_S5_PKS4_S7_illlliPT2_S3_iiiiPKf,"a",@progbits
	.sectionflags	@""
	.align	4
.nv.constant0._ZN4vllm38concat_and_cache_mla_rope_fused_kernelIfLb0EttLNS_18Fp8KVCacheDataTypeE0EEEvPKlPT_S5_PKS4_S7_illlliPT2_S3_iiiiPKf:
	.zero		1024


//--------------------- .nv.constant0._ZN4vllm38concat_and_cache_mla_rope_fused_kernelIfLb1EttLNS_18Fp8KVCacheDataTypeE0EEEvPKlPT_S5_PKS4_S7_illlliPT2_S3_iiiiPKf --------------------------
	.section	.nv.constant0._ZN4vllm38concat_and_cache_mla_rope_fused_kernelIfLb1EttLNS_18Fp8KVCacheDataTypeE0EEEvPKlPT_S5_PKS4_S7_illlliPT2_S3_iiiiPKf,"a",@progbits
	.sectionflags	@""
	.align	4
.nv.constant0._ZN4vllm38concat_and_cache_mla_rope_fused_kernelIfLb1EttLNS_18Fp8KVCacheDataTypeE0EEEvPKlPT_S5_PKS4_S7_illlliPT2_S3_iiiiPKf:
	.zero		1024


//--------------------- .nv.constant0._ZN4vllm38concat_and_cache_mla_rope_fused_kernelIN3c108BFloat16ELb0EffLNS_18Fp8KVCacheDataTypeE0EEEvPKlPT_S7_PKS6_S9_illlliPT2_S5_iiiiPKf --------------------------
	.section	.nv.constant0._ZN4vllm38concat_and_cache_mla_rope_fused_kernelIN3c108BFloat16ELb0EffLNS_18Fp8KVCacheDataTypeE0EEEvPKlPT_S7_PKS6_S9_illlliPT2_S5_iiiiPKf,"a",@progbits
	.sectionflags	@""
	.align	4
.nv.constant0._ZN4vllm38concat_and_cache_mla_rope_fused_kernelIN3c108BFloat16ELb0EffLNS_18Fp8KVCacheDataTypeE0EEEvPKlPT_S7_PKS6_S9_illlliPT2_S5_iiiiPKf:
	.zero		1024


//--------------------- .nv.constant0._ZN4vllm38concat_and_cache_mla_rope_fused_kernelIN3c108BFloat16ELb1EffLNS_18Fp8KVCacheDataTypeE0EEEvPKlPT_S7_PKS6_S9_illlliPT2_S5_iiiiPKf --------------------------
	.section	.nv.constant0._ZN4vllm38concat_and_cache_mla_rope_fused_kernelIN3c108BFloat16ELb1EffLNS_18Fp8KVCacheDataTypeE0EEEvPKlPT_S7_PKS6_S9_illlliPT2_S5_iiiiPKf,"a",@progbits
	.sectionflags	@""
	.align	4
.nv.constant0._ZN4vllm38concat_and_cache_mla_rope_fused_kernelIN3c108BFloat16ELb1EffLNS_18Fp8KVCacheDataTypeE0EEEvPKlPT_S7_PKS6_S9_illlliPT2_S5_iiiiPKf:
	.zero		1024


//--------------------- .nv.constant0._ZN4vllm38concat_and_cache_mla_rope_fused_kernelIN3c104HalfELb0EffLNS_18Fp8KVCacheDataTypeE0EEEvPKlPT_S7_PKS6_S9_illlliPT2_S5_iiiiPKf --------------------------
	.section	.nv.constant0._ZN4vllm38concat_and_cache_mla_rope_fused_kernelIN3c104HalfELb0EffLNS_18Fp8KVCacheDataTypeE0EEEvPKlPT_S7_PKS6_S9_illlliPT2_S5_iiiiPKf,"a",@progbits
	.sectionflags	@""
	.align	4
.nv.constant0._ZN4vllm38concat_and_cache_mla_rope_fused_kernelIN3c104HalfELb0EffLNS_18Fp8KVCacheDataTypeE0EEEvPKlPT_S7_PKS6_S9_illlliPT2_S5_iiiiPKf:
	.zero		1024


//--------------------- .nv.constant0._ZN4vllm38concat_and_cache_mla_rope_fused_kernelIN3c104HalfELb1EffLNS_18Fp8KVCacheDataTypeE0EEEvPKlPT_S7_PKS6_S9_illlliPT2_S5_iiiiPKf --------------------------
	.section	.nv.constant0._ZN4vllm38concat_and_cache_mla_rope_fused_kernelIN3c104HalfELb1EffLNS_18Fp8KVCacheDataTypeE0EEEvPKlPT_S7_PKS6_S9_illlliPT2_S5_iiiiPKf,"a",@progbits
	.sectionflags	@""
	.align	4
.nv.constant0._ZN4vllm38concat_and_cache_mla_rope_fused_kernelIN3c104HalfELb1EffLNS_18Fp8KVCacheDataTypeE0EEEvPKlPT_S7_PKS6_S9_illlliPT2_S5_iiiiPKf:
	.zero		1024


//--------------------- .nv.constant0._ZN4vllm38concat_and_cache_mla_rope_fused_kernelIfLb0EffLNS_18Fp8KVCacheDataTypeE0EEEvPKlPT_S5_PKS4_S7_illlliPT2_S3_iiiiPKf --------------------------
	.section	.nv.constant0._ZN4vllm38concat_and_cache_mla_rope_fused_kernelIfLb0EffLNS_18Fp8KVCacheDataTypeE0EEEvPKlPT_S5_PKS4_S7_illlliPT2_S3_iiiiPKf,"a",@progbits
	.sectionflags	@""
	.align	4
.nv.constant0._ZN4vllm38concat_and_cache_mla_rope_fused_kernelIfLb0EffLNS_18Fp8KVCacheDataTypeE0EEEvPKlPT_S5_PKS4_S7_illlliPT2_S3_iiiiPKf:
	.zero		1024


//--------------------- .nv.constant0._ZN4vllm38concat_and_cache_mla_rope_fused_kernelIfLb1EffLNS_18Fp8KVCacheDataTypeE0EEEvPKlPT_S5_PKS4_S7_illlliPT2_S3_iiiiPKf --------------------------
	.section	.nv.constant0._ZN4vllm38concat_and_cache_mla_rope_fused_kernelIfLb1EffLNS_18Fp8KVCacheDataTypeE0EEEvPKlPT_S5_PKS4_S7_illlliPT2_S3_iiiiPKf,"a",@progbits
	.sectionflags	@""
	.align	4
.nv.constant0._ZN4vllm38concat_and_cache_mla_rope_fused_kernelIfLb1EffLNS_18Fp8KVCacheDataTypeE0EEEvPKlPT_S5_PKS4_S7_illlliPT2_S3_iiiiPKf:
	.zero		1024


//--------------------- SYMBOLS --------------------------

	.type		.nv.reservedSmem.offset0,@object
	.size		.nv.reservedSmem.offset0,0x4
	.type		__assertfail,@function
